def matmul_kernel(
    a_ptr,
    b_ptr,
    c_ptr,
    M,
    N,
    K,
    stride_am,
    stride_ak,
    stride_bk,
    stride_bn,
    stride_cm,
    stride_cn,
    BLOCK_M: tl.constexpr,
    BLOCK_N: tl.constexpr,
    BLOCK_K: tl.constexpr,
    GROUP_M: tl.constexpr,
):
    pid = tl.program_id(axis=0)
    num_pid_m = tl.cdiv(M, BLOCK_M)
    num_pid_n = tl.cdiv(N, BLOCK_N)
    num_pid_in_group = GROUP_M * num_pid_n
    group_id = pid // num_pid_in_group
    first_pid_m = group_id * GROUP_M
    group_size_m = min(num_pid_m - first_pid_m, GROUP_M)
    pid_m = first_pid_m + ((pid % num_pid_in_group) % group_size_m)
    pid_n = (pid % num_pid_in_group) // group_size_m

    offs_am = (pid_m * BLOCK_M + tl.arange(0, BLOCK_M)) % M
    offs_bn = (pid_n * BLOCK_N + tl.arange(0, BLOCK_N)) % N
    offs_k = tl.arange(0, BLOCK_K)
    a_ptrs = a_ptr + offs_am[:, None] * stride_am + offs_k[None, :] * stride_ak
    b_ptrs = b_ptr + offs_k[:, None] * stride_bk + offs_bn[None, :] * stride_bn

    acc = tl.zeros((BLOCK_M, BLOCK_N), dtype=tl.float32)
    for kk in range(0, tl.cdiv(K, BLOCK_K)):
        a = tl.load(a_ptrs, mask=offs_k[None, :] < K - kk * BLOCK_K, other=0.0)
        b = tl.load(b_ptrs, mask=offs_k[:, None] < K - kk * BLOCK_K, other=0.0)
        acc = tl.dot(a, b, acc)
        a_ptrs += BLOCK_K * stride_ak
        b_ptrs += BLOCK_K * stride_bk

    c = acc.to(c_ptr.dtype.element_ty)
    offs_cm = pid_m * BLOCK_M + tl.arange(0, BLOCK_M)
    offs_cn = pid_n * BLOCK_N + tl.arange(0, BLOCK_N)
    c_ptrs = c_ptr + offs_cm[:, None] * stride_cm + offs_cn[None, :] * stride_cn
    mask = (offs_cm[:, None] < M) & (offs_cn[None, :] < N)
    tl.store(c_ptrs, c, mask=mask)

# config = {"BLOCK_K": 64, "BLOCK_M": 64, "BLOCK_N": 512, "GROUP_M": 8, "arch": "sm_90", "dtype": "bf16", "num_ctas": 1, "num_stages": 7, "num_warps": 4}
# arch = sm_90


// ===== COMPILED SASS (sm_90a) =====

	.target	sm_90a

	.elftype	@"ET_EXEC"


//--------------------- .note.nv.tkinfo           --------------------------
	.section	.note.nv.tkinfo,"",@"SHT_NOTE"
	.sectionflags	@"SHF_NOTE_NV_TKINFO"
	.tkinfo
        /*0018*/ 	.word	0x00000002
        /*0030*/ 	.string	""
        /*0030*/ 	.string	"ptxas"
        /*0030*/ 	.string	"Cuda compilation tools, release 13.0, V13.0.88"
        /*0030*/ 	.string	"Build cuda_13.0.r13.0/compiler.36424714_0"
        /*0030*/ 	.string	"-v  -suppress-debug-info  -lineinfo  -arch sm_90a "



//--------------------- .note.nv.cuinfo           --------------------------
	.section	.note.nv.cuinfo,"",@"SHT_NOTE"
	.sectionflags	@"SHF_NOTE_NV_CUINFO"
        /*0018*/ 	.short	0x0002
        /*001a*/ 	.short	0x005a
        /*001c*/ 	.short	0x0082
	.zero		2


//--------------------- .nv.info                  --------------------------
	.section	.nv.info,"",@"SHT_CUDA_INFO"
	.align	4


	//----- nvinfo : EIATTR_REGCOUNT
	.align		4
        /*0000*/ 	.byte	0x04, 0x2f
        /*0002*/ 	.short	(.L_1 - .L_0)
	.align		4
.L_0:
        /*0004*/ 	.word	index@(matmul_kernel)
        /*0008*/ 	.word	0x000000ff


	//----- nvinfo : EIATTR_FRAME_SIZE
	.align		4
.L_1:
        /*000c*/ 	.byte	0x04, 0x11
        /*000e*/ 	.short	(.L_3 - .L_2)
	.align		4
.L_2:
        /*0010*/ 	.word	index@(matmul_kernel)
        /*0014*/ 	.word	0x000012d0


	//----- nvinfo : EIATTR_MIN_STACK_SIZE
	.align		4
.L_3:
        /*0018*/ 	.byte	0x04, 0x12
        /*001a*/ 	.short	(.L_5 - .L_4)
	.align		4
.L_4:
        /*001c*/ 	.word	index@(matmul_kernel)
        /*0020*/ 	.word	0x000012d0
.L_5:


//--------------------- .nv.compat                --------------------------
	.section	.nv.compat,"",@"SHT_CUDA_COMPAT_INFO"
	.align	4
        /*0000*/ 	.byte	0x02, 0x09, 0x01, 0x00, 0x02, 0x02, 0x04, 0x00, 0x02, 0x05, 0x05, 0x00, 0x03, 0x07, 0x01, 0x01
        /*0010*/ 	.byte	0x02, 0x03, 0x00, 0x00, 0x02, 0x06, 0x01, 0x00, 0x04, 0x0b, 0x08, 0x00, 0x00, 0x00, 0x00, 0x00
        /*0020*/ 	.byte	0x00, 0x00, 0x00, 0x00


//--------------------- .nv.info.matmul_kernel    --------------------------
	.section	.nv.info.matmul_kernel,"",@"SHT_CUDA_INFO"
	.sectionflags	@""
	.align	4


	//----- nvinfo : EIATTR_CUDA_API_VERSION
	.align		4
        /*0000*/ 	.byte	0x04, 0x37
        /*0002*/ 	.short	(.L_7 - .L_6)
.L_6:
        /*0004*/ 	.word	0x00000082


	//----- nvinfo : EIATTR_KPARAM_INFO
	.align		4
.L_7:
        /*0008*/ 	.byte	0x04, 0x17
        /*000a*/ 	.short	(.L_9 - .L_8)
.L_8:
        /*000c*/ 	.word	0x00000000
        /*0010*/ 	.short	0x000d
        /*0012*/ 	.short	0x0048
        /*0014*/ 	.byte	0x00, 0xf4, 0x21, 0x00


	//----- nvinfo : EIATTR_KPARAM_INFO
	.align		4
.L_9:
        /*0018*/ 	.byte	0x04, 0x17
        /*001a*/ 	.short	(.L_11 - .L_10)
.L_10:
        /*001c*/ 	.word	0x00000000
        /*0020*/ 	.short	0x000c
        /*0022*/ 	.short	0x0040
        /*0024*/ 	.byte	0x00, 0xf4, 0x21, 0x00


	//----- nvinfo : EIATTR_KPARAM_INFO
	.align		4
.L_11:
        /*0028*/ 	.byte	0x04, 0x17
        /*002a*/ 	.short	(.L_13 - .L_12)
.L_12:
        /*002c*/ 	.word	0x00000000
        /*0030*/ 	.short	0x000b
        /*0032*/ 	.short	0x0038
        /*0034*/ 	.byte	0x00, 0xf0, 0x11, 0x00


	//----- nvinfo : EIATTR_KPARAM_INFO
	.align		4
.L_13:
        /*0038*/ 	.byte	0x04, 0x17
        /*003a*/ 	.short	(.L_15 - .L_14)
.L_14:
        /*003c*/ 	.word	0x00000000
        /*0040*/ 	.short	0x000a
        /*0042*/ 	.short	0x0034
        /*0044*/ 	.byte	0x00, 0xf0, 0x11, 0x00


	//----- nvinfo : EIATTR_KPARAM_INFO
	.align		4
.L_15:
        /*0048*/ 	.byte	0x04, 0x17
        /*004a*/ 	.short	(.L_17 - .L_16)
.L_16:
        /*004c*/ 	.word	0x00000000
        /*0050*/ 	.short	0x0009
        /*0052*/ 	.short	0x0030
        /*0054*/ 	.byte	0x00, 0xf0, 0x11, 0x00


	//----- nvinfo : EIATTR_KPARAM_INFO
	.align		4
.L_17:
        /*0058*/ 	.byte	0x04, 0x17
        /*005a*/ 	.short	(.L_19 - .L_18)
.L_18:
        /*005c*/ 	.word	0x00000000
        /*0060*/ 	.short	0x0008
        /*0062*/ 	.short	0x002c
        /*0064*/ 	.byte	0x00, 0xf0, 0x11, 0x00


	//----- nvinfo : EIATTR_KPARAM_INFO
	.align		4
.L_19:
        /*0068*/ 	.byte	0x04, 0x17
        /*006a*/ 	.short	(.L_21 - .L_20)
.L_20:
        /*006c*/ 	.word	0x00000000
        /*0070*/ 	.short	0x0007
        /*0072*/ 	.short	0x0028
        /*0074*/ 	.byte	0x00, 0xf0, 0x11, 0x00


	//----- nvinfo : EIATTR_KPARAM_INFO
	.align		4
.L_21:
        /*0078*/ 	.byte	0x04, 0x17
        /*007a*/ 	.short	(.L_23 - .L_22)
.L_22:
        /*007c*/ 	.word	0x00000000
        /*0080*/ 	.short	0x0006
        /*0082*/ 	.short	0x0024
        /*0084*/ 	.byte	0x00, 0xf0, 0x11, 0x00


	//----- nvinfo : EIATTR_KPARAM_INFO
	.align		4
.L_23:
        /*0088*/ 	.byte	0x04, 0x17
        /*008a*/ 	.short	(.L_25 - .L_24)
.L_24:
        /*008c*/ 	.word	0x00000000
        /*0090*/ 	.short	0x0005
        /*0092*/ 	.short	0x0020
        /*0094*/ 	.byte	0x00, 0xf0, 0x11, 0x00


	//----- nvinfo : EIATTR_KPARAM_INFO
	.align		4
.L_25:
        /*0098*/ 	.byte	0x04, 0x17
        /*009a*/ 	.short	(.L_27 - .L_26)
.L_26:
        /*009c*/ 	.word	0x00000000
        /*00a0*/ 	.short	0x0004
        /*00a2*/ 	.short	0x001c
        /*00a4*/ 	.byte	0x00, 0xf0, 0x11, 0x00


	//----- nvinfo : EIATTR_KPARAM_INFO
	.align		4
.L_27:
        /*00a8*/ 	.byte	0x04, 0x17
        /*00aa*/ 	.short	(.L_29 - .L_28)
.L_28:
        /*00ac*/ 	.word	0x00000000
        /*00b0*/ 	.short	0x0003
        /*00b2*/ 	.short	0x0018
        /*00b4*/ 	.byte	0x00, 0xf0, 0x11, 0x00


	//----- nvinfo : EIATTR_KPARAM_INFO
	.align		4
.L_29:
        /*00b8*/ 	.byte	0x04, 0x17
        /*00ba*/ 	.short	(.L_31 - .L_30)
.L_30:
        /*00bc*/ 	.word	0x00000000
        /*00c0*/ 	.short	0x0002
        /*00c2*/ 	.short	0x0010
        /*00c4*/ 	.byte	0x00, 0xf4, 0x21, 0x00


	//----- nvinfo : EIATTR_KPARAM_INFO
	.align		4
.L_31:
        /*00c8*/ 	.byte	0x04, 0x17
        /*00ca*/ 	.short	(.L_33 - .L_32)
.L_32:
        /*00cc*/ 	.word	0x00000000
        /*00d0*/ 	.short	0x0001
        /*00d2*/ 	.short	0x0008
        /*00d4*/ 	.byte	0x00, 0xf4, 0x21, 0x00


	//----- nvinfo : EIATTR_KPARAM_INFO
	.align		4
.L_33:
        /*00d8*/ 	.byte	0x04, 0x17
        /*00da*/ 	.short	(.L_35 - .L_34)
.L_34:
        /*00dc*/ 	.word	0x00000000
        /*00e0*/ 	.short	0x0000
        /*00e2*/ 	.short	0x0000
        /*00e4*/ 	.byte	0x00, 0xf4, 0x21, 0x00


	//----- nvinfo : EIATTR_SPARSE_MMA_MASK
	.align		4
.L_35:
        /*00e8*/ 	.byte	0x03, 0x50
        /*00ea*/ 	.short	0x0000


	//----- nvinfo : EIATTR_MAXREG_COUNT
	.align		4
        /*00ec*/ 	.byte	0x03, 0x1b
        /*00ee*/ 	.short	0x00ff


	//----- nvinfo : EIATTR_NUM_BARRIERS
	.align		4
        /*00f0*/ 	.byte	0x02, 0x4c
        /*00f2*/ 	.byte	0x01
	.zero		1


	//----- nvinfo : EIATTR_ANNOTATIONS
	.align		4
        /*00f4*/ 	.byte	0x04, 0x55
        /*00f6*/ 	.short	(.L_37 - .L_36)


	//   ....[0]....
.L_36:
        /*00f8*/ 	.word	0x00000001
        /*00fc*/ 	.byte	0xa0, 0x01, 0x00, 0x00, 0x01, 0x00, 0x00, 0x00, 0x80, 0x09, 0x00, 0x00, 0x01, 0x00, 0x00, 0x00
        /* <DEDUP_REMOVED lines=2014> */
        /*7eec*/ 	.byte	0xe0, 0x39, 0x03, 0x00, 0x01, 0x00, 0x00, 0x00, 0xf0, 0x39, 0x03, 0x00


	//----- nvinfo : EIATTR_MERCURY_ISA_VERSION
	.align		4
.L_37:
        /*7ef8*/ 	.byte	0x03, 0x5f
        /*7efa*/ 	.short	0x0101


	//----- nvinfo : EIATTR_EXIT_INSTR_OFFSETS
	.align		4
        /*7efc*/ 	.byte	0x04, 0x1c
        /*7efe*/ 	.short	(.L_39 - .L_38)


	//   ....[0]....
.L_38:
        /*7f00*/ 	.word	0x00033d80


	//   ....[1]....
        /*7f04*/ 	.word	0x00033db0


	//----- nvinfo : EIATTR_REQNTID
	.align		4
.L_39:
        /*7f08*/ 	.byte	0x04, 0x10
        /*7f0a*/ 	.short	(.L_41 - .L_40)
.L_40:
        /*7f0c*/ 	.word	0x00000080
        /*7f10*/ 	.word	0x00000001
        /*7f14*/ 	.word	0x00000001


	//----- nvinfo : EIATTR_CBANK_PARAM_SIZE
	.align		4
.L_41:
        /*7f18*/ 	.byte	0x03, 0x19
        /*7f1a*/ 	.short	0x0050


	//----- nvinfo : EIATTR_PARAM_CBANK
	.align		4
        /*7f1c*/ 	.byte	0x04, 0x0a
        /*7f1e*/ 	.short	(.L_43 - .L_42)
	.align		4
.L_42:
        /*7f20*/ 	.word	index@(.nv.constant0.matmul_kernel)
        /*7f24*/ 	.short	0x0210
        /*7f26*/ 	.short	0x0050


	//----- nvinfo : EIATTR_SW_WAR
	.align		4
.L_43:
        /*7f28*/ 	.byte	0x04, 0x36
        /*7f2a*/ 	.short	(.L_45 - .L_44)
.L_44:
        /*7f2c*/ 	.word	0x00000008
.L_45:


//--------------------- .nv.callgraph             --------------------------
	.section	.nv.callgraph,"",@"SHT_CUDA_CALLGRAPH"
	.align	4
	.sectionentsize	8
	.align		4
        /*0000*/ 	.word	0x00000000
	.align		4
        /*0004*/ 	.word	0xffffffff
	.align		4
        /*0008*/ 	.word	0x00000000
	.align		4
        /*000c*/ 	.word	0xfffffffe
	.align		4
        /*0010*/ 	.word	0x00000000
	.align		4
        /*0014*/ 	.word	0xfffffffd
	.align		4
        /*0018*/ 	.word	0x00000000
	.align		4
        /*001c*/ 	.word	0xfffffffc


//--------------------- .text.matmul_kernel       --------------------------
	.section	.text.matmul_kernel,"ax",@progbits
	.align	128
        .global         matmul_kernel
        .type           matmul_kernel,@function
        .size           matmul_kernel,(.L_x_3 - matmul_kernel)
        .other          matmul_kernel,@"STO_CUDA_ENTRY STV_DEFAULT"
matmul_kernel:
.text.matmul_kernel:
[----:B------:R-:W0:Y:S08]  /*0000*/  LDC R1, c[0x0][0x28] ;  /* 0x00000a00ff017b82 */ /* 0x000e300000000800 */
[----:B------:R-:W1:Y:S01]  /*0010*/  LDC.64 R4, c[0x0][0x228] ;  /* 0x00008a00ff047b82 */ /* 0x000e620000000a00 */
[----:B------:R-:W2:Y:S01]  /*0020*/  S2R R7, SR_CTAID.X ;  /* 0x0000000000077919 */ /* 0x000ea20000002500 */
[----:B0-----:R-:W-:Y:S01]  /*0030*/  VIADD R1, R1, 0xffffed30 ;  /* 0xffffed3001017836 */ /* 0x001fe20000000000 */
[----:B------:R-:W-:Y:S01]  /*0040*/  UMOV UR7, 0x400 ;  /* 0x0000040000077882 */ /* 0x000fe20000000000 */
[----:B------:R-:W-:Y:S01]  /*0050*/  CS2R R116, SRZ ;  /* 0x0000000000747805 */ /* 0x000fe2000001ff00 */
[----:B------:R-:W0:Y:S01]  /*0060*/  S2R R126, SR_TID.X ;  /* 0x00000000007e7919 */ /* 0x000e220000002100 */
[----:B------:R-:W-:-:S02]  /*0070*/  CS2R R118, SRZ ;  /* 0x0000000000767805 */ /* 0x000fc4000001ff00 */
[----:B------:R-:W-:Y:S01]  /*0080*/  CS2R R108, SRZ ;  /* 0x00000000006c7805 */ /* 0x000fe2000001ff00 */
[----:B------:R-:W3:Y:S01]  /*0090*/  S2UR UR4, SR_CgaCtaId ;  /* 0x00000000000479c3 */ /* 0x000ee20000008800 */
[----:B------:R-:W-:Y:S02]  /*00a0*/  CS2R R110, SRZ ;  /* 0x00000000006e7805 */ /* 0x000fe4000001ff00 */
[----:B------:R-:W-:Y:S02]  /*00b0*/  CS2R R100, SRZ ;  /* 0x0000000000647805 */ /* 0x000fe4000001ff00 */
[----:B------:R-:W-:Y:S02]  /*00c0*/  CS2R R102, SRZ ;  /* 0x0000000000667805 */ /* 0x000fe4000001ff00 */
[----:B------:R-:W-:Y:S02]  /*00d0*/  CS2R R92, SRZ ;  /* 0x00000000005c7805 */ /* 0x000fe4000001ff00 */
[----:B------:R-:W-:-:S02]  /*00e0*/  CS2R R94, SRZ ;  /* 0x00000000005e7805 */ /* 0x000fc4000001ff00 */
[----:B------:R-:W-:Y:S02]  /*00f0*/  CS2R R84, SRZ ;  /* 0x0000000000547805 */ /* 0x000fe4000001ff00 */
        /* <DEDUP_REMOVED lines=8> */
[----:B------:R-:W-:Y:S01]  /*0180*/  CS2R R54, SRZ ;  /* 0x0000000000367805 */ /* 0x000fe2000001ff00 */
[----:B-1----:R-:W-:Y:S01]  /*0190*/  VIADD R0, R5, 0x1ff ;  /* 0x000001ff05007836 */ /* 0x002fe20000000000 */
[----:B------:R0:W-:Y:S01]  /*01a0*/  STL [R1+0xf8c], R5 ;  /* 0x000f8c0501007387 */ /* 0x0001e20000100800 */
[----:B------:R-:W-:Y:S02]  /*01b0*/  CS2R R44, SRZ ;  /* 0x00000000002c7805 */ /* 0x000fe4000001ff00 */
[----:B------:R-:W-:-:S02]  /*01c0*/  CS2R R46, SRZ ;  /* 0x00000000002e7805 */ /* 0x000fc4000001ff00 */
[----:B------:R-:W-:Y:S02]  /*01d0*/  CS2R R36, SRZ ;  /* 0x0000000000247805 */ /* 0x000fe4000001ff00 */
[----:B------:R-:W-:Y:S01]  /*01e0*/  SHF.R.S32.HI R3, RZ, 0x1f, R0 ;  /* 0x0000001fff037819 */ /* 0x000fe20000011400 */
[----:B------:R-:W-:Y:S01]  /*01f0*/  ULDC.64 UR40, c[0x0][0x208] ;  /* 0x0000820000287ab9 */ /* 0x000fe20000000a00 */
[----:B------:R-:W-:Y:S01]  /*0200*/  CS2R R38, SRZ ;  /* 0x0000000000267805 */ /* 0x000fe2000001ff00 */
[----:B---3--:R-:W-:Y:S01]  /*0210*/  ULEA UR7, UR4, UR7, 0x18 ;  /* 0x0000000704077291 */ /* 0x008fe2000f8ec03f */
[----:B------:R-:W-:Y:S02]  /*0220*/  LEA.HI R3, R3, R0, RZ, 0x9 ;  /* 0x0000000003037211 */ /* 0x000fe400078f48ff */
[----:B------:R-:W-:Y:S02]  /*0230*/  CS2R R28, SRZ ;  /* 0x00000000001c7805 */ /* 0x000fe4000001ff00 */
[----:B--2---:R-:W-:-:S02]  /*0240*/  IABS R10, R7 ;  /* 0x00000007000a7213 */ /* 0x004fc40000000000 */
[----:B------:R-:W-:Y:S02]  /*0250*/  CS2R R30, SRZ ;  /* 0x00000000001e7805 */ /* 0x000fe4000001ff00 */
[----:B------:R-:W-:Y:S02]  /*0260*/  SHF.R.S32.HI R3, RZ, 0x9, R3 ;  /* 0x00000009ff037819 */ /* 0x000fe40000011403 */
[----:B------:R-:W-:Y:S02]  /*0270*/  CS2R R20, SRZ ;  /* 0x0000000000147805 */ /* 0x000fe4000001ff00 */
[----:B0-----:R-:W-:Y:S02]  /*0280*/  LOP3.LUT R5, R126, 0x3f, RZ, 0xc0, !PT ;  /* 0x0000003f7e057812 */ /* 0x001fe400078ec0ff */
[----:B------:R-:W-:Y:S02]  /*0290*/  CS2R R22, SRZ ;  /* 0x0000000000167805 */ /* 0x000fe4000001ff00 */
[----:B------:R-:W-:Y:S01]  /*02a0*/  CS2R R16, SRZ ;  /* 0x0000000000107805 */ /* 0x000fe2000001ff00 */
[----:B------:R-:W-:Y:S01]  /*02b0*/  IMAD.SHL.U32 R6, R3, 0x8, RZ ;  /* 0x0000000803067824 */ /* 0x000fe200078e00ff */
[----:B------:R-:W-:-:S02]  /*02c0*/  CS2R R18, SRZ ;  /* 0x0000000000127805 */ /* 0x000fc4000001ff00 */
[----:B------:R-:W-:Y:S02]  /*02d0*/  CS2R R14, SRZ ;  /* 0x00000000000e7805 */ /* 0x000fe4000001ff00 */
[----:B------:R-:W-:Y:S02]  /*02e0*/  CS2R R24, SRZ ;  /* 0x0000000000187805 */ /* 0x000fe4000001ff00 */
[----:B------:R-:W-:Y:S02]  /*02f0*/  CS2R R26, SRZ ;  /* 0x00000000001a7805 */ /* 0x000fe4000001ff00 */
[-C--:B------:R-:W-:Y:S02]  /*0300*/  IABS R9, R6.reuse ;  /* 0x0000000600097213 */ /* 0x080fe40000000000 */
[----:B------:R-:W-:Y:S02]  /*0310*/  CS2R R32, SRZ ;  /* 0x0000000000207805 */ /* 0x000fe4000001ff00 */
[----:B------:R-:W-:-:S02]  /*0320*/  IABS R12, R6 ;  /* 0x00000006000c7213 */ /* 0x000fc40000000000 */
[----:B------:R-:W-:Y:S01]  /*0330*/  CS2R R34, SRZ ;  /* 0x0000000000227805 */ /* 0x000fe2000001ff00 */
[----:B------:R-:W0:Y:S01]  /*0340*/  I2F.RP R0, R9 ;  /* 0x0000000900007306 */ /* 0x000e220000209400 */
        /* <DEDUP_REMOVED lines=13> */
[----:B------:R-:W-:Y:S01]  /*0420*/  CS2R R90, SRZ ;  /* 0x00000000005a7805 */ /* 0x000fe2000001ff00 */
[----:B0-----:R-:W0:Y:S01]  /*0430*/  MUFU.RCP R0, R0 ;  /* 0x0000000000007308 */ /* 0x001e220000001000 */
        /* <DEDUP_REMOVED lines=13> */
[----:B------:R-:W-:Y:S01]  /*0510*/  CS2R R146, SRZ ;  /* 0x0000000000927805 */ /* 0x000fe2000001ff00 */
[----:B0-----:R-:W-:Y:S02]  /*0520*/  VIADD R2, R0, 0xffffffe ;  /* 0x0ffffffe00027836 */ /* 0x001fe40000000000 */
[----:B------:R-:W-:-:S02]  /*0530*/  IMAD.MOV R0, RZ, RZ, -R12 ;  /* 0x000000ffff007224 */ /* 0x000fc400078e0a0c */
[----:B------:R0:W1:Y:S02]  /*0540*/  F2I.FTZ.U32.TRUNC.NTZ R3, R2 ;  /* 0x0000000200037305 */ /* 0x000064000021f000 */
[----:B0-----:R-:W-:Y:S02]  /*0550*/  IMAD.MOV.U32 R2, RZ, RZ, RZ ;  /* 0x000000ffff027224 */ /* 0x001fe400078e00ff */
[----:B-1----:R-:W-:-:S04]  /*0560*/  IMAD.MOV R8, RZ, RZ, -R3 ;  /* 0x000000ffff087224 */ /* 0x002fc800078e0a03 */
[----:B------:R-:W-:Y:S02]  /*0570*/  IMAD R11, R8, R9, RZ ;  /* 0x00000009080b7224 */ /* 0x000fe400078e02ff */
[----:B------:R-:W-:Y:S02]  /*0580*/  IMAD.MOV.U32 R8, RZ, RZ, R10 ;  /* 0x000000ffff087224 */ /* 0x000fe400078e000a */
[----:B------:R-:W-:-:S06]  /*0590*/  IMAD.HI.U32 R3, R3, R11, R2 ;  /* 0x0000000b03037227 */ /* 0x000fcc00078e0002 */
[----:B------:R-:W-:-:S04]  /*05a0*/  IMAD.HI.U32 R3, R3, R8, RZ ;  /* 0x0000000803037227 */ /* 0x000fc800078e00ff */
[----:B------:R-:W-:-:S05]  /*05b0*/  IMAD R0, R3, R0, R8 ;  /* 0x0000000003007224 */ /* 0x000fca00078e0208 */
[----:B------:R-:W-:-:S13]  /*05c0*/  ISETP.GT.U32.AND P1, PT, R9, R0, PT ;  /* 0x000000000900720c */ /* 0x000fda0003f24070 */
[----:B------:R-:W-:Y:S02]  /*05d0*/  @!P1 IMAD.IADD R0, R0, 0x1, -R9 ;  /* 0x0000000100009824 */ /* 0x000fe400078e0a09 */
[----:B------:R-:W-:Y:S01]  /*05e0*/  @!P1 VIADD R3, R3, 0x1 ;  /* 0x0000000103039836 */ /* 0x000fe20000000000 */
[----:B------:R-:W-:Y:S02]  /*05f0*/  ISETP.NE.AND P1, PT, R6, RZ, PT ;  /* 0x000000ff0600720c */ /* 0x000fe40003f25270 */
[----:B------:R-:W-:Y:S02]  /*0600*/  ISETP.GE.U32.AND P0, PT, R0, R9, PT ;  /* 0x000000090000720c */ /* 0x000fe40003f06070 */
[----:B------:R-:W-:-:S04]  /*0610*/  LOP3.LUT R0, R7, R6, RZ, 0x3c, !PT ;  /* 0x0000000607007212 */ /* 0x000fc800078e3cff */
[----:B------:R-:W-:Y:S01]  /*0620*/  ISETP.GE.AND P2, PT, R0, RZ, PT ;  /* 0x000000ff0000720c */ /* 0x000fe20003f46270 */
[----:B------:R-:W-:-:S06]  /*0630*/  VIADD R0, R4, 0x3f ;  /* 0x0000003f04007836 */ /* 0x000fcc0000000000 */
[----:B------:R-:W-:-:S04]  /*0640*/  @P0 VIADD R3, R3, 0x1 ;  /* 0x0000000103030836 */ /* 0x000fc80000000000 */
[----:B------:R-:W-:Y:S01]  /*0650*/  IMAD.MOV.U32 R2, RZ, RZ, R3 ;  /* 0x000000ffff027224 */ /* 0x000fe200078e0003 */
[----:B------:R-:W-:-:S03]  /*0660*/  SHF.R.S32.HI R3, RZ, 0x1f, R0 ;  /* 0x0000001fff037819 */ /* 0x000fc60000011400 */
[----:B------:R-:W-:Y:S01]  /*0670*/  @!P2 IMAD.MOV R2, RZ, RZ, -R2 ;  /* 0x000000ffff02a224 */ /* 0x000fe200078e0a02 */
[----:B------:R-:W-:Y:S02]  /*0680*/  @!P1 LOP3.LUT R2, RZ, R6, RZ, 0x33, !PT ;  /* 0x00000006ff029212 */ /* 0x000fe400078e33ff */
[----:B------:R-:W-:-:S03]  /*0690*/  LEA.HI R3, R3, R0, RZ, 0x6 ;  /* 0x0000000003037211 */ /* 0x000fc600078f30ff */
[----:B------:R-:W-:Y:S02]  /*06a0*/  IMAD.SHL.U32 R8, R2, 0x8, RZ ;  /* 0x0000000802087824 */ /* 0x000fe400078e00ff */
[----:B------:R-:W-:-:S03]  /*06b0*/  IMAD.MOV R2, RZ, RZ, -R2 ;  /* 0x000000ffff027224 */ /* 0x000fc600078e0a02 */
[----:B------:R-:W-:Y:S01]  /*06c0*/  LEA.HI.SX32 R3, R3, -R8, 0x1a ;  /* 0x8000000803037211 */ /* 0x000fe200078fd2ff */
[----:B------:R-:W-:-:S03]  /*06d0*/  IMAD R6, R6, R2, R7 ;  /* 0x0000000206067224 */ /* 0x000fc600078e0207 */
[----:B------:R-:W-:Y:S02]  /*06e0*/  VIMNMX R13, R3, 0x8, PT ;  /* 0x00000008030d7848 */ /* 0x000fe40003fe0100 */
[----:B------:R-:W-:Y:S02]  /*06f0*/  IABS R11, R6 ;  /* 0x00000006000b7213 */ /* 0x000fe40000000000 */
[----:B------:R-:W-:-:S04]  /*0700*/  IABS R9, R13 ;  /* 0x0000000d00097213 */ /* 0x000fc80000000000 */
[----:B------:R-:W0:Y:S08]  /*0710*/  I2F.RP R0, R9 ;  /* 0x0000000900007306 */ /* 0x000e300000209400 */
[----:B0-----:R-:W0:Y:S02]  /*0720*/  MUFU.RCP R0, R0 ;  /* 0x0000000000007308 */ /* 0x001e240000001000 */
[----:B0-----:R-:W-:-:S06]  /*0730*/  VIADD R3, R0, 0xffffffe ;  /* 0x0ffffffe00037836 */ /* 0x001fcc0000000000 */
[----:B------:R-:W0:Y:S02]  /*0740*/  F2I.FTZ.U32.TRUNC.NTZ R3, R3 ;  /* 0x0000000300037305 */ /* 0x000e24000021f000 */
[----:B0-----:R-:W-:-:S04]  /*0750*/  IMAD.MOV R10, RZ, RZ, -R3 ;  /* 0x000000ffff0a7224 */ /* 0x001fc800078e0a03 */
[----:B------:R-:W-:Y:S01]  /*0760*/  IMAD.MOV.U32 R2, RZ, RZ, R10 ;  /* 0x000000ffff027224 */ /* 0x000fe200078e000a */
[----:B------:R-:W-:-:S03]  /*0770*/  IABS R10, R13 ;  /* 0x0000000d000a7213 */ /* 0x000fc60000000000 */
[----:B------:R-:W-:Y:S02]  /*0780*/  IMAD R7, R2, R9, RZ ;  /* 0x0000000902077224 */ /* 0x000fe400078e02ff */
[----:B------:R-:W-:Y:S02]  /*0790*/  IMAD.MOV.U32 R2, RZ, RZ, RZ ;  /* 0x000000ffff027224 */ /* 0x000fe400078e00ff */
[----:B------:R-:W-:Y:S02]  /*07a0*/  IMAD.MOV R0, RZ, RZ, -R10 ;  /* 0x000000ffff007224 */ /* 0x000fe400078e0a0a */
[----:B------:R-:W-:Y:S02]  /*07b0*/  IMAD.HI.U32 R2, R3, R7, R2 ;  /* 0x0000000703027227 */ /* 0x000fe400078e0002 */
[----:B------:R-:W0:Y:S04]  /*07c0*/  LDC R3, c[0x0][0x230] ;  /* 0x00008c00ff037b82 */ /* 0x000e280000000800 */
[----:B------:R-:W-:-:S04]  /*07d0*/  IMAD.HI.U32 R2, R2, R11, RZ ;  /* 0x0000000b02027227 */ /* 0x000fc800078e00ff */
[----:B------:R-:W-:Y:S01]  /*07e0*/  IMAD R0, R2, R0, R11 ;  /* 0x0000000002007224 */ /* 0x000fe200078e020b */
[----:B------:R-:W-:-:S04]  /*07f0*/  CS2R R10, SRZ ;  /* 0x00000000000a7805 */ /* 0x000fc8000001ff00 */
[----:B------:R-:W-:Y:S01]  /*0800*/  ISETP.GT.U32.AND P1, PT, R9, R0, PT ;  /* 0x000000000900720c */ /* 0x000fe20003f24070 */
[----:B0-----:R-:W-:-:S12]  /*0810*/  VIADD R125, R3, 0x3f ;  /* 0x0000003f037d7836 */ /* 0x001fd80000000000 */
[----:B------:R-:W-:Y:S02]  /*0820*/  @!P1 IMAD.IADD R0, R0, 0x1, -R9 ;  /* 0x0000000100009824 */ /* 0x000fe400078e0a09 */
[----:B------:R-:W-:Y:S01]  /*0830*/  @!P1 VIADD R2, R2, 0x1 ;  /* 0x0000000102029836 */ /* 0x000fe20000000000 */
[----:B------:R-:W-:Y:S02]  /*0840*/  ISETP.NE.AND P1, PT, R13, RZ, PT ;  /* 0x000000ff0d00720c */ /* 0x000fe40003f25270 */
[----:B------:R-:W-:Y:S02]  /*0850*/  ISETP.GE.U32.AND P0, PT, R0, R9, PT ;  /* 0x000000090000720c */ /* 0x000fe40003f06070 */
[----:B------:R-:W-:-:S04]  /*0860*/  LOP3.LUT R0, R6, R13, RZ, 0x3c, !PT ;  /* 0x0000000d06007212 */ /* 0x000fc800078e3cff */
[----:B------:R-:W-:-:S07]  /*0870*/  ISETP.GE.AND P2, PT, R0, RZ, PT ;  /* 0x000000ff0000720c */ /* 0x000fce0003f46270 */
[----:B------:R-:W-:Y:S01]  /*0880*/  @P0 VIADD R2, R2, 0x1 ;  /* 0x0000000102020836 */ /* 0x000fe20000000000 */
[----:B------:R-:W-:-:S05]  /*0890*/  ISETP.GE.AND P0, PT, R125, 0x40, PT ;  /* 0x000000407d00780c */ /* 0x000fca0003f06270 */
[----:B------:R-:W-:Y:S01]  /*08a0*/  @!P2 IMAD.MOV R2, RZ, RZ, -R2 ;  /* 0x000000ffff02a224 */ /* 0x000fe200078e0a02 */
[----:B------:R-:W-:-:S05]  /*08b0*/  @!P1 LOP3.LUT R2, RZ, R13, RZ, 0x33, !PT ;  /* 0x0000000dff029212 */ /* 0x000fca00078e33ff */
[----:B------:R-:W-:Y:S02]  /*08c0*/  IMAD.MOV R0, RZ, RZ, -R2 ;  /* 0x000000ffff007224 */ /* 0x000fe400078e0a02 */
[----:B------:R-:W-:Y:S02]  /*08d0*/  IMAD.SHL.U32 R3, R2, 0x200, RZ ;  /* 0x0000020002037824 */ /* 0x000fe400078e00ff */
[----:B------:R-:W-:Y:S01]  /*08e0*/  IMAD R0, R13, R0, R6 ;  /* 0x000000000d007224 */ /* 0x000fe200078e0206 */
[----:B------:R-:W-:Y:S02]  /*08f0*/  SHF.R.U32.HI R6, RZ, 0x6, R126 ;  /* 0x00000006ff067819 */ /* 0x000fe4000001167e */
[----:B------:R-:W-:Y:S01]  /*0900*/  CS2R R12, SRZ ;  /* 0x00000000000c7805 */ /* 0x000fe2000001ff00 */
[----:B------:R-:W-:Y:S01]  /*0910*/  IMAD.IADD R0, R8, 0x1, R0 ;  /* 0x0000000108007824 */ /* 0x000fe200078e0200 */
[----:B------:R-:W-:Y:S02]  /*0920*/  SGXT.U32 R124, R6, 0x1 ;  /* 0x00000001067c781a */ /* 0x000fe40000000000 */
[----:B------:R-:W-:Y:S01]  /*0930*/  CS2R R8, SRZ ;  /* 0x0000000000087805 */ /* 0x000fe2000001ff00 */
[----:B------:R-:W-:Y:S01]  /*0940*/  IMAD R0, R0, 0x40, R5 ;  /* 0x0000004000007824 */ /* 0x000fe200078e0205 */
[----:B------:R-:W-:-:S02]  /*0950*/  LOP3.LUT R7, R3, 0x2, R124, 0xfe, !PT ;  /* 0x0000000203077812 */ /* 0x000fc400078efe7c */
[C-C-:B------:R-:W-:Y:S02]  /*0960*/  LOP3.LUT R6, R3.reuse, 0x4, R124.reuse, 0xfe, !PT ;  /* 0x0000000403067812 */ /* 0x140fe400078efe7c */
[C-C-:B------:R-:W-:Y:S01]  /*0970*/  LOP3.LUT R125, R3.reuse, 0x6, R124.reuse, 0xfe, !PT ;  /* 0x00000006037d7812 */ /* 0x140fe200078efe7c */
[----:B------:R0:W-:Y:S01]  /*0980*/  STL [R1+0xc08], R7 ;  /* 0x000c080701007387 */ /* 0x0001e20000100800 */
[C---:B------:R-:W-:Y:S02]  /*0990*/  LOP3.LUT R126, R3.reuse, 0x30, R124, 0xfe, !PT ;  /* 0x00000030037e7812 */ /* 0x040fe400078efe7c */
[----:B------:R-:W-:Y:S01]  /*09a0*/  LOP3.LUT R2, R3, R124, RZ, 0xfc, !PT ;  /* 0x0000007c03027212 */ /* 0x000fe200078efcff */
[----:B------:R1:W-:Y:S03]  /*09b0*/  STL [R1+0xc04], R6 ;  /* 0x000c040601007387 */ /* 0x0003e60000100800 */
[C---:B------:R-:W-:Y:S01]  /*09c0*/  LOP3.LUT R127, R2.reuse, 0xf8, RZ, 0xfc, !PT ;  /* 0x000000f8027f7812 */ /* 0x040fe200078efcff */
[----:B------:R2:W-:Y:S01]  /*09d0*/  STL [R1+0xc00], R125 ;  /* 0x000c007d01007387 */ /* 0x0005e20000100800 */
[----:B------:R-:W-:-:S02]  /*09e0*/  LOP3.LUT R132, R2, 0xfc, RZ, 0xfc, !PT ;  /* 0x000000fc02847812 */ /* 0x000fc400078efcff */
[C-C-:B0-----:R-:W-:Y:S02]  /*09f0*/  LOP3.LUT R7, R3.reuse, 0x8, R124.reuse, 0xfe, !PT ;  /* 0x0000000803077812 */ /* 0x141fe400078efe7c */
[C---:B------:R-:W-:Y:S02]  /*0a00*/  LOP3.LUT R133, R2.reuse, 0x104, RZ, 0xfc, !PT ;  /* 0x0000010402857812 */ /* 0x040fe400078efcff */
[C-C-:B-1----:R-:W-:Y:S01]  /*0a10*/  LOP3.LUT R6, R3.reuse, 0xa, R124.reuse, 0xfe, !PT ;  /* 0x0000000a03067812 */ /* 0x142fe200078efe7c */
[----:B------:R0:W-:Y:S01]  /*0a20*/  STL [R1+0xbfc], R7 ;  /* 0x000bfc0701007387 */ /* 0x0001e20000100800 */
[C---:B------:R-:W-:Y:S02]  /*0a30*/  LOP3.LUT R134, R2.reuse, 0x106, RZ, 0xfc, !PT ;  /* 0x0000010602867812 */ /* 0x040fe400078efcff */
[----:B--2---:R-:W-:Y:S01]  /*0a40*/  LOP3.LUT R125, R3, 0xc, R124, 0xfe, !PT ;  /* 0x0000000c037d7812 */ /* 0x004fe200078efe7c */
[----:B------:R1:W-:Y:S01]  /*0a50*/  STL [R1+0xbf8], R6 ;  /* 0x000bf80601007387 */ /* 0x0003e20000100800 */
[----:B------:R-:W-:-:S02]  /*0a60*/  LOP3.LUT R135, R2, 0x108, RZ, 0xfc, !PT ;  /* 0x0000010802877812 */ /* 0x000fc400078efcff */
[C---:B------:R-:W-:Y:S01]  /*0a70*/  LOP3.LUT R252, R2.reuse, 0x10e, RZ, 0xfc, !PT ;  /* 0x0000010e02fc7812 */ /* 0x040fe200078efcff */
[----:B------:R2:W-:Y:S01]  /*0a80*/  STL [R1+0xbf4], R125 ;  /* 0x000bf47d01007387 */ /* 0x0005e20000100800 */
[C---:B------:R-:W-:Y:S02]  /*0a90*/  LOP3.LUT R140, R2.reuse, 0x112, RZ, 0xfc, !PT ;  /* 0x00000112028c7812 */ /* 0x040fe400078efcff */
[C-C-:B0-----:R-:W-:Y:S02]  /*0aa0*/  LOP3.LUT R7, R3.reuse, 0xe, R124.reuse, 0xfe, !PT ;  /* 0x0000000e03077812 */ /* 0x141fe400078efe7c */
[C---:B------:R-:W-:Y:S02]  /*0ab0*/  LOP3.LUT R141, R2.reuse, 0x114, RZ, 0xfc, !PT ;  /* 0x00000114028d7812 */ /* 0x040fe400078efcff */
[----:B-1----:R-:W-:Y:S01]  /*0ac0*/  LOP3.LUT R6, R3, 0x10, R124, 0xfe, !PT ;  /* 0x0000001003067812 */ /* 0x002fe200078efe7c */
[----:B------:R0:W-:Y:S01]  /*0ad0*/  STL [R1+0xbf0], R7 ;  /* 0x000bf00701007387 */ /* 0x0001e20000100800 */
[----:B------:R-:W-:-:S02]  /*0ae0*/  LOP3.LUT R142, R2, 0x116, RZ, 0xfc, !PT ;  /* 0x00000116028e7812 */ /* 0x000fc400078efcff */
[C-C-:B--2---:R-:W-:Y:S01]  /*0af0*/  LOP3.LUT R125, R3.reuse, 0x12, R124.reuse, 0xfe, !PT ;  /* 0x00000012037d7812 */ /* 0x144fe200078efe7c */
[----:B------:R1:W-:Y:S01]  /*0b00*/  STL [R1+0xbec], R6 ;  /* 0x000bec0601007387 */ /* 0x0003e20000100800 */
[C---:B------:R-:W-:Y:S02]  /*0b10*/  LOP3.LUT R143, R2.reuse, 0x118, RZ, 0xfc, !PT ;  /* 0x00000118028f7812 */ /* 0x040fe400078efcff */
[C---:B------:R-:W-:Y:S01]  /*0b20*/  LOP3.LUT R149, R2.reuse, 0x11e, RZ, 0xfc, !PT ;  /* 0x0000011e02957812 */ /* 0x040fe200078efcff */
[----:B------:R2:W-:Y:S01]  /*0b30*/  STL [R1+0xbe8], R125 ;  /* 0x000be87d01007387 */ /* 0x0005e20000100800 */
[C---:B------:R-:W-:Y:S02]  /*0b40*/  LOP3.LUT R148, R2.reuse, 0x122, RZ, 0xfc, !PT ;  /* 0x0000012202947812 */ /* 0x040fe400078efcff */
[----:B0-----:R-:W-:Y:S02]  /*0b50*/  LOP3.LUT R7, R3, 0x14, R124, 0xfe, !PT ;  /* 0x0000001403077812 */ /* 0x001fe400078efe7c */
[----:B------:R-:W-:-:S02]  /*0b60*/  LOP3.LUT R150, R2, 0x126, RZ, 0xfc, !PT ;  /* 0x0000012602967812 */ /* 0x000fc400078efcff */
[C-C-:B-1----:R-:W-:Y:S01]  /*0b70*/  LOP3.LUT R6, R3.reuse, 0x16, R124.reuse, 0xfe, !PT ;  /* 0x0000001603067812 */ /* 0x142fe200078efe7c */
[----:B------:R0:W-:Y:S01]  /*0b80*/  STL [R1+0xbe4], R7 ;  /* 0x000be40701007387 */ /* 0x0001e20000100800 */
[C---:B------:R-:W-:Y:S02]  /*0b90*/  LOP3.LUT R151, R2.reuse, 0x128, RZ, 0xfc, !PT ;  /* 0x0000012802977812 */ /* 0x040fe400078efcff */
[----:B--2---:R-:W-:Y:S01]  /*0ba0*/  LOP3.LUT R125, R3, 0x18, R124, 0xfe, !PT ;  /* 0x00000018037d7812 */ /* 0x004fe200078efe7c */
[----:B------:R1:W-:Y:S01]  /*0bb0*/  STL [R1+0xbe0], R6 ;  /* 0x000be00601007387 */ /* 0x0003e20000100800 */
[C---:B------:R-:W-:Y:S02]  /*0bc0*/  LOP3.LUT R152, R2.reuse, 0x12a, RZ, 0xfc, !PT ;  /* 0x0000012a02987812 */ /* 0x040fe400078efcff */
        /* <DEDUP_REMOVED lines=45> */
[----:B------:R-:W-:Y:S01]  /*0ea0*/  STL [R1+0xbb0], R6 ;  /* 0x000bb00601007387 */ /* 0x000fe20000100800 */
[C---:B------:R-:W-:Y:S02]  /*0eb0*/  LOP3.LUT R174, R2.reuse, 0x156, RZ, 0xfc, !PT ;  /* 0x0000015602ae7812 */ /* 0x040fe400078efcff */
[C-C-:B0-----:R-:W-:Y:S01]  /*0ec0*/  LOP3.LUT R7, R3.reuse, 0x34, R124.reuse, 0xfe, !PT ;  /* 0x0000003403077812 */ /* 0x141fe200078efe7c */
[----:B------:R0:W-:Y:S01]  /*0ed0*/  STL [R1+0xba8], R125 ;  /* 0x000ba87d01007387 */ /* 0x0001e20000100800 */
[C---:B------:R-:W-:Y:S02]  /*0ee0*/  LOP3.LUT R175, R2.reuse, 0x158, RZ, 0xfc, !PT ;  /* 0x0000015802af7812 */ /* 0x040fe400078efcff */
[----:B-1----:R-:W-:Y:S01]  /*0ef0*/  LOP3.LUT R126, R3, 0x38, R124, 0xfe, !PT ;  /* 0x00000038037e7812 */ /* 0x002fe200078efe7c */
[----:B------:R1:W-:Y:S01]  /*0f00*/  STL [R1+0xba4], R7 ;  /* 0x000ba40701007387 */ /* 0x0003e20000100800 */
[----:B------:R-:W-:-:S02]  /*0f10*/  LOP3.LUT R176, R2, 0x15a, RZ, 0xfc, !PT ;  /* 0x0000015a02b07812 */ /* 0x000fc400078efcff */
[C---:B------:R-:W-:Y:S02]  /*0f20*/  LOP3.LUT R177, R2.reuse, 0x15c, RZ, 0xfc, !PT ;  /* 0x0000015c02b17812 */ /* 0x040fe400078efcff */
[C---:B------:R-:W-:Y:S02]  /*0f30*/  LOP3.LUT R178, R2.reuse, 0x15e, RZ, 0xfc, !PT ;  /* 0x0000015e02b27812 */ /* 0x040fe400078efcff */
[C-C-:B0-----:R-:W-:Y:S02]  /*0f40*/  LOP3.LUT R125, R3.reuse, 0x36, R124.reuse, 0xfe, !PT ;  /* 0x00000036037d7812 */ /* 0x141fe400078efe7c */
[C---:B------:R-:W-:Y:S02]  /*0f50*/  LOP3.LUT R179, R2.reuse, 0x160, RZ, 0xfc, !PT ;  /* 0x0000016002b37812 */ /* 0x040fe400078efcff */
[----:B-1----:R-:W-:Y:S01]  /*0f60*/  LOP3.LUT R7, R3, 0x3a, R124, 0xfe, !PT ;  /* 0x0000003a03077812 */ /* 0x002fe200078efe7c */
[----:B------:R0:W-:Y:S01]  /*0f70*/  STL [R1+0xba0], R125 ;  /* 0x000ba07d01007387 */ /* 0x0001e20000100800 */
[----:B------:R-:W-:-:S02]  /*0f80*/  LOP3.LUT R180, R2, 0x162, RZ, 0xfc, !PT ;  /* 0x0000016202b47812 */ /* 0x000fc400078efcff */
[C---:B------:R-:W-:Y:S01]  /*0f90*/  LOP3.LUT R181, R2.reuse, 0x164, RZ, 0xfc, !PT ;  /* 0x0000016402b57812 */ /* 0x040fe200078efcff */
[----:B------:R1:W-:Y:S01]  /*0fa0*/  STL [R1+0xb9c], R126 ;  /* 0x000b9c7e01007387 */ /* 0x0003e20000100800 */
[C---:B------:R-:W-:Y:S02]  /*0fb0*/  LOP3.LUT R182, R2.reuse, 0x166, RZ, 0xfc, !PT ;  /* 0x0000016602b67812 */ /* 0x040fe400078efcff */
[C---:B------:R-:W-:Y:S01]  /*0fc0*/  LOP3.LUT R183, R2.reuse, 0x168, RZ, 0xfc, !PT ;  /* 0x0000016802b77812 */ /* 0x040fe200078efcff */
[----:B------:R2:W-:Y:S01]  /*0fd0*/  STL [R1+0xb98], R7 ;  /* 0x000b980701007387 */ /* 0x0005e20000100800 */
[----:B------:R-:W-:Y:S02]  /*0fe0*/  LOP3.LUT R184, R2, 0x16a, RZ, 0xfc, !PT ;  /* 0x0000016a02b87812 */ /* 0x000fe400078efcff */
[C-C-:B0-----:R-:W-:Y:S02]  /*0ff0*/  LOP3.LUT R125, R3.reuse, 0x3c, R124.reuse, 0xfe, !PT ;  /* 0x0000003c037d7812 */ /* 0x141fe400078efe7c */
[----:B------:R-:W-:-:S02]  /*1000*/  LOP3.LUT R124, R3, 0x3e, R124, 0xfe, !PT ;  /* 0x0000003e037c7812 */ /* 0x000fc400078efe7c */
[C---:B------:R-:W-:Y:S01]  /*1010*/  LOP3.LUT R3, R2.reuse, 0x42, RZ, 0xfc, !PT ;  /* 0x0000004202037812 */ /* 0x040fe200078efcff */
[----:B------:R0:W-:Y:S01]  /*1020*/  STL [R1+0xb94], R125 ;  /* 0x000b947d01007387 */ /* 0x0001e20000100800 */
[C---:B-1----:R-:W-:Y:S02]  /*1030*/  LOP3.LUT R126, R2.reuse, 0xf6, RZ, 0xfc, !PT ;  /* 0x000000f6027e7812 */ /* 0x042fe400078efcff */
[C---:B--2---:R-:W-:Y:S01]  /*1040*/  LOP3.LUT R7, R2.reuse, 0x40, RZ, 0xfc, !PT ;  /* 0x0000004002077812 */ /* 0x044fe200078efcff */
[----:B------:R1:W-:Y:S01]  /*1050*/  STL [R1+0xb90], R124 ;  /* 0x000b907c01007387 */ /* 0x0003e20000100800 */
[C---:B------:R-:W-:Y:S02]  /*1060*/  LOP3.LUT R185, R2.reuse, 0x16c, RZ, 0xfc, !PT ;  /* 0x0000016c02b97812 */ /* 0x040fe400078efcff */
[C---:B------:R-:W-:Y:S01]  /*1070*/  LOP3.LUT R186, R2.reuse, 0x16e, RZ, 0xfc, !PT ;  /* 0x0000016e02ba7812 */ /* 0x040fe200078efcff */
[----:B------:R2:W-:Y:S01]  /*1080*/  STL [R1+0xb8c], R7 ;  /* 0x000b8c0701007387 */ /* 0x0005e20000100800 */
[----:B------:R-:W-:-:S02]  /*1090*/  LOP3.LUT R187, R2, 0x170, RZ, 0xfc, !PT ;  /* 0x0000017002bb7812 */ /* 0x000fc400078efcff */
[C---:B0-----:R-:W-:Y:S01]  /*10a0*/  LOP3.LUT R125, R2.reuse, 0xf4, RZ, 0xfc, !PT ;  /* 0x000000f4027d7812 */ /* 0x041fe200078efcff */
[----:B------:R0:W-:Y:S01]  /*10b0*/  STL [R1+0xd04], R3 ;  /* 0x000d040301007387 */ /* 0x0001e20000100800 */
[C---:B------:R-:W-:Y:S02]  /*10c0*/  LOP3.LUT R188, R2.reuse, 0x172, RZ, 0xfc, !PT ;  /* 0x0000017202bc7812 */ /* 0x040fe400078efcff */
[C---:B-1----:R-:W-:Y:S02]  /*10d0*/  LOP3.LUT R124, R2.reuse, 0x44, RZ, 0xfc, !PT ;  /* 0x00000044027c7812 */ /* 0x042fe400078efcff */
[C---:B------:R-:W-:Y:S02]  /*10e0*/  LOP3.LUT R189, R2.reuse, 0x174, RZ, 0xfc, !PT ;  /* 0x0000017402bd7812 */ /* 0x040fe400078efcff */
[C---:B--2---:R-:W-:Y:S01]  /*10f0*/  LOP3.LUT R7, R2.reuse, 0x46, RZ, 0xfc, !PT ;  /* 0x0000004602077812 */ /* 0x044fe200078efcff */
[----:B------:R1:W-:Y:S01]  /*1100*/  STL [R1+0xd18], R124 ;  /* 0x000d187c01007387 */ /* 0x0003e20000100800 */
[----:B------:R-:W-:-:S02]  /*1110*/  LOP3.LUT R190, R2, 0x176, RZ, 0xfc, !PT ;  /* 0x0000017602be7812 */ /* 0x000fc400078efcff */
[C---:B0-----:R-:W-:Y:S01]  /*1120*/  LOP3.LUT R3, R2.reuse, 0x48, RZ, 0xfc, !PT ;  /* 0x0000004802037812 */ /* 0x041fe200078efcff */
[----:B------:R0:W-:Y:S01]  /*1130*/  STL [R1+0xd20], R7 ;  /* 0x000d200701007387 */ /* 0x0001e20000100800 */
[C---:B------:R-:W-:Y:S02]  /*1140*/  LOP3.LUT R191, R2.reuse, 0x178, RZ, 0xfc, !PT ;  /* 0x0000017802bf7812 */ /* 0x040fe400078efcff */
[C---:B------:R-:W-:Y:S01]  /*1150*/  LOP3.LUT R192, R2.reuse, 0x17a, RZ, 0xfc, !PT ;  /* 0x0000017a02c07812 */ /* 0x040fe200078efcff */
[----:B------:R2:W-:Y:S01]  /*1160*/  STL [R1+0xd28], R3 ;  /* 0x000d280301007387 */ /* 0x0005e20000100800 */
[C---:B------:R-:W-:Y:S02]  /*1170*/  LOP3.LUT R193, R2.reuse, 0x17c, RZ, 0xfc, !PT ;  /* 0x0000017c02c17812 */ /* 0x040fe400078efcff */
[C---:B-1----:R-:W-:Y:S02]  /*1180*/  LOP3.LUT R124, R2.reuse, 0x4a, RZ, 0xfc, !PT ;  /* 0x0000004a027c7812 */ /* 0x042fe400078efcff */
[----:B------:R-:W-:-:S02]  /*1190*/  LOP3.LUT R194, R2, 0x17e, RZ, 0xfc, !PT ;  /* 0x0000017e02c27812 */ /* 0x000fc400078efcff */
[C---:B0-----:R-:W-:Y:S01]  /*11a0*/  LOP3.LUT R7, R2.reuse, 0x4c, RZ, 0xfc, !PT ;  /* 0x0000004c02077812 */ /* 0x041fe200078efcff */
[----:B------:R0:W-:Y:S01]  /*11b0*/  STL [R1+0xd24], R124 ;  /* 0x000d247c01007387 */ /* 0x0001e20000100800 */
[C---:B------:R-:W-:Y:S02]  /*11c0*/  LOP3.LUT R195, R2.reuse, 0x180, RZ, 0xfc, !PT ;  /* 0x0000018002c37812 */ /* 0x040fe400078efcff */
[C---:B--2---:R-:W-:Y:S01]  /*11d0*/  LOP3.LUT R3, R2.reuse, 0x4e, RZ, 0xfc, !PT ;  /* 0x0000004e02037812 */ /* 0x044fe200078efcff */
[----:B------:R1:W-:Y:S01]  /*11e0*/  STL [R1+0xd2c], R7 ;  /* 0x000d2c0701007387 */ /* 0x0003e20000100800 */
[C---:B------:R-:W-:Y:S02]  /*11f0*/  LOP3.LUT R196, R2.reuse, 0x182, RZ, 0xfc, !PT ;  /* 0x0000018202c47812 */ /* 0x040fe400078efcff */
[C---:B------:R-:W-:Y:S01]  /*1200*/  LOP3.LUT R197, R2.reuse, 0x184, RZ, 0xfc, !PT ;  /* 0x0000018402c57812 */ /* 0x040fe200078efcff */
[----:B------:R2:W-:Y:S01]  /*1210*/  STL [R1+0xd30], R3 ;  /* 0x000d300301007387 */ /* 0x0005e20000100800 */
[----:B------:R-:W-:-:S02]  /*1220*/  LOP3.LUT R198, R2, 0x186, RZ, 0xfc, !PT ;  /* 0x0000018602c67812 */ /* 0x000fc400078efcff */
[C---:B0-----:R-:W-:Y:S02]  /*1230*/  LOP3.LUT R124, R2.reuse, 0x50, RZ, 0xfc, !PT ;  /* 0x00000050027c7812 */ /* 0x041fe400078efcff */
[C---:B------:R-:W-:Y:S02]  /*1240*/  LOP3.LUT R199, R2.reuse, 0x188, RZ, 0xfc, !PT ;  /* 0x0000018802c77812 */ /* 0x040fe400078efcff */
[C---:B-1----:R-:W-:Y:S01]  /*1250*/  LOP3.LUT R7, R2.reuse, 0x52, RZ, 0xfc, !PT ;  /* 0x0000005202077812 */ /* 0x042fe200078efcff */
[----:B------:R0:W-:Y:S01]  /*1260*/  STL [R1+0xd3c], R124 ;  /* 0x000d3c7c01007387 */ /* 0x0001e20000100800 */
[C---:B------:R-:W-:Y:S02]  /*1270*/  LOP3.LUT R200, R2.reuse, 0x18a, RZ, 0xfc, !PT ;  /* 0x0000018a02c87812 */ /* 0x040fe400078efcff */
[C---:B--2---:R-:W-:Y:S01]  /*1280*/  LOP3.LUT R3, R2.reuse, 0x54, RZ, 0xfc, !PT ;  /* 0x0000005402037812 */ /* 0x044fe200078efcff */
[----:B------:R1:W-:Y:S01]  /*1290*/  STL [R1+0xd40], R7 ;  /* 0x000d400701007387 */ /* 0x0003e20000100800 */
[----:B------:R-:W-:-:S02]  /*12a0*/  LOP3.LUT R201, R2, 0x18c, RZ, 0xfc, !PT ;  /* 0x0000018c02c97812 */ /* 0x000fc400078efcff */
[C---:B------:R-:W-:Y:S01]  /*12b0*/  LOP3.LUT R202, R2.reuse, 0x18e, RZ, 0xfc, !PT ;  /* 0x0000018e02ca7812 */ /* 0x040fe200078efcff */
[----:B------:R2:W-:Y:S01]  /*12c0*/  STL [R1+0xd44], R3 ;  /* 0x000d440301007387 */ /* 0x0005e20000100800 */
[C---:B------:R-:W-:Y:S02]  /*12d0*/  LOP3.LUT R203, R2.reuse, 0x190, RZ, 0xfc, !PT ;  /* 0x0000019002cb7812 */ /* 0x040fe400078efcff */
[C---:B0-----:R-:W-:Y:S02]  /*12e0*/  LOP3.LUT R124, R2.reuse, 0x56, RZ, 0xfc, !PT ;  /* 0x00000056027c7812 */ /* 0x041fe400078efcff */
[C---:B------:R-:W-:Y:S02]  /*12f0*/  LOP3.LUT R204, R2.reuse, 0x192, RZ, 0xfc, !PT ;  /* 0x0000019202cc7812 */ /* 0x040fe400078efcff */
[C---:B-1----:R-:W-:Y:S01]  /*1300*/  LOP3.LUT R7, R2.reuse, 0x58, RZ, 0xfc, !PT ;  /* 0x0000005802077812 */ /* 0x042fe200078efcff */
[----:B------:R0:W-:Y:S01]  /*1310*/  STL [R1+0xd4c], R124 ;  /* 0x000d4c7c01007387 */ /* 0x0001e20000100800 */
[----:B------:R-:W-:-:S02]  /*1320*/  LOP3.LUT R205, R2, 0x194, RZ, 0xfc, !PT ;  /* 0x0000019402cd7812 */ /* 0x000fc400078efcff */
[C---:B--2---:R-:W-:Y:S01]  /*1330*/  LOP3.LUT R3, R2.reuse, 0x5a, RZ, 0xfc, !PT ;  /* 0x0000005a02037812 */ /* 0x044fe200078efcff */
[----:B------:R1:W-:Y:S01]  /*1340*/  STL [R1+0xd48], R7 ;  /* 0x000d480701007387 */ /* 0x0003e20000100800 */
[C---:B------:R-:W-:Y:S02]  /*1350*/  LOP3.LUT R206, R2.reuse, 0x196, RZ, 0xfc, !PT ;  /* 0x0000019602ce7812 */ /* 0x040fe400078efcff */
[C---:B------:R-:W-:Y:S01]  /*1360*/  LOP3.LUT R207, R2.reuse, 0x198, RZ, 0xfc, !PT ;  /* 0x0000019802cf7812 */ /* 0x040fe200078efcff */
[----:B------:R2:W-:Y:S01]  /*1370*/  STL [R1+0xd50], R3 ;  /* 0x000d500301007387 */ /* 0x0005e20000100800 */
[C---:B------:R-:W-:Y:S02]  /*1380*/  LOP3.LUT R208, R2.reuse, 0x19a, RZ, 0xfc, !PT ;  /* 0x0000019a02d07812 */ /* 0x040fe400078efcff */
[C---:B0-----:R-:W-:Y:S02]  /*1390*/  LOP3.LUT R124, R2.reuse, 0x5c, RZ, 0xfc, !PT ;  /* 0x0000005c027c7812 */ /* 0x041fe400078efcff */
[----:B------:R-:W-:-:S02]  /*13a0*/  LOP3.LUT R209, R2, 0x19c, RZ, 0xfc, !PT ;  /* 0x0000019c02d17812 */ /* 0x000fc400078efcff */
[C---:B-1----:R-:W-:Y:S01]  /*13b0*/  LOP3.LUT R7, R2.reuse, 0x5e, RZ, 0xfc, !PT ;  /* 0x0000005e02077812 */ /* 0x042fe200078efcff */
        /* <DEDUP_REMOVED lines=95> */
[C---:B0-----:R-:W-:Y:S02]  /*19b0*/  LOP3.LUT R124, R2.reuse, 0x92, RZ, 0xfc, !PT ;  /* 0x00000092027c7812 */ /* 0x041fe400078efcff */
[----:B-1----:R-:W-:-:S03]  /*19c0*/  LOP3.LUT R7, R2, 0x94, RZ, 0xfc, !PT ;  /* 0x0000009402077812 */ /* 0x002fc600078efcff */
[----:B------:R0:W-:Y:S01]  /*19d0*/  STL [R1+0xde0], R124 ;  /* 0x000de07c01007387 */ /* 0x0001e20000100800 */
[----:B--2---:R-:W-:-:S03]  /*19e0*/  LOP3.LUT R3, R2, 0x96, RZ, 0xfc, !PT ;  /* 0x0000009602037812 */ /* 0x004fc600078efcff */
[----:B------:R1:W-:Y:S04]  /*19f0*/  STL [R1+0xde4], R7 ;  /* 0x000de40701007387 */ /* 0x0003e80000100800 */
        /* <DEDUP_REMOVED lines=93> */
[----:B------:R-:W-:Y:S01]  /*1fd0*/  STL [R1+0xed0], R124 ;  /* 0x000ed07c01007387 */ /* 0x000fe20000100800 */
[----:B--2---:R-:W-:-:S03]  /*1fe0*/  LOP3.LUT R3, R2, 0xfa, RZ, 0xfc, !PT ;  /* 0x000000fa02037812 */ /* 0x004fc600078efcff */
[----:B------:R-:W-:Y:S04]  /*1ff0*/  STL [R1+0xed4], R125 ;  /* 0x000ed47d01007387 */ /* 0x000fe80000100800 */
[----:B------:R-:W-:Y:S04]  /*2000*/  STL [R1+0xedc], R126 ;  /* 0x000edc7e01007387 */ /* 0x000fe80000100800 */
[----:B------:R-:W-:Y:S04]  /*2010*/  STL [R1+0xed8], R127 ;  /* 0x000ed87f01007387 */ /* 0x000fe80000100800 */
[----:B------:R0:W-:Y:S04]  /*2020*/  STL [R1+0xee0], R3 ;  /* 0x000ee00301007387 */ /* 0x0001e80000100800 */
[----:B------:R1:W-:Y:S04]  /*2030*/  STL [R1+0xee4], R132 ;  /* 0x000ee48401007387 */ /* 0x0003e80000100800 */
[----:B------:R2:W-:Y:S01]  /*2040*/  STL [R1+0xee8], R7 ;  /* 0x000ee80701007387 */ /* 0x0005e20000100800 */
[----:B0-----:R-:W-:-:S02]  /*2050*/  LOP3.LUT R3, R2, 0x100, RZ, 0xfc, !PT ;  /* 0x0000010002037812 */ /* 0x001fc400078efcff */
[----:B-1----:R-:W-:-:S03]  /*2060*/  LOP3.LUT R132, R2, 0x102, RZ, 0xfc, !PT ;  /* 0x0000010202847812 */ /* 0x002fc600078efcff */
[----:B------:R0:W-:Y:S01]  /*2070*/  STL [R1+0xef8], R3 ;  /* 0x000ef80301007387 */ /* 0x0001e20000100800 */
[----:B--2---:R-:W-:-:S03]  /*2080*/  LOP3.LUT R7, R2, 0x10c, RZ, 0xfc, !PT ;  /* 0x0000010c02077812 */ /* 0x004fc600078efcff */
[----:B------:R-:W-:Y:S04]  /*2090*/  STL [R1+0xef4], R132 ;  /* 0x000ef48401007387 */ /* 0x000fe80000100800 */
[----:B------:R-:W-:Y:S01]  /*20a0*/  STL [R1+0xefc], R133 ;  /* 0x000efc8501007387 */ /* 0x000fe20000100800 */
[----:B0-----:R-:W-:-:S03]  /*20b0*/  LOP3.LUT R3, R2, 0x10a, RZ, 0xfc, !PT ;  /* 0x0000010a02037812 */ /* 0x001fc600078efcff */
[----:B------:R-:W-:Y:S04]  /*20c0*/  STL [R1+0xf00], R134 ;  /* 0x000f008601007387 */ /* 0x000fe80000100800 */
[----:B------:R-:W-:Y:S04]  /*20d0*/  STL [R1+0xf08], R135 ;  /* 0x000f088701007387 */ /* 0x000fe80000100800 */
[----:B------:R0:W-:Y:S04]  /*20e0*/  STL [R1+0xf04], R3 ;  /* 0x000f040301007387 */ /* 0x0001e80000100800 */
[----:B------:R1:W-:Y:S01]  /*20f0*/  STL [R1+0xf0c], R7 ;  /* 0x000f0c0701007387 */ /* 0x0003e20000100800 */
[----:B0-----:R-:W-:-:S02]  /*2100*/  LOP3.LUT R3, R2, 0x110, RZ, 0xfc, !PT ;  /* 0x0000011002037812 */ /* 0x001fc400078efcff */
[----:B-1----:R-:W-:-:S03]  /*2110*/  LOP3.LUT R7, R2, 0x11c, RZ, 0xfc, !PT ;  /* 0x0000011c02077812 */ /* 0x002fc600078efcff */
[----:B------:R0:W-:Y:S04]  /*2120*/  STL [R1+0xf1c], R3 ;  /* 0x000f1c0301007387 */ /* 0x0001e80000100800 */
[----:B------:R-:W-:Y:S04]  /*2130*/  STL [R1+0xf10], R252 ;  /* 0x000f10fc01007387 */ /* 0x000fe80000100800 */
[----:B------:R-:W-:Y:S01]  /*2140*/  STL [R1+0xf20], R140 ;  /* 0x000f208c01007387 */ /* 0x000fe20000100800 */
[----:B0-----:R-:W-:-:S03]  /*2150*/  LOP3.LUT R3, R2, 0x11a, RZ, 0xfc, !PT ;  /* 0x0000011a02037812 */ /* 0x001fc600078efcff */
[----:B------:R-:W-:Y:S04]  /*2160*/  STL [R1+0xf24], R141 ;  /* 0x000f248d01007387 */ /* 0x000fe80000100800 */
[----:B------:R-:W-:Y:S04]  /*2170*/  STL [R1+0xf2c], R142 ;  /* 0x000f2c8e01007387 */ /* 0x000fe80000100800 */
[----:B------:R-:W-:Y:S04]  /*2180*/  STL [R1+0xf28], R143 ;  /* 0x000f288f01007387 */ /* 0x000fe80000100800 */
[----:B------:R0:W-:Y:S04]  /*2190*/  STL [R1+0xf30], R3 ;  /* 0x000f300301007387 */ /* 0x0001e80000100800 */
[----:B------:R1:W-:Y:S04]  /*21a0*/  STL [R1+0xf38], R149 ;  /* 0x000f389501007387 */ /* 0x0003e80000100800 */
[----:B------:R-:W-:Y:S01]  /*21b0*/  STL [R1+0xf34], R7 ;  /* 0x000f340701007387 */ /* 0x000fe20000100800 */
[----:B0-----:R-:W-:-:S02]  /*21c0*/  LOP3.LUT R3, R2, 0x120, RZ, 0xfc, !PT ;  /* 0x0000012002037812 */ /* 0x001fc400078efcff */
[----:B-1----:R-:W-:-:S03]  /*21d0*/  LOP3.LUT R149, R2, 0x124, RZ, 0xfc, !PT ;  /* 0x0000012402957812 */ /* 0x002fc600078efcff */
[----:B------:R-:W-:Y:S04]  /*21e0*/  STL [R1+0xf40], R3 ;  /* 0x000f400301007387 */ /* 0x000fe80000100800 */
        /* <DEDUP_REMOVED lines=84> */
[----:B------:R0:W-:Y:S04]  /*2730*/  STL [R1+0xc0c], R0 ;  /* 0x000c0c0001007387 */ /* 0x0001e80000100800 */
[----:B------:R-:W-:Y:S04]  /*2740*/  STL [R1+0xc78], R232 ;  /* 0x000c78e801007387 */ /* 0x000fe80000100800 */
[----:B------:R-:W-:Y:S01]  /*2750*/  STL [R1+0xc74], R233 ;  /* 0x000c74e901007387 */ /* 0x000fe20000100800 */
[----:B0-----:R-:W-:-:S03]  /*2760*/  LOP3.LUT R0, R2, 0x1f2, RZ, 0xfc, !PT ;  /* 0x000001f202007812 */ /* 0x001fc600078efcff */
        /* <DEDUP_REMOVED lines=19> */
[----:B------:R1:W-:Y:S01]  /*28a0*/  STL [R1+0xc24], R5 ;  /* 0x000c240501007387 */ /* 0x0003e20000100800 */
[----:B0-----:R-:W-:-:S02]  /*28b0*/  LOP3.LUT R0, R2, 0x1f6, RZ, 0xfc, !PT ;  /* 0x000001f602007812 */ /* 0x001fc400078efcff */
[----:B-1----:R-:W-:-:S03]  /*28c0*/  LOP3.LUT R5, R2, 0x1f8, RZ, 0xfc, !PT ;  /* 0x000001f802057812 */ /* 0x002fc600078efcff */
[----:B------:R0:W-:Y:S04]  /*28d0*/  STL [R1+0xc20], R0 ;  /* 0x000c200001007387 */ /* 0x0001e80000100800 */
[----:B------:R1:W-:Y:S01]  /*28e0*/  STL [R1+0xc1c], R5 ;  /* 0x000c1c0501007387 */ /* 0x0003e20000100800 */
[C---:B0-----:R-:W-:Y:S02]  /*28f0*/  LOP3.LUT R0, R2.reuse, 0x1fa, RZ, 0xfc, !PT ;  /* 0x000001fa02007812 */ /* 0x041fe400078efcff */
[----:B-1----:R-:W-:-:S05]  /*2900*/  LOP3.LUT R5, R2, 0x1fc, RZ, 0xfc, !PT ;  /* 0x000001fc02057812 */ /* 0x002fca00078efcff */
[----:B------:R0:W-:Y:S02]  /*2910*/  STL [R1+0xc14], R5 ;  /* 0x000c140501007387 */ /* 0x0001e40000100800 */
[----:B0-----:R-:W-:-:S05]  /*2920*/  LOP3.LUT R5, R2, 0x1fe, RZ, 0xfc, !PT ;  /* 0x000001fe02057812 */ /* 0x001fca00078efcff */
[----:B------:R0:W-:Y:S04]  /*2930*/  STL [R1+0xc10], R5 ;  /* 0x000c100501007387 */ /* 0x0001e80000100800 */
[----:B0-----:R0:W5:Y:S04]  /*2940*/  LDL.LU R5, [R1+0xf8c] ;  /* 0x000f8c0001057983 */ /* 0x0011680000300800 */
[----:B------:R0:W-:Y:S01]  /*2950*/  STL [R1+0xc18], R0 ;  /* 0x000c180001007387 */ /* 0x0001e20000100800 */
[----:B------:R-:W-:Y:S05]  /*2960*/  @!P0 BRA `(.L_x_0) ;  /* 0x0000028c000c8947 */ /* 0x000fea0003800000 */
[----:B------:R-:W2:Y:S04]  /*2970*/  LDL R89, [R1+0xc10] ;  /* 0x000c100001597983 */ /* 0x000ea80000100800 */
[----:B------:R-:W3:Y:S04]  /*2980*/  LDL R90, [R1+0xc14] ;  /* 0x000c1400015a7983 */ /* 0x000ee80000100800 */
[----:B------:R-:W4:Y:S04]  /*2990*/  LDL R96, [R1+0xc1c] ;  /* 0x000c1c0001607983 */ /* 0x000f280000100800 */
[----:B------:R-:W4:Y:S04]  /*29a0*/  LDL R97, [R1+0xc20] ;  /* 0x000c200001617983 */ /* 0x000f280000100800 */
[----:B------:R-:W4:Y:S04]  /*29b0*/  LDL R98, [R1+0xc24] ;  /* 0x000c240001627983 */ /* 0x000f280000100800 */
[----:B------:R-:W4:Y:S01]  /*29c0*/  LDL R131, [R1+0xc28] ;  /* 0x000c280001837983 */ /* 0x000f220000100800 */
[----:B------:R-:W-:-:S03]  /*29d0*/  IMAD.MOV.U32 R91, RZ, RZ, R0 ;  /* 0x000000ffff5b7224 */ /* 0x000fc600078e0000 */
[----:B------:R-:W4:Y:S04]  /*29e0*/  LDL R137, [R1+0xf0c] ;  /* 0x000f0c0001897983 */ /* 0x000f280000100800 */
        /* <DEDUP_REMOVED lines=18> */
[----:B------:R-:W4:Y:S01]  /*2b10*/  LDL R144, [R1+0xf30] ;  /* 0x000f300001907983 */ /* 0x000f220000100800 */
[----:B------:R-:W-:-:S02]  /*2b20*/  IMAD.MOV.U32 R138, RZ, RZ, R252 ;  /* 0x000000ffff8a7224 */ /* 0x000fc400078e00fc */
[----:B------:R-:W-:Y:S01]  /*2b30*/  IMAD.MOV.U32 R107, RZ, RZ, R6 ;  /* 0x000000ffff6b7224 */ /* 0x000fe200078e0006 */
[----:B-----5:R1:W-:Y:S01]  /*2b40*/  STL [R1+0xff4], R5 ;  /* 0x000ff40501007387 */ /* 0x0203e20000100800 */
[----:B------:R-:W-:Y:S02]  /*2b50*/  IMAD.MOV.U32 R147, RZ, RZ, R3 ;  /* 0x000000ffff937224 */ /* 0x000fe400078e0003 */
[----:B------:R-:W-:Y:S02]  /*2b60*/  IMAD.MOV.U32 R145, RZ, RZ, R7 ;  /* 0x000000ffff917224 */ /* 0x000fe400078e0007 */
[----:B------:R-:W-:Y:S01]  /*2b70*/  IMAD.MOV.U32 R8, RZ, RZ, RZ ;  /* 0x000000ffff087224 */ /* 0x000fe200078e00ff */
[----:B------:R-:W-:Y:S01]  /*2b80*/  IABS R251, R251 ;  /* 0x000000fb00fb7213 */ /* 0x000fe20000000000 */
[----:B------:R-:W4:Y:S01]  /*2b90*/  LDL R49, [R1+0xe88] ;  /* 0x000e880001317983 */ /* 0x000f220000100800 */
[----:B------:R-:W-:Y:S01]  /*2ba0*/  IABS R249, R249 ;  /* 0x000000f900f97213 */ /* 0x000fe20000000000 */
[----:B------:R-:W-:Y:S01]  /*2bb0*/  ULDC UR9, c[0x0][0x238] ;  /* 0x00008e0000097ab9 */ /* 0x000fe20000000800 */
[----:B------:R-:W-:Y:S01]  /*2bc0*/  IABS R250, R250 ;  /* 0x000000fa00fa7213 */ /* 0x000fe20000000000 */
[----:B------:R-:W4:Y:S01]  /*2bd0*/  LDL R20, [R1+0xdc8] ;  /* 0x000dc80001147983 */ /* 0x000f220000100800 */
[----:B------:R-:W-:Y:S01]  /*2be0*/  IABS R246, R246 ;  /* 0x000000f600f67213 */ /* 0x000fe20000000000 */
[----:B------:R-:W-:Y:S01]  /*2bf0*/  ULDC UR10, c[0x0][0x23c] ;  /* 0x00008f00000a7ab9 */ /* 0x000fe20000000800 */
[----:B------:R-:W-:Y:S01]  /*2c00*/  IABS R247, R247 ;  /* 0x000000f700f77213 */ /* 0x000fe20000000000 */
[----:B------:R-:W-:Y:S01]  /*2c10*/  ULDC.64 UR4, c[0x0][0x218] ;  /* 0x0000860000047ab9 */ /* 0x000fe20000000a00 */
[----:B------:R-:W-:Y:S01]  /*2c20*/  IABS R244, R244 ;  /* 0x000000f400f47213 */ /* 0x000fe20000000000 */
[----:B------:R-:W-:Y:S01]  /*2c30*/  ULDC.64 UR12, c[0x0][0x210] ;  /* 0x00008400000c7ab9 */ /* 0x000fe20000000a00 */
[----:B--2---:R-:W-:Y:S01]  /*2c40*/  IABS R11, R89 ;  /* 0x00000059000b7213 */ /* 0x004fe20000000000 */
[----:B---3--:R-:W-:-:S02]  /*2c50*/  IMAD.MOV.U32 R89, RZ, RZ, R90 ;  /* 0x000000ffff597224 */ /* 0x008fc400078e005a */
[----:B------:R-:W-:Y:S02]  /*2c60*/  IMAD.MOV.U32 R90, RZ, RZ, R91 ;  /* 0x000000ffff5a7224 */ /* 0x000fe400078e005b */
[----:B----4-:R-:W-:Y:S01]  /*2c70*/  IMAD.MOV.U32 R91, RZ, RZ, R96 ;  /* 0x000000ffff5b7224 */ /* 0x010fe200078e0060 */
[----:B------:R-:W-:Y:S01]  /*2c80*/  IABS R10, R89 ;  /* 0x00000059000a7213 */ /* 0x000fe20000000000 */
[----:B------:R-:W-:Y:S02]  /*2c90*/  IMAD.MOV.U32 R96, RZ, RZ, R97 ;  /* 0x000000ffff607224 */ /* 0x000fe400078e0061 */
[----:B------:R-:W-:Y:S02]  /*2ca0*/  IMAD.MOV.U32 R89, RZ, RZ, R90 ;  /* 0x000000ffff597224 */ /* 0x000fe400078e005a */
[----:B------:R-:W-:Y:S02]  /*2cb0*/  IMAD.MOV.U32 R97, RZ, RZ, R98 ;  /* 0x000000ffff617224 */ /* 0x000fe400078e0062 */
[----:B------:R-:W-:-:S02]  /*2cc0*/  IMAD.MOV.U32 R90, RZ, RZ, R91 ;  /* 0x000000ffff5a7224 */ /* 0x000fc400078e005b */
[----:B------:R-:W-:Y:S02]  /*2cd0*/  IMAD.MOV.U32 R98, RZ, RZ, R131 ;  /* 0x000000ffff627224 */ /* 0x000fe400078e0083 */
[----:B------:R-:W-:Y:S01]  /*2ce0*/  IMAD.MOV.U32 R91, RZ, RZ, R96 ;  /* 0x000000ffff5b7224 */ /* 0x000fe200078e0060 */
[----:B------:R-:W-:Y:S01]  /*2cf0*/  IABS R252, R5 ;  /* 0x0000000500fc7213 */ /* 0x000fe20000000000 */
[----:B------:R-:W-:Y:S01]  /*2d00*/  IMAD.MOV.U32 R96, RZ, RZ, R97 ;  /* 0x000000ffff607224 */ /* 0x000fe200078e0061 */
[----:B0-----:R-:W-:Y:S01]  /*2d10*/  IABS R0, R4 ;  /* 0x0000000400007213 */ /* 0x001fe20000000000 */
[----:B------:R-:W-:Y:S01]  /*2d20*/  IMAD.MOV.U32 R97, RZ, RZ, R98 ;  /* 0x000000ffff617224 */ /* 0x000fe200078e0062 */
[----:B------:R-:W2:Y:S04]  /*2d30*/  LDL R131, [R1+0xee0] ;  /* 0x000ee00001837983 */ /* 0x000ea80000100800 */
[----:B------:R-:W3:Y:S01]  /*2d40*/  LDL R98, [R1+0xb8c] ;  /* 0x000b8c0001627983 */ /* 0x000ee20000100800 */
[----:B------:R-:W0:Y:S08]  /*2d50*/  I2F.RP R6, R252 ;  /* 0x000000fc00067306 */ /* 0x000e300000209400 */
[----:B------:R-:W4:Y:S08]  /*2d60*/  I2F.RP R3, R0 ;  /* 0x0000000000037306 */ /* 0x000f300000209400 */
[----:B0-----:R-:W0:Y:S08]  /*2d70*/  MUFU.RCP R6, R6 ;  /* 0x0000000600067308 */ /* 0x001e300000001000 */
[----:B----4-:R-:W4:Y:S01]  /*2d80*/  MUFU.RCP R3, R3 ;  /* 0x0000000300037308 */ /* 0x010f220000001000 */
[----:B0-----:R-:W-:-:S07]  /*2d90*/  VIADD R6, R6, 0xffffffe ;  /* 0x0ffffffe06067836 */ /* 0x001fce0000000000 */
[----:B------:R-:W0:Y:S01]  /*2da0*/  F2I.FTZ.U32.TRUNC.NTZ R9, R6 ;  /* 0x0000000600097305 */ /* 0x000e22000021f000 */
[----:B----4-:R-:W-:-:S07]  /*2db0*/  VIADD R3, R3, 0xffffffe ;  /* 0x0ffffffe03037836 */ /* 0x010fce0000000000 */
[----:B------:R0:W4:Y:S02]  /*2dc0*/  F2I.FTZ.U32.TRUNC.NTZ R7, R3 ;  /* 0x0000000300077305 */ /* 0x000124000021f000 */
[----:B0-----:R-:W-:-:S04]  /*2dd0*/  IMAD.MOV R3, RZ, RZ, -R9 ;  /* 0x000000ffff037224 */ /* 0x001fc800078e0a09 */
[----:B------:R-:W-:Y:S02]  /*2de0*/  IMAD R3, R3, R252, RZ ;  /* 0x000000fc03037224 */ /* 0x000fe400078e02ff */
[----:B----4-:R-:W-:Y:S02]  /*2df0*/  IMAD.MOV R6, RZ, RZ, -R7 ;  /* 0x000000ffff067224 */ /* 0x010fe400078e0a07 */
[----:B------:R-:W-:Y:S01]  /*2e00*/  IMAD.HI.U32 R3, R9, R3, R8 ;  /* 0x0000000309037227 */ /* 0x000fe200078e0008 */
[----:B------:R-:W-:-:S03]  /*2e10*/  IABS R8, R89 ;  /* 0x0000005900087213 */ /* 0x000fc60000000000 */
[----:B------:R-:W-:Y:S02]  /*2e20*/  IMAD.MOV.U32 R9, RZ, RZ, R10 ;  /* 0x000000ffff097224 */ /* 0x000fe400078e000a */
[----:B------:R-:W-:Y:S02]  /*2e30*/  IMAD R10, R6, R0, RZ ;  /* 0x00000000060a7224 */ /* 0x000fe400078e02ff */
[----:B------:R-:W-:Y:S02]  /*2e40*/  IMAD.MOV.U32 R89, RZ, RZ, R90 ;  /* 0x000000ffff597224 */ /* 0x000fe400078e005a */
[----:B------:R-:W-:Y:S02]  /*2e50*/  IMAD.MOV.U32 R6, RZ, RZ, RZ ;  /* 0x000000ffff067224 */ /* 0x000fe400078e00ff */
[----:B------:R-:W-:Y:S02]  /*2e60*/  IMAD.MOV.U32 R90, RZ, RZ, R91 ;  /* 0x000000ffff5a7224 */ /* 0x000fe400078e005b */
[----:B------:R-:W-:-:S02]  /*2e70*/  IMAD.MOV.U32 R91, RZ, RZ, R96 ;  /* 0x000000ffff5b7224 */ /* 0x000fc400078e0060 */
[----:B------:R-:W-:Y:S02]  /*2e80*/  IMAD.MOV.U32 R96, RZ, RZ, R97 ;  /* 0x000000ffff607224 */ /* 0x000fe400078e0061 */
[----:B-1----:R-:W-:Y:S01]  /*2e90*/  IMAD.HI.U32 R5, R7, R10, R6 ;  /* 0x0000000a07057227 */ /* 0x002fe200078e0006 */
[----:B------:R-:W-:-:S03]  /*2ea0*/  IABS R10, R89 ;  /* 0x00000059000a7213 */ /* 0x000fc60000000000 */
[----:B------:R-:W-:Y:S02]  /*2eb0*/  IMAD.MOV.U32 R89, RZ, RZ, R90 ;  /* 0x000000ffff597224 */ /* 0x000fe400078e005a */
[----:B------:R-:W-:Y:S02]  /*2ec0*/  IMAD.MOV.U32 R90, RZ, RZ, R91 ;  /* 0x000000ffff5a7224 */ /* 0x000fe400078e005b */
[----:B------:R-:W-:Y:S02]  /*2ed0*/  IMAD.MOV.U32 R91, RZ, RZ, R96 ;  /* 0x000000ffff5b7224 */ /* 0x000fe400078e0060 */
[----:B---3--:R-:W-:Y:S02]  /*2ee0*/  IMAD.MOV.U32 R97, RZ, RZ, R98 ;  /* 0x000000ffff617224 */ /* 0x008fe400078e0062 */
[----:B------:R-:W-:Y:S02]  /*2ef0*/  IMAD.MOV.U32 R98, RZ, RZ, R99 ;  /* 0x000000ffff627224 */ /* 0x000fe400078e0063 */
[----:B------:R-:W-:-:S02]  /*2f00*/  IMAD.MOV.U32 R99, RZ, RZ, R104 ;  /* 0x000000ffff637224 */ /* 0x000fc400078e0068 */
[----:B------:R-:W-:Y:S02]  /*2f10*/  IMAD.MOV.U32 R104, RZ, RZ, R113 ;  /* 0x000000ffff687224 */ /* 0x000fe400078e0071 */
[----:B------:R-:W-:Y:S02]  /*2f20*/  IMAD.MOV.U32 R96, RZ, RZ, R97 ;  /* 0x000000ffff607224 */ /* 0x000fe400078e0061 */
[----:B------:R-:W-:Y:S01]  /*2f30*/  IMAD.HI.U32 R12, R3, R9, RZ ;  /* 0x00000009030c7227 */ /* 0x000fe200078e00ff */
[----:B------:R-:W-:Y:S01]  /*2f40*/  IABS R6, R89 ;  /* 0x0000005900067213 */ /* 0x000fe20000000000 */
[----:B------:R-:W3:Y:S02]  /*2f50*/  LDL R113, [R1+0xd54] ;  /* 0x000d540001717983 */ /* 0x000ee40000100800 */
[----:B------:R-:W-:Y:S02]  /*2f60*/  IMAD.MOV.U32 R97, RZ, RZ, R98 ;  /* 0x000000ffff617224 */ /* 0x000fe400078e0062 */
[----:B------:R-:W-:-:S02]  /*2f70*/  IMAD.MOV.U32 R98, RZ, RZ, R99 ;  /* 0x000000ffff627224 */ /* 0x000fc400078e0063 */
[----:B------:R-:W-:Y:S02]  /*2f80*/  IMAD.MOV.U32 R99, RZ, RZ, R104 ;  /* 0x000000ffff637224 */ /* 0x000fe400078e0068 */
[----:B------:R-:W-:Y:S02]  /*2f90*/  IMAD.MOV.U32 R104, RZ, RZ, R106 ;  /* 0x000000ffff687224 */ /* 0x000fe400078e006a */
[----:B------:R-:W-:Y:S02]  /*2fa0*/  IMAD.MOV.U32 R106, RZ, RZ, R112 ;  /* 0x000000ffff6a7224 */ /* 0x000fe400078e0070 */
[----:B------:R-:W4:Y:S01]  /*2fb0*/  LDL R112, [R1+0xb9c] ;  /* 0x000b9c0001707983 */ /* 0x000f220000100800 */
[----:B------:R-:W-:Y:S02]  /*2fc0*/  IMAD.MOV.U32 R89, RZ, RZ, R90 ;  /* 0x000000ffff597224 */ /* 0x000fe400078e005a */
[----:B------:R-:W-:Y:S02]  /*2fd0*/  IMAD.MOV R12, RZ, RZ, -R12 ;  /* 0x000000ffff0c7224 */ /* 0x000fe400078e0a0c */
[----:B------:R-:W-:-:S04]  /*2fe0*/  IMAD.HI.U32 R7, R3, R8, RZ ;  /* 0x0000000803077227 */ /* 0x000fc800078e00ff */
[----:B------:R-:W-:Y:S02]  /*2ff0*/  IMAD.MOV.U32 R90, RZ, RZ, R91 ;  /* 0x000000ffff5a7224 */ /* 0x000fe400078e005b */
[----:B------:R-:W-:Y:S02]  /*3000*/  IMAD.MOV.U32 R91, RZ, RZ, R96 ;  /* 0x000000ffff5b7224 */ /* 0x000fe400078e0060 */
[----:B------:R-:W-:Y:S01]  /*3010*/  IMAD R17, R252, R12, R9 ;  /* 0x0000000cfc117224 */ /* 0x000fe200078e0209 */
[----:B------:R-:W-:Y:S01]  /*3020*/  IABS R9, R89 ;  /* 0x0000005900097213 */ /* 0x000fe20000000000 */
[----:B------:R-:W-:Y:S02]  /*3030*/  IMAD.MOV.U32 R96, RZ, RZ, R97 ;  /* 0x000000ffff607224 */ /* 0x000fe400078e0061 */
[----:B------:R-:W-:Y:S02]  /*3040*/  IMAD.MOV R7, RZ, RZ, -R7 ;  /* 0x000000ffff077224 */ /* 0x000fe400078e0a07 */
[----:B------:R-:W-:-:S02]  /*3050*/  IMAD.MOV.U32 R89, RZ, RZ, R90 ;  /* 0x000000ffff597224 */ /* 0x000fc400078e005a */
[----:B------:R-:W-:Y:S02]  /*3060*/  IMAD.MOV.U32 R90, RZ, RZ, R91 ;  /* 0x000000ffff5a7224 */ /* 0x000fe400078e005b */
[----:B------:R-:W-:Y:S02]  /*3070*/  IMAD.MOV.U32 R97, RZ, RZ, R98 ;  /* 0x000000ffff617224 */ /* 0x000fe400078e0062 */
[----:B------:R-:W-:Y:S02]  /*3080*/  IMAD.MOV.U32 R91, RZ, RZ, R96 ;  /* 0x000000ffff5b7224 */ /* 0x000fe400078e0060 */
[----:B------:R-:W-:Y:S02]  /*3090*/  IMAD.MOV.U32 R98, RZ, RZ, R99 ;  /* 0x000000ffff627224 */ /* 0x000fe400078e0063 */
[----:B------:R-:W-:Y:S01]  /*30a0*/  IMAD R16, R252, R7, R8 ;  /* 0x00000007fc107224 */ /* 0x000fe200078e0208 */
[----:B------:R-:W-:Y:S01]  /*30b0*/  IABS R7, R89 ;  /* 0x0000005900077213 */ /* 0x000fe20000000000 */
[----:B------:R-:W-:-:S02]  /*30c0*/  IMAD.MOV.U32 R99, RZ, RZ, R104 ;  /* 0x000000ffff637224 */ /* 0x000fc400078e0068 */
[----:B------:R-:W-:Y:S02]  /*30d0*/  IMAD.MOV.U32 R104, RZ, RZ, R106 ;  /* 0x000000ffff687224 */ /* 0x000fe400078e006a */
[----:B------:R-:W-:Y:S02]  /*30e0*/  IMAD.MOV.U32 R89, RZ, RZ, R90 ;  /* 0x000000ffff597224 */ /* 0x000fe400078e005a */
[----:B------:R-:W-:Y:S02]  /*30f0*/  IMAD.MOV.U32 R90, RZ, RZ, R91 ;  /* 0x000000ffff5a7224 */ /* 0x000fe400078e005b */
[----:B------:R-:W-:Y:S02]  /*3100*/  IMAD.MOV.U32 R96, RZ, RZ, R97 ;  /* 0x000000ffff607224 */ /* 0x000fe400078e0061 */
[----:B------:R-:W-:Y:S02]  /*3110*/  IMAD.MOV.U32 R97, RZ, RZ, R99 ;  /* 0x000000ffff617224 */ /* 0x000fe400078e0063 */
        /* <DEDUP_REMOVED lines=15> */
[----:B------:R-:W2:Y:S01]  /*3210*/  LDL R81, [R1+0xd18] ;  /* 0x000d180001517983 */ /* 0x000ea20000100800 */
[----:B------:R-:W-:-:S03]  /*3220*/  IMAD.MOV.U32 R105, RZ, RZ, R121 ;  /* 0x000000ffff697224 */ /* 0x000fc600078e0079 */
[----:B------:R-:W3:Y:S01]  /*3230*/  LDL R121, [R1+0xeb0] ;  /* 0x000eb00001797983 */ /* 0x000ee20000100800 */
[----:B----4-:R-:W-:Y:S02]  /*3240*/  IMAD.MOV.U32 R106, RZ, RZ, R112 ;  /* 0x000000ffff6a7224 */ /* 0x010fe400078e0070 */
[----:B------:R-:W-:Y:S02]  /*3250*/  IMAD.MOV.U32 R112, RZ, RZ, R129 ;  /* 0x000000ffff707224 */ /* 0x000fe400078e0081 */
[----:B------:R-:W-:Y:S01]  /*3260*/  IMAD.MOV.U32 R104, RZ, RZ, R106 ;  /* 0x000000ffff687224 */ /* 0x000fe200078e006a */
[----:B------:R-:W-:Y:S01]  /*3270*/  IABS R111, R49 ;  /* 0x00000031006f7213 */ /* 0x000fe20000000000 */
[----:B------:R-:W-:Y:S01]  /*3280*/  IMAD.MOV.U32 R106, RZ, RZ, R112 ;  /* 0x000000ffff6a7224 */ /* 0x000fe200078e0070 */
[----:B------:R-:W-:Y:S01]  /*3290*/  IABS R71, R20 ;  /* 0x0000001400477213 */ /* 0x000fe20000000000 */
[----:B------:R-:W-:Y:S02]  /*32a0*/  IMAD.MOV.U32 R112, RZ, RZ, R120 ;  /* 0x000000ffff707224 */ /* 0x000fe400078e0078 */
[----:B------:R-:W-:Y:S01]  /*32b0*/  IMAD.HI.U32 R13, R3, R11, RZ ;  /* 0x0000000b030d7227 */ /* 0x000fe200078e00ff */
[----:B------:R-:W-:Y:S01]  /*32c0*/  ISETP.GT.U32.AND P3, PT, R252, R16, PT ;  /* 0x00000010fc00720c */ /* 0x000fe20003f64070 */
[----:B------:R-:W4:Y:S02]  /*32d0*/  LDL R129, [R1+0xee4] ;  /* 0x000ee40001817983 */ /* 0x000f240000100800 */
        /* <DEDUP_REMOVED lines=11> */
[----:B------:R-:W-:Y:S01]  /*3390*/  IMAD.MOV.U32 R89, RZ, RZ, R90 ;  /* 0x000000ffff597224 */ /* 0x000fe200078e005a */
[----:B------:R-:W4:Y:S01]  /*33a0*/  LDL R130, [R1+0xeb8] ;  /* 0x000eb80001827983 */ /* 0x000f220000100800 */
[----:B------:R-:W-:-:S02]  /*33b0*/  IMAD.MOV.U32 R90, RZ, RZ, R91 ;  /* 0x000000ffff5a7224 */ /* 0x000fc400078e005b */
[----:B------:R-:W-:Y:S02]  /*33c0*/  IMAD.MOV.U32 R91, RZ, RZ, R96 ;  /* 0x000000ffff5b7224 */ /* 0x000fe400078e0060 */
[----:B------:R-:W-:Y:S02]  /*33d0*/  IMAD.MOV.U32 R96, RZ, RZ, R97 ;  /* 0x000000ffff607224 */ /* 0x000fe400078e0061 */
[----:B------:R-:W-:Y:S02]  /*33e0*/  IMAD.MOV.U32 R97, RZ, RZ, R112 ;  /* 0x000000ffff617224 */ /* 0x000fe400078e0070 */
[----:B------:R-:W-:Y:S02]  /*33f0*/  IMAD.MOV.U32 R112, RZ, RZ, R128 ;  /* 0x000000ffff707224 */ /* 0x000fe400078e0080 */
[----:B------:R-:W4:Y:S01]  /*3400*/  LDL R128, [R1+0xd30] ;  /* 0x000d300001807983 */ /* 0x000f220000100800 */
        /* <DEDUP_REMOVED lines=8> */
[----:B--2---:R-:W-:Y:S02]  /*3490*/  IMAD.MOV.U32 R74, RZ, RZ, R81 ;  /* 0x000000ffff4a7224 */ /* 0x004fe400078e0051 */
[----:B------:R-:W-:Y:S02]  /*34a0*/  IMAD.MOV.U32 R81, RZ, RZ, R136 ;  /* 0x000000ffff517224 */ /* 0x000fe400078e0088 */
[----:B------:R-:W-:Y:S01]  /*34b0*/  IMAD.MOV R13, RZ, RZ, -R13 ;  /* 0x000000ffff0d7224 */ /* 0x000fe200078e0a0d */
[----:B------:R-:W-:Y:S01]  /*34c0*/  ISETP.GT.U32.AND P1, PT, R252, R17, PT ;  /* 0x00000011fc00720c */ /* 0x000fe20003f24070 */
[----:B------:R-:W-:Y:S01]  /*34d0*/  IMAD.MOV.U32 R73, RZ, RZ, R81 ;  /* 0x000000ffff497224 */ /* 0x000fe200078e0051 */
[----:B------:R-:W2:Y:S01]  /*34e0*/  LDL R136, [R1+0xf04] ;  /* 0x000f040001887983 */ /* 0x000ea20000100800 */
[----:B------:R-:W-:Y:S02]  /*34f0*/  IMAD.MOV.U32 R81, RZ, RZ, R82 ;  /* 0x000000ffff517224 */ /* 0x000fe400078e0052 */
[----:B------:R-:W-:-:S02]  /*3500*/  IMAD.MOV.U32 R82, RZ, RZ, R89 ;  /* 0x000000ffff527224 */ /* 0x000fc400078e0059 */
[----:B------:R-:W-:Y:S02]  /*3510*/  IMAD.MOV.U32 R72, RZ, RZ, R73 ;  /* 0x000000ffff487224 */ /* 0x000fe400078e0049 */
[----:B------:R-:W-:Y:S02]  /*3520*/  IMAD.MOV.U32 R73, RZ, RZ, R81 ;  /* 0x000000ffff497224 */ /* 0x000fe400078e0051 */
[----:B------:R-:W-:Y:S02]  /*3530*/  IMAD.MOV.U32 R67, RZ, RZ, R72 ;  /* 0x000000ffff437224 */ /* 0x000fe400078e0048 */
[----:B------:R-:W-:Y:S02]  /*3540*/  IMAD.MOV.U32 R72, RZ, RZ, R88 ;  /* 0x000000ffff487224 */ /* 0x000fe400078e0058 */
[----:B---3--:R-:W-:Y:S02]  /*3550*/  IMAD.MOV.U32 R88, RZ, RZ, R121 ;  /* 0x000000ffff587224 */ /* 0x008fe400078e0079 */
[----:B------:R-:W3:Y:S02]  /*3560*/  LDL R121, [R1+0xd48] ;  /* 0x000d480001797983 */ /* 0x000ee40000100800 */
[----:B------:R-:W-:-:S02]  /*3570*/  IMAD.MOV.U32 R66, RZ, RZ, R88 ;  /* 0x000000ffff427224 */ /* 0x000fc400078e0058 */
[----:B----4-:R-:W-:Y:S02]  /*3580*/  IMAD.MOV.U32 R123, RZ, RZ, R130 ;  /* 0x000000ffff7b7224 */ /* 0x010fe400078e0082 */
[----:B------:R-:W4:Y:S02]  /*3590*/  LDL R130, [R1+0xec0] ;  /* 0x000ec00001827983 */ /* 0x000f240000100800 */
[----:B------:R-:W-:-:S04]  /*35a0*/  IMAD.MOV.U32 R122, RZ, RZ, R123 ;  /* 0x000000ffff7a7224 */ /* 0x000fc800078e007b */
[----:B------:R-:W-:Y:S02]  /*35b0*/  IMAD.MOV.U32 R120, RZ, RZ, R122 ;  /* 0x000000ffff787224 */ /* 0x000fe400078e007a */
[----:B------:R-:W-:-:S04]  /*35c0*/  IMAD.MOV.U32 R91, RZ, RZ, R128 ;  /* 0x000000ffff5b7224 */ /* 0x000fc800078e0080 */
[----:B------:R-:W-:Y:S02]  /*35d0*/  IMAD.MOV.U32 R89, RZ, RZ, R91 ;  /* 0x000000ffff597224 */ /* 0x000fe400078e005b */
[----:B------:R-:W-:Y:S02]  /*35e0*/  IMAD.MOV.U32 R91, RZ, RZ, R104 ;  /* 0x000000ffff5b7224 */ /* 0x000fe400078e0068 */
[----:B------:R-:W-:Y:S02]  /*35f0*/  IMAD.MOV.U32 R104, RZ, RZ, R106 ;  /* 0x000000ffff687224 */ /* 0x000fe400078e006a */
[----:B------:R-:W-:Y:S02]  /*3600*/  IMAD.MOV.U32 R106, RZ, RZ, R120 ;  /* 0x000000ffff6a7224 */ /* 0x000fe400078e0078 */
[----:B------:R-:W-:Y:S02]  /*3610*/  IMAD.MOV.U32 R81, RZ, RZ, R89 ;  /* 0x000000ffff517224 */ /* 0x000fe400078e0059 */
[----:B------:R-:W-:-:S04]  /*3620*/  IMAD.MOV.U32 R89, RZ, RZ, R106 ;  /* 0x000000ffff597224 */ /* 0x000fc800078e006a */
[----:B------:R-:W-:-:S04]  /*3630*/  IMAD.MOV.U32 R65, RZ, RZ, R89 ;  /* 0x000000ffff417224 */ /* 0x000fc800078e0059 */
        /* <DEDUP_REMOVED lines=9> */
[----:B------:R-:W2:Y:S01]  /*36d0*/  LDL R65, [R1+0xe8c] ;  /* 0x000e8c0001417983 */ /* 0x000ea20000100800 */
[----:B------:R-:W-:Y:S02]  /*36e0*/  IMAD.MOV.U32 R57, RZ, RZ, R58 ;  /* 0x000000ffff397224 */ /* 0x000fe400078e003a */
[----:B------:R-:W-:Y:S02]  /*36f0*/  IMAD.MOV.U32 R58, RZ, RZ, R59 ;  /* 0x000000ffff3a7224 */ /* 0x000fe400078e003b */
[----:B------:R-:W-:Y:S01]  /*3700*/  IMAD.MOV.U32 R59, RZ, RZ, R64 ;  /* 0x000000ffff3b7224 */ /* 0x000fe200078e0040 */
[----:B------:R-:W-:Y:S01]  /*3710*/  IABS R119, R57 ;  /* 0x0000003900777213 */ /* 0x000fe20000000000 */
[----:B------:R-:W-:-:S02]  /*3720*/  IMAD.MOV.U32 R57, RZ, RZ, R58 ;  /* 0x000000ffff397224 */ /* 0x000fc400078e003a */
[----:B------:R-:W-:Y:S02]  /*3730*/  IMAD.MOV.U32 R72, RZ, RZ, R80 ;  /* 0x000000ffff487224 */ /* 0x000fe400078e0050 */
[----:B------:R-:W-:Y:S02]  /*3740*/  IMAD.MOV.U32 R80, RZ, RZ, R83 ;  /* 0x000000ffff507224 */ /* 0x000fe400078e0053 */
[----:B------:R-:W-:Y:S02]  /*3750*/  IMAD.MOV.U32 R58, RZ, RZ, R59 ;  /* 0x000000ffff3a7224 */ /* 0x000fe400078e003b */
[----:B------:R-:W-:Y:S01]  /*3760*/  IMAD.MOV.U32 R83, RZ, RZ, R98 ;  /* 0x000000ffff537224 */ /* 0x000fe200078e0062 */
[----:B------:R-:W-:Y:S01]  /*3770*/  IABS R118, R57 ;  /* 0x0000003900767213 */ /* 0x000fe20000000000 */
[----:B------:R-:W3:Y:S01]  /*3780*/  LDL R98, [R1+0xe84] ;  /* 0x000e840001627983 */ /* 0x000ee20000100800 */
[----:B------:R-:W-:-:S05]  /*3790*/  IMAD.MOV.U32 R57, RZ, RZ, R58 ;  /* 0x000000ffff397224 */ /* 0x000fca00078e003a */
[----:B------:R-:W-:Y:S02]  /*37a0*/  IABS R117, R57 ;  /* 0x0000003900757213 */ /* 0x000fe40000000000 */
[----:B------:R-:W4:Y:S01]  /*37b0*/  LDL R57, [R1+0xea4] ;  /* 0x000ea40001397983 */ /* 0x000f220000100800 */
[----:B--2---:R-:W-:Y:S02]  /*37c0*/  IMAD.MOV.U32 R64, RZ, RZ, R65 ;  /* 0x000000ffff407224 */ /* 0x004fe400078e0041 */
[----:B------:R-:W-:Y:S02]  /*37d0*/  IMAD.MOV.U32 R65, RZ, RZ, R67 ;  /* 0x000000ffff417224 */ /* 0x000fe400078e0043 */
[----:B------:R-:W-:Y:S02]  /*37e0*/  IMAD.MOV.U32 R67, RZ, RZ, R82 ;  /* 0x000000ffff437224 */ /* 0x000fe400078e0052 */
[----:B------:R-:W-:Y:S02]  /*37f0*/  IMAD.MOV.U32 R82, RZ, RZ, R107 ;  /* 0x000000ffff527224 */ /* 0x000fe400078e006b */
[----:B------:R-:W-:Y:S01]  /*3800*/  IMAD.MOV.U32 R59, RZ, RZ, R65 ;  /* 0x000000ffff3b7224 */ /* 0x000fe200078e0041 */
[----:B------:R-:W2:Y:S01]  /*3810*/  LDL R107, [R1+0xe7c] ;  /* 0x000e7c00016b7983 */ /* 0x000ea20000100800 */
[----:B------:R-:W-:-:S02]  /*3820*/  IMAD.MOV.U32 R65, RZ, RZ, R67 ;  /* 0x000000ffff417224 */ /* 0x000fc400078e0043 */
[----:B------:R-:W-:Y:S02]  /*3830*/  IMAD.MOV.U32 R67, RZ, RZ, R82 ;  /* 0x000000ffff437224 */ /* 0x000fe400078e0052 */
[----:B------:R-:W2:Y:S01]  /*3840*/  LDL R82, [R1+0xe80] ;  /* 0x000e800001527983 */ /* 0x000ea20000100800 */
[----:B---3--:R-:W-:Y:S02]  /*3850*/  IMAD.MOV.U32 R66, RZ, RZ, R98 ;  /* 0x000000ffff427224 */ /* 0x008fe400078e0062 */
[----:B------:R-:W-:Y:S02]  /*3860*/  IMAD.MOV.U32 R58, RZ, RZ, R65 ;  /* 0x000000ffff3a7224 */ /* 0x000fe400078e0041 */
[----:B------:R-:W-:Y:S02]  /*3870*/  IMAD.MOV.U32 R56, RZ, RZ, R64 ;  /* 0x000000ffff387224 */ /* 0x000fe400078e0040 */
[----:B------:R-:W-:Y:S02]  /*3880*/  IMAD.MOV.U32 R65, RZ, RZ, R67 ;  /* 0x000000ffff417224 */ /* 0x000fe400078e0043 */
[----:B------:R-:W-:Y:S01]  /*3890*/  IMAD.MOV.U32 R64, RZ, RZ, R66 ;  /* 0x000000ffff407224 */ /* 0x000fe200078e0042 */
[----:B----4-:R-:W-:Y:S01]  /*38a0*/  IABS R116, R57 ;  /* 0x0000003900747213 */ /* 0x010fe20000000000 */
[----:B------:R-:W-:Y:S01]  /*38b0*/  IMAD.MOV.U32 R51, RZ, RZ, R56 ;  /* 0x000000ffff337224 */ /* 0x000fe200078e0038 */
[----:B------:R-:W3:Y:S01]  /*38c0*/  LDL R66, [R1+0xe60] ;  /* 0x000e600001427983 */ /* 0x000ee20000100800 */
[----:B------:R-:W-:-:S02]  /*38d0*/  IMAD.MOV.U32 R56, RZ, RZ, R64 ;  /* 0x000000ffff387224 */ /* 0x000fc400078e0040 */
[----:B------:R-:W-:Y:S01]  /*38e0*/  IMAD.MOV.U32 R50, RZ, RZ, R51 ;  /* 0x000000ffff327224 */ /* 0x000fe200078e0033 */
[----:B------:R-:W4:Y:S01]  /*38f0*/  LDL R64, [R1+0xe68] ;  /* 0x000e680001407983 */ /* 0x000f220000100800 */
[----:B------:R-:W-:Y:S02]  /*3900*/  IMAD.MOV.U32 R51, RZ, RZ, R56 ;  /* 0x000000ffff337224 */ /* 0x000fe400078e0038 */
[----:B------:R-:W-:Y:S02]  /*3910*/  IMAD.MOV.U32 R49, RZ, RZ, R50 ;  /* 0x000000ffff317224 */ /* 0x000fe400078e0032 */
[----:B------:R-:W-:Y:S02]  /*3920*/  IMAD.MOV.U32 R50, RZ, RZ, R51 ;  /* 0x000000ffff327224 */ /* 0x000fe400078e0033 */
[----:B--2---:R-:W-:-:S04]  /*3930*/  IMAD.MOV.U32 R67, RZ, RZ, R82 ;  /* 0x000000ffff437224 */ /* 0x004fc800078e0052 */
[----:B------:R-:W-:-:S04]  /*3940*/  IMAD.MOV.U32 R57, RZ, RZ, R67 ;  /* 0x000000ffff397224 */ /* 0x000fc800078e0043 */
[----:B------:R-:W-:Y:S02]  /*3950*/  IMAD.MOV.U32 R56, RZ, RZ, R57 ;  /* 0x000000ffff387224 */ /* 0x000fe400078e0039 */
[----:B------:R-:W-:Y:S02]  /*3960*/  IMAD.MOV.U32 R57, RZ, RZ, R58 ;  /* 0x000000ffff397224 */ /* 0x000fe400078e003a */
[----:B------:R-:W-:Y:S02]  /*3970*/  IMAD.MOV.U32 R51, RZ, RZ, R56 ;  /* 0x000000ffff337224 */ /* 0x000fe400078e0038 */
[----:B------:R-:W-:Y:S02]  /*3980*/  IMAD.MOV.U32 R56, RZ, RZ, R57 ;  /* 0x000000ffff387224 */ /* 0x000fe400078e0039 */
[----:B------:R-:W2:Y:S01]  /*3990*/  LDL R57, [R1+0xe54] ;  /* 0x000e540001397983 */ /* 0x000ea20000100800 */
[----:B------:R-:W-:Y:S01]  /*39a0*/  IABS R110, R49 ;  /* 0x00000031006e7213 */ /* 0x000fe20000000000 */
[----:B------:R-:W-:-:S02]  /*39b0*/  IMAD.MOV.U32 R49, RZ, RZ, R50 ;  /* 0x000000ffff317224 */ /* 0x000fc400078e0032 */
[----:B------:R-:W-:-:S03]  /*39c0*/  IMAD.MOV.U32 R50, RZ, RZ, R51 ;  /* 0x000000ffff327224 */ /* 0x000fc600078e0033 */
[----:B------:R-:W-:Y:S01]  /*39d0*/  IABS R109, R49 ;  /* 0x00000031006d7213 */ /* 0x000fe20000000000 */
[----:B------:R-:W-:-:S05]  /*39e0*/  IMAD.MOV.U32 R49, RZ, RZ, R50 ;  /* 0x000000ffff317224 */ /* 0x000fca00078e0032 */
[----:B------:R-:W-:Y:S01]  /*39f0*/  IABS R108, R49 ;  /* 0x00000031006c7213 */ /* 0x000fe20000000000 */
[----:B--2---:R-:W-:Y:S02]  /*3a00*/  IMAD.MOV.U32 R51, RZ, RZ, R57 ;  /* 0x000000ffff337224 */ /* 0x004fe400078e0039 */
[----:B------:R-:W-:Y:S02]  /*3a10*/  IMAD.MOV.U32 R57, RZ, RZ, R74 ;  /* 0x000000ffff397224 */ /* 0x000fe400078e004a */
[----:B------:R-:W-:Y:S02]  /*3a20*/  IMAD.MOV.U32 R74, RZ, RZ, R81 ;  /* 0x000000ffff4a7224 */ /* 0x000fe400078e0051 */
[----:B------:R-:W-:Y:S02]  /*3a30*/  IMAD.MOV.U32 R50, RZ, RZ, R51 ;  /* 0x000000ffff327224 */ /* 0x000fe400078e0033 */
[----:B------:R-:W-:Y:S02]  /*3a40*/  IMAD.MOV.U32 R51, RZ, RZ, R57 ;  /* 0x000000ffff337224 */ /* 0x000fe400078e0039 */
[----:B------:R-:W-:-:S02]  /*3a50*/  IMAD.MOV.U32 R57, RZ, RZ, R74 ;  /* 0x000000ffff397224 */ /* 0x000fc400078e004a */
[----:B------:R-:W-:Y:S02]  /*3a60*/  IMAD.MOV.U32 R49, RZ, RZ, R50 ;  /* 0x000000ffff317224 */ /* 0x000fe400078e0032 */
[----:B------:R-:W-:Y:S02]  /*3a70*/  IMAD.MOV.U32 R50, RZ, RZ, R57 ;  /* 0x000000ffff327224 */ /* 0x000fe400078e0039 */
[----:B----4-:R-:W-:Y:S02]  /*3a80*/  IMAD.MOV.U32 R57, RZ, RZ, R64 ;  /* 0x000000ffff397224 */ /* 0x010fe400078e0040 */
[----:B---3--:R-:W-:Y:S02]  /*3a90*/  IMAD.MOV.U32 R64, RZ, RZ, R66 ;  /* 0x000000ffff407224 */ /* 0x008fe400078e0042 */
[----:B------:R-:W-:Y:S02]  /*3aa0*/  IMAD.MOV.U32 R48, RZ, RZ, R57 ;  /* 0x000000ffff307224 */ /* 0x000fe400078e0039 */
[----:B------:R-:W-:-:S02]  /*3ab0*/  IMAD.MOV.U32 R57, RZ, RZ, R64 ;  /* 0x000000ffff397224 */ /* 0x000fc400078e0040 */
[----:B------:R-:W-:Y:S02]  /*3ac0*/  IMAD.MOV.U32 R43, RZ, RZ, R48 ;  /* 0x000000ffff2b7224 */ /* 0x000fe400078e0030 */
[----:B------:R-:W-:Y:S02]  /*3ad0*/  IMAD.MOV.U32 R48, RZ, RZ, R57 ;  /* 0x000000ffff307224 */ /* 0x000fe400078e0039 */
[----:B------:R-:W-:Y:S01]  /*3ae0*/  IMAD.MOV.U32 R42, RZ, RZ, R43 ;  /* 0x000000ffff2a7224 */ /* 0x000fe200078e002b */
[----:B------:R-:W2:Y:S01]  /*3af0*/  LDL R57, [R1+0xe38] ;  /* 0x000e380001397983 */ /* 0x000ea20000100800 */
[----:B------:R-:W-:Y:S02]  /*3b00*/  IMAD.MOV.U32 R43, RZ, RZ, R48 ;  /* 0x000000ffff2b7224 */ /* 0x000fe400078e0030 */
[----:B------:R-:W-:Y:S02]  /*3b10*/  IMAD.MOV.U32 R48, RZ, RZ, R49 ;  /* 0x000000ffff307224 */ /* 0x000fe400078e0031 */
[----:B------:R-:W-:-:S02]  /*3b20*/  IMAD.MOV.U32 R49, RZ, RZ, R56 ;  /* 0x000000ffff317224 */ /* 0x000fc400078e0038 */
[----:B------:R-:W-:Y:S02]  /*3b30*/  IMAD.MOV.U32 R56, RZ, RZ, R65 ;  /* 0x000000ffff387224 */ /* 0x000fe400078e0041 */
[----:B------:R-:W3:Y:S01]  /*3b40*/  LDL R65, [R1+0xe30] ;  /* 0x000e300001417983 */ /* 0x000ee20000100800 */
[----:B------:R-:W-:Y:S02]  /*3b50*/  IMAD.MOV.U32 R41, RZ, RZ, R42 ;  /* 0x000000ffff297224 */ /* 0x000fe400078e002a */
[----:B------:R-:W-:-:S03]  /*3b60*/  IMAD.MOV.U32 R42, RZ, RZ, R43 ;  /* 0x000000ffff2a7224 */ /* 0x000fc600078e002b */
[----:B------:R-:W-:Y:S01]  /*3b70*/  IABS R103, R41 ;  /* 0x0000002900677213 */ /* 0x000fe20000000000 */
[----:B------:R-:W-:Y:S02]  /*3b80*/  IMAD.MOV.U32 R41, RZ, RZ, R42 ;  /* 0x000000ffff297224 */ /* 0x000fe400078e002a */
[----:B------:R-:W-:-:S03]  /*3b90*/  IMAD.MOV.U32 R66, RZ, RZ, R80 ;  /* 0x000000ffff427224 */ /* 0x000fc600078e0050 */
[----:B------:R-:W-:Y:S02]  /*3ba0*/  IABS R102, R41 ;  /* 0x0000002900667213 */ /* 0x000fe40000000000 */
[----:B------:R-:W4:Y:S01]  /*3bb0*/  LDL R41, [R1+0xe5c] ;  /* 0x000e5c0001297983 */ /* 0x000f220000100800 */
[----:B------:R-:W-:-:S03]  /*3bc0*/  IMAD.MOV.U32 R80, RZ, RZ, R83 ;  /* 0x000000ffff507224 */ /* 0x000fc600078e0053 */
[----:B------:R-:W2:Y:S01]  /*3bd0*/  LDL R83, [R1+0xe3c] ;  /* 0x000e3c0001537983 */ /* 0x000ea20000100800 */
[----:B------:R-:W-:Y:S02]  /*3be0*/  IMAD.MOV.U32 R43, RZ, RZ, R48 ;  /* 0x000000ffff2b7224 */ /* 0x000fe400078e0030 */
[----:B------:R-:W-:Y:S02]  /*3bf0*/  IMAD.MOV.U32 R48, RZ, RZ, R56 ;  /* 0x000000ffff307224 */ /* 0x000fe400078e0038 */
[----:B---3--:R-:W-:Y:S02]  /*3c00*/  IMAD.MOV.U32 R56, RZ, RZ, R65 ;  /* 0x000000ffff387224 */ /* 0x008fe400078e0041 */
[----:B------:R-:W3:Y:S01]  /*3c10*/  LDL R65, [R1+0xe34] ;  /* 0x000e340001417983 */ /* 0x000ee20000100800 */
[----:B------:R-:W-:Y:S02]  /*3c20*/  IMAD.MOV.U32 R42, RZ, RZ, R43 ;  /* 0x000000ffff2a7224 */ /* 0x000fe400078e002b */
[----:B------:R-:W-:Y:S01]  /*3c30*/  IMAD.MOV.U32 R43, RZ, RZ, R56 ;  /* 0x000000ffff2b7224 */ /* 0x000fe200078e0038 */
[----:B----4-:R-:W-:Y:S01]  /*3c40*/  IABS R101, R41 ;  /* 0x0000002900657213 */ /* 0x010fe20000000000 */
[----:B------:R-:W-:-:S02]  /*3c50*/  IMAD.MOV.U32 R41, RZ, RZ, R42 ;  /* 0x000000ffff297224 */ /* 0x000fc400078e002a */
[----:B--2---:R-:W-:-:S03]  /*3c60*/  IMAD.MOV.U32 R64, RZ, RZ, R83 ;  /* 0x000000ffff407224 */ /* 0x004fc600078e0053 */
[----:B------:R-:W-:Y:S01]  /*3c70*/  IABS R100, R41 ;  /* 0x0000002900647213 */ /* 0x000fe20000000000 */
        /* <DEDUP_REMOVED lines=8> */
[----:B---3--:R-:W-:Y:S01]  /*3d00*/  IMAD.MOV.U32 R56, RZ, RZ, R65 ;  /* 0x000000ffff387224 */ /* 0x008fe200078e0041 */
[----:B------:R-:W2:Y:S03]  /*3d10*/  LDL R99, [R1+0xe58] ;  /* 0x000e580001637983 */ /* 0x000ea60000100800 */
[----:B------:R-:W-:-:S04]  /*3d20*/  IMAD.MOV.U32 R42, RZ, RZ, R56 ;  /* 0x000000ffff2a7224 */ /* 0x000fc800078e0038 */
[----:B------:R-:W-:Y:S02]  /*3d30*/  IMAD.MOV.U32 R41, RZ, RZ, R42 ;  /* 0x000000ffff297224 */ /* 0x000fe400078e002a */
[----:B------:R-:W-:Y:S02]  /*3d40*/  IMAD.MOV.U32 R42, RZ, RZ, R43 ;  /* 0x000000ffff2a7224 */ /* 0x000fe400078e002b */
[----:B------:R-:W-:Y:S02]  /*3d50*/  IMAD.MOV.U32 R43, RZ, RZ, R48 ;  /* 0x000000ffff2b7224 */ /* 0x000fe400078e0030 */
[----:B------:R-:W-:Y:S02]  /*3d60*/  IMAD.MOV.U32 R48, RZ, RZ, R49 ;  /* 0x000000ffff307224 */ /* 0x000fe400078e0031 */
[----:B------:R-:W-:Y:S02]  /*3d70*/  IMAD.MOV.U32 R49, RZ, RZ, R58 ;  /* 0x000000ffff317224 */ /* 0x000fe400078e003a */
[----:B------:R-:W-:-:S02]  /*3d80*/  IMAD.MOV.U32 R58, RZ, RZ, R73 ;  /* 0x000000ffff3a7224 */ /* 0x000fc400078e0049 */
[----:B------:R-:W3:Y:S01]  /*3d90*/  LDL R73, [R1+0xe04] ;  /* 0x000e040001497983 */ /* 0x000ee20000100800 */
        /* <DEDUP_REMOVED lines=15> */
[----:B------:R-:W4:Y:S01]  /*3e90*/  LDL R75, [R1+0xe18] ;  /* 0x000e1800014b7983 */ /* 0x000f220000100800 */
[----:B---3--:R-:W-:-:S04]  /*3ea0*/  IMAD.MOV.U32 R49, RZ, RZ, R73 ;  /* 0x000000ffff317224 */ /* 0x008fc800078e0049 */
[----:B------:R-:W-:Y:S02]  /*3eb0*/  IMAD.MOV.U32 R43, RZ, RZ, R49 ;  /* 0x000000ffff2b7224 */ /* 0x000fe400078e0031 */
[----:B------:R-:W3:Y:S01]  /*3ec0*/  LDL R49, [R1+0xe0c] ;  /* 0x000e0c0001317983 */ /* 0x000ee20000100800 */
[----:B------:R-:W-:Y:S02]  /*3ed0*/  IMAD.MOV.U32 R88, RZ, RZ, R121 ;  /* 0x000000ffff587224 */ /* 0x000fe400078e0079 */
[----:B------:R-:W-:Y:S01]  /*3ee0*/  IMAD.MOV.U32 R89, RZ, RZ, R113 ;  /* 0x000000ffff597224 */ /* 0x000fe200078e0071 */
[----:B------:R-:W-:Y:S01]  /*3ef0*/  IABS R95, R33 ;  /* 0x00000021005f7213 */ /* 0x000fe20000000000 */
[----:B------:R-:W-:Y:S01]  /*3f00*/  IMAD.MOV.U32 R82, RZ, RZ, R88 ;  /* 0x000000ffff527224 */ /* 0x000fe200078e0058 */
[----:B------:R-:W2:Y:S01]  /*3f10*/  LDL R121, [R1+0xbb4] ;  /* 0x000bb40001797983 */ /* 0x000ea20000100800 */
[----:B------:R-:W-:Y:S02]  /*3f20*/  IMAD.MOV.U32 R88, RZ, RZ, R89 ;  /* 0x000000ffff587224 */ /* 0x000fe400078e0059 */
[----:B------:R-:W-:Y:S01]  /*3f30*/  IMAD.MOV.U32 R89, RZ, RZ, R91 ;  /* 0x000000ffff597224 */ /* 0x000fe200078e005b */
[----:B------:R-:W2:Y:S01]  /*3f40*/  LDL R113, [R1+0xe94] ;  /* 0x000e940001717983 */ /* 0x000ea20000100800 */
        /* <DEDUP_REMOVED lines=9> */
[----:B------:R-:W-:Y:S01]  /*3fe0*/  IMAD.MOV.U32 R41, RZ, RZ, R42 ;  /* 0x000000ffff297224 */ /* 0x000fe200078e002a */
[----:B------:R-:W-:Y:S01]  /*3ff0*/  IABS R94, R33 ;  /* 0x00000021005e7213 */ /* 0x000fe20000000000 */
        /* <DEDUP_REMOVED lines=8> */
[----:B------:R-:W-:Y:S01]  /*4080*/  IABS R93, R33 ;  /* 0x00000021005d7213 */ /* 0x000fe20000000000 */
[----:B------:R-:W-:-:S02]  /*4090*/  IMAD.MOV.U32 R33, RZ, RZ, R34 ;  /* 0x000000ffff217224 */ /* 0x000fc400078e0022 */
[----:B------:R-:W-:Y:S02]  /*40a0*/  IMAD.MOV.U32 R34, RZ, RZ, R41 ;  /* 0x000000ffff227224 */ /* 0x000fe400078e0029 */
[----:B------:R-:W-:Y:S02]  /*40b0*/  IMAD.MOV.U32 R56, RZ, RZ, R65 ;  /* 0x000000ffff387224 */ /* 0x000fe400078e0041 */
[----:B----4-:R-:W-:Y:S01]  /*40c0*/  IMAD.MOV.U32 R57, RZ, RZ, R75 ;  /* 0x000000ffff397224 */ /* 0x010fe200078e004b */
[----:B------:R-:W-:Y:S01]  /*40d0*/  IABS R92, R33 ;  /* 0x00000021005c7213 */ /* 0x000fe20000000000 */
[----:B---3--:R-:W-:Y:S02]  /*40e0*/  IMAD.MOV.U32 R43, RZ, RZ, R49 ;  /* 0x000000ffff2b7224 */ /* 0x008fe400078e0031 */
        /* <DEDUP_REMOVED lines=26> */
[----:B------:R-:W3:Y:S01]  /*4290*/  LDL R40, [R1+0xde4] ;  /* 0x000de40001287983 */ /* 0x000ee20000100800 */
[----:B------:R-:W-:-:S02]  /*42a0*/  IMAD.MOV.U32 R26, RZ, RZ, R27 ;  /* 0x000000ffff1a7224 */ /* 0x000fc400078e001b */
[----:B------:R-:W-:Y:S02]  /*42b0*/  IMAD.MOV.U32 R27, RZ, RZ, R32 ;  /* 0x000000ffff1b7224 */ /* 0x000fe400078e0020 */
[----:B------:R-:W-:Y:S02]  /*42c0*/  IMAD.MOV.U32 R25, RZ, RZ, R26 ;  /* 0x000000ffff197224 */ /* 0x000fe400078e001a */
[----:B------:R-:W-:Y:S02]  /*42d0*/  IMAD.MOV.U32 R32, RZ, RZ, R33 ;  /* 0x000000ffff207224 */ /* 0x000fe400078e0021 */
[----:B------:R-:W-:Y:S01]  /*42e0*/  IMAD.MOV.U32 R33, RZ, RZ, R34 ;  /* 0x000000ffff217224 */ /* 0x000fe200078e0022 */
[----:B------:R-:W-:Y:S01]  /*42f0*/  IABS R87, R25 ;  /* 0x0000001900577213 */ /* 0x000fe20000000000 */
[----:B------:R-:W-:Y:S01]  /*4300*/  IMAD.MOV.U32 R34, RZ, RZ, R35 ;  /* 0x000000ffff227224 */ /* 0x000fe200078e0023 */
[----:B------:R-:W4:Y:S01]  /*4310*/  LDL R25, [R1+0xe10] ;  /* 0x000e100001197983 */ /* 0x000f220000100800 */
[----:B------:R-:W-:-:S02]  /*4320*/  IMAD.MOV.U32 R57, RZ, RZ, R64 ;  /* 0x000000ffff397224 */ /* 0x000fc400078e0040 */
[----:B------:R-:W-:Y:S02]  /*4330*/  IMAD.MOV.U32 R64, RZ, RZ, R66 ;  /* 0x000000ffff407224 */ /* 0x000fe400078e0042 */
[----:B------:R-:W-:Y:S02]  /*4340*/  IMAD.MOV.U32 R66, RZ, RZ, R80 ;  /* 0x000000ffff427224 */ /* 0x000fe400078e0050 */
[----:B------:R-:W2:Y:S01]  /*4350*/  LDL R80, [R1+0xde8] ;  /* 0x000de80001507983 */ /* 0x000ea20000100800 */
[----:B---3--:R-:W-:-:S03]  /*4360*/  IMAD.MOV.U32 R35, RZ, RZ, R40 ;  /* 0x000000ffff237224 */ /* 0x008fc600078e0028 */
[----:B------:R-:W3:Y:S01]  /*4370*/  LDL R40, [R1+0xdec] ;  /* 0x000dec0001287983 */ /* 0x000ee20000100800 */
[----:B------:R-:W-:Y:S02]  /*4380*/  IMAD.MOV.U32 R26, RZ, RZ, R27 ;  /* 0x000000ffff1a7224 */ /* 0x000fe400078e001b */
[----:B------:R-:W-:Y:S02]  /*4390*/  IMAD.MOV.U32 R27, RZ, RZ, R32 ;  /* 0x000000ffff1b7224 */ /* 0x000fe400078e0020 */
[----:B------:R-:W-:Y:S02]  /*43a0*/  IMAD.MOV.U32 R32, RZ, RZ, R34 ;  /* 0x000000ffff207224 */ /* 0x000fe400078e0022 */
[----:B------:R-:W-:Y:S02]  /*43b0*/  IMAD.MOV.U32 R34, RZ, RZ, R35 ;  /* 0x000000ffff227224 */ /* 0x000fe400078e0023 */
[----:B------:R-:W-:Y:S01]  /*43c0*/  IMAD.MOV.U32 R56, RZ, RZ, R64 ;  /* 0x000000ffff387224 */ /* 0x000fe200078e0040 */
[----:B----4-:R-:W-:Y:S01]  /*43d0*/  IABS R86, R25 ;  /* 0x0000001900567213 */ /* 0x010fe20000000000 */
[----:B------:R-:W-:-:S02]  /*43e0*/  IMAD.MOV.U32 R25, RZ, RZ, R26 ;  /* 0x000000ffff197224 */ /* 0x000fc400078e001a */
[----:B------:R-:W-:Y:S02]  /*43f0*/  IMAD.MOV.U32 R64, RZ, RZ, R66 ;  /* 0x000000ffff407224 */ /* 0x000fe400078e0042 */
[----:B------:R-:W-:Y:S02]  /*4400*/  IMAD.MOV.U32 R26, RZ, RZ, R27 ;  /* 0x000000ffff1a7224 */ /* 0x000fe400078e001b */
[----:B--2---:R-:W-:Y:S02]  /*4410*/  IMAD.MOV.U32 R66, RZ, RZ, R80 ;  /* 0x000000ffff427224 */ /* 0x004fe400078e0050 */
[----:B------:R-:W-:Y:S01]  /*4420*/  IMAD.MOV.U32 R27, RZ, RZ, R34 ;  /* 0x000000ffff1b7224 */ /* 0x000fe200078e0022 */
[----:B------:R-:W-:Y:S01]  /*4430*/  IABS R85, R25 ;  /* 0x0000001900557213 */ /* 0x000fe20000000000 */
[----:B------:R-:W-:Y:S02]  /*4440*/  IMAD.MOV.U32 R51, RZ, RZ, R66 ;  /* 0x000000ffff337224 */ /* 0x000fe400078e0042 */
[----:B------:R-:W-:-:S05]  /*4450*/  IMAD.MOV.U32 R25, RZ, RZ, R26 ;  /* 0x000000ffff197224 */ /* 0x000fca00078e001a */
[----:B------:R-:W-:Y:S01]  /*4460*/  IABS R84, R25 ;  /* 0x0000001900547213 */ /* 0x000fe20000000000 */
[----:B---3--:R-:W-:-:S04]  /*4470*/  IMAD.MOV.U32 R35, RZ, RZ, R40 ;  /* 0x000000ffff237224 */ /* 0x008fc800078e0028 */
[----:B------:R-:W-:-:S04]  /*4480*/  IMAD.MOV.U32 R34, RZ, RZ, R35 ;  /* 0x000000ffff227224 */ /* 0x000fc800078e0023 */
        /* <DEDUP_REMOVED lines=12> */
[----:B------:R-:W2:Y:S01]  /*4550*/  LDL R58, [R1+0xdbc] ;  /* 0x000dbc00013a7983 */ /* 0x000ea20000100800 */
        /* <DEDUP_REMOVED lines=10> */
[----:B------:R-:W-:Y:S01]  /*4600*/  IMAD.MOV.U32 R15, RZ, RZ, R24 ;  /* 0x000000ffff0f7224 */ /* 0x000fe200078e0018 */
[----:B------:R-:W-:Y:S01]  /*4610*/  IABS R79, R19 ;  /* 0x00000013004f7213 */ /* 0x000fe20000000000 */
[----:B------:R-:W-:-:S02]  /*4620*/  IMAD.MOV.U32 R19, RZ, RZ, R14 ;  /* 0x000000ffff137224 */ /* 0x000fc400078e000e */
[----:B------:R-:W-:-:S03]  /*4630*/  IMAD.MOV.U32 R14, RZ, RZ, R15 ;  /* 0x000000ffff0e7224 */ /* 0x000fc600078e000f */
[----:B------:R-:W-:Y:S01]  /*4640*/  IABS R78, R19 ;  /* 0x00000013004e7213 */ /* 0x000fe20000000000 */
[----:B------:R-:W-:-:S05]  /*4650*/  IMAD.MOV.U32 R19, RZ, RZ, R14 ;  /* 0x000000ffff137224 */ /* 0x000fca00078e000e */
[----:B------:R-:W-:Y:S02]  /*4660*/  IABS R77, R19 ;  /* 0x00000013004d7213 */ /* 0x000fe40000000000 */
[----:B------:R-:W3:Y:S01]  /*4670*/  LDL R19, [R1+0xde0] ;  /* 0x000de00001137983 */ /* 0x000ee20000100800 */
[----:B--2---:R-:W-:-:S04]  /*4680*/  IMAD.MOV.U32 R32, RZ, RZ, R58 ;  /* 0x000000ffff207224 */ /* 0x004fc800078e003a */
[----:B------:R-:W-:Y:S02]  /*4690*/  IMAD.MOV.U32 R25, RZ, RZ, R32 ;  /* 0x000000ffff197224 */ /* 0x000fe400078e0020 */
[----:B------:R-:W2:Y:S02]  /*46a0*/  LDL R32, [R1+0xdc0] ;  /* 0x000dc00001207983 */ /* 0x000ea40000100800 */
[----:B------:R-:W-:-:S04]  /*46b0*/  IMAD.MOV.U32 R24, RZ, RZ, R25 ;  /* 0x000000ffff187224 */ /* 0x000fc800078e0019 */
[----:B------:R-:W-:-:S04]  /*46c0*/  IMAD.MOV.U32 R15, RZ, RZ, R24 ;  /* 0x000000ffff0f7224 */ /* 0x000fc800078e0018 */
[----:B------:R-:W-:Y:S01]  /*46d0*/  IMAD.MOV.U32 R14, RZ, RZ, R15 ;  /* 0x000000ffff0e7224 */ /* 0x000fe200078e000f */
[----:B---3--:R-:W-:Y:S01]  /*46e0*/  IABS R76, R19 ;  /* 0x00000013004c7213 */ /* 0x008fe20000000000 */
[----:B--2---:R-:W-:-:S04]  /*46f0*/  IMAD.MOV.U32 R25, RZ, RZ, R32 ;  /* 0x000000ffff197224 */ /* 0x004fc800078e0020 */
[----:B------:R-:W-:-:S04]  /*4700*/  IMAD.MOV.U32 R24, RZ, RZ, R25 ;  /* 0x000000ffff187224 */ /* 0x000fc800078e0019 */
[----:B------:R-:W-:-:S04]  /*4710*/  IMAD.MOV.U32 R15, RZ, RZ, R24 ;  /* 0x000000ffff0f7224 */ /* 0x000fc800078e0018 */
[----:B------:R-:W-:-:S04]  /*4720*/  IMAD.MOV.U32 R19, RZ, RZ, R15 ;  /* 0x000000ffff137224 */ /* 0x000fc800078e000f */
[----:B------:R-:W-:Y:S02]  /*4730*/  IMAD.MOV.U32 R23, RZ, RZ, R19 ;  /* 0x000000ffff177224 */ /* 0x000fe400078e0013 */
[----:B------:R-:W-:Y:S02]  /*4740*/  IMAD.MOV.U32 R19, RZ, RZ, R14 ;  /* 0x000000ffff137224 */ /* 0x000fe400078e000e */
[----:B------:R-:W2:Y:S01]  /*4750*/  LDL R14, [R1+0xd9c] ;  /* 0x000d9c00010e7983 */ /* 0x000ea20000100800 */
[----:B------:R-:W-:Y:S02]  /*4760*/  IMAD.MOV.U32 R96, RZ, RZ, R97 ;  /* 0x000000ffff607224 */ /* 0x000fe400078e0061 */
[----:B------:R-:W-:Y:S01]  /*4770*/  IMAD.MOV.U32 R22, RZ, RZ, R23 ;  /* 0x000000ffff167224 */ /* 0x000fe200078e0017 */
[----:B------:R-:W3:Y:S01]  /*4780*/  LDL R97, [R1+0xe44] ;  /* 0x000e440001617983 */ /* 0x000ee20000100800 */
[----:B------:R-:W-:-:S04]  /*4790*/  IMAD.MOV.U32 R82, RZ, RZ, R96 ;  /* 0x000000ffff527224 */ /* 0x000fc800078e0060 */
[----:B------:R-:W-:Y:S02]  /*47a0*/  IMAD.MOV.U32 R81, RZ, RZ, R82 ;  /* 0x000000ffff517224 */ /* 0x000fe400078e0052 */
[----:B------:R-:W-:Y:S01]  /*47b0*/  IMAD.MOV.U32 R23, RZ, RZ, R19 ;  /* 0x000000ffff177224 */ /* 0x000fe200078e0013 */
[----:B------:R-:W4:Y:S01]  /*47c0*/  LDL R82, [R1+0xdf8] ;  /* 0x000df80001527983 */ /* 0x000f220000100800 */
[----:B------:R-:W-:-:S04]  /*47d0*/  IMAD.MOV.U32 R67, RZ, RZ, R81 ;  /* 0x000000ffff437224 */ /* 0x000fc800078e0051 */
[----:B------:R-:W-:Y:S02]  /*47e0*/  IMAD.MOV.U32 R32, RZ, RZ, R67 ;  /* 0x000000ffff207224 */ /* 0x000fe400078e0043 */
[----:B------:R-:W-:Y:S01]  /*47f0*/  IMAD.MOV.U32 R40, RZ, RZ, R41 ;  /* 0x000000ffff287224 */ /* 0x000fe200078e0029 */
[----:B------:R-:W4:Y:S01]  /*4800*/  LDL R67, [R1+0xdb8] ;  /* 0x000db80001437983 */ /* 0x000f220000100800 */
[----:B------:R-:W-:-:S03]  /*4810*/  IMAD.MOV.U32 R25, RZ, RZ, R32 ;  /* 0x000000ffff197224 */ /* 0x000fc600078e0020 */
[----:B------:R-:W3:Y:S01]  /*4820*/  LDL R32, [R1+0xdb4] ;  /* 0x000db40001207983 */ /* 0x000ee20000100800 */
[----:B--2---:R-:W-:-:S03]  /*4830*/  IMAD.MOV.U32 R19, RZ, RZ, R14 ;  /* 0x000000ffff137224 */ /* 0x004fc600078e000e */
[----:B------:R-:W2:Y:S01]  /*4840*/  LDL R14, [R1+0xd98] ;  /* 0x000d9800010e7983 */ /* 0x000ea20000100800 */
[----:B------:R-:W-:Y:S02]  /*4850*/  IMAD.MOV.U32 R35, RZ, RZ, R40 ;  /* 0x000000ffff237224 */ /* 0x000fe400078e0028 */
[----:B------:R-:W-:Y:S02]  /*4860*/  IMAD.MOV.U32 R21, RZ, RZ, R22 ;  /* 0x000000ffff157224 */ /* 0x000fe400078e0016 */
[----:B------:R-:W-:Y:S02]  /*4870*/  IMAD.MOV.U32 R22, RZ, RZ, R23 ;  /* 0x000000ffff167224 */ /* 0x000fe400078e0017 */
[----:B------:R-:W-:Y:S02]  /*4880*/  IMAD.MOV.U32 R23, RZ, RZ, R19 ;  /* 0x000000ffff177224 */ /* 0x000fe400078e0013 */
[----:B------:R-:W-:Y:S02]  /*4890*/  IMAD.MOV.U32 R20, RZ, RZ, R21 ;  /* 0x000000ffff147224 */ /* 0x000fe400078e0015 */
[----:B------:R-:W-:-:S02]  /*48a0*/  IMAD.MOV.U32 R21, RZ, RZ, R22 ;  /* 0x000000ffff157224 */ /* 0x000fc400078e0016 */
[----:B---3--:R-:W-:Y:S02]  /*48b0*/  IMAD.MOV.U32 R24, RZ, RZ, R32 ;  /* 0x000000ffff187224 */ /* 0x008fe400078e0020 */
[----:B------:R-:W-:-:S04]  /*48c0*/  IMAD.MOV.U32 R32, RZ, RZ, R35 ;  /* 0x000000ffff207224 */ /* 0x000fc800078e0023 */
[----:B------:R-:W-:Y:S02]  /*48d0*/  IMAD.MOV.U32 R15, RZ, RZ, R32 ;  /* 0x000000ffff0f7224 */ /* 0x000fe400078e0020 */
[----:B------:R-:W-:Y:S01]  /*48e0*/  IMAD.MOV.U32 R22, RZ, RZ, R23 ;  /* 0x000000ffff167224 */ /* 0x000fe200078e0017 */
        /* <DEDUP_REMOVED lines=10> */
[----:B------:R-:W-:-:S04]  /*4990*/  IMAD.MOV.U32 R23, RZ, RZ, R14 ;  /* 0x000000ffff177224 */ /* 0x000fc800078e000e */
[----:B------:R-:W-:-:S05]  /*49a0*/  IMAD.MOV.U32 R20, RZ, RZ, R23 ;  /* 0x000000ffff147224 */ /* 0x000fca00078e0017 */
[----:B------:R-:W-:Y:S01]  /*49b0*/  IABS R68, R20 ;  /* 0x0000001400447213 */ /* 0x000fe20000000000 */
[----:B------:R-:W-:Y:S02]  /*49c0*/  IMAD.MOV.U32 R20, RZ, RZ, R21 ;  /* 0x000000ffff147224 */ /* 0x000fe400078e0015 */
[----:B------:R-:W-:Y:S02]  /*49d0*/  IMAD.MOV.U32 R21, RZ, RZ, R22 ;  /* 0x000000ffff157224 */ /* 0x000fe400078e0016 */
[----:B------:R-:W-:Y:S02]  /*49e0*/  IMAD.MOV.U32 R22, RZ, RZ, R33 ;  /* 0x000000ffff167224 */ /* 0x000fe400078e0021 */
[----:B------:R-:W-:Y:S02]  /*49f0*/  IMAD.MOV.U32 R33, RZ, RZ, R48 ;  /* 0x000000ffff217224 */ /* 0x000fe400078e0030 */
[----:B------:R-:W2:Y:S01]  /*4a00*/  LDL R48, [R1+0xd70] ;  /* 0x000d700001307983 */ /* 0x000ea20000100800 */
[----:B------:R-:W-:-:S02]  /*4a10*/  IMAD.MOV.U32 R98, RZ, RZ, R121 ;  /* 0x000000ffff627224 */ /* 0x000fc400078e0079 */
[----:B------:R-:W-:Y:S01]  /*4a20*/  IMAD.MOV.U32 R41, RZ, RZ, R50 ;  /* 0x000000ffff297224 */ /* 0x000fe200078e0032 */
[----:B------:R-:W3:Y:S01]  /*4a30*/  LDL R121, [R1+0xebc] ;  /* 0x000ebc0001797983 */ /* 0x000ee20000100800 */
[----:B------:R-:W-:Y:S02]  /*4a40*/  IMAD.MOV.U32 R96, RZ, RZ, R98 ;  /* 0x000000ffff607224 */ /* 0x000fe400078e0062 */
[----:B------:R-:W-:Y:S01]  /*4a50*/  IMAD.MOV.U32 R40, RZ, RZ, R41 ;  /* 0x000000ffff287224 */ /* 0x000fe200078e0029 */
[----:B------:R-:W4:Y:S01]  /*4a60*/  LDL R98, [R1+0xe48] ;  /* 0x000e480001627983 */ /* 0x000f220000100800 */
[----:B------:R-:W-:Y:S02]  /*4a70*/  IMAD.MOV.U32 R73, RZ, RZ, R96 ;  /* 0x000000ffff497224 */ /* 0x000fe400078e0060 */
[----:B------:R-:W-:Y:S01]  /*4a80*/  IMAD.MOV.U32 R24, RZ, RZ, R25 ;  /* 0x000000ffff187224 */ /* 0x000fe200078e0019 */
[----:B------:R-:W4:Y:S01]  /*4a90*/  LDL R96, [R1+0xe40] ;  /* 0x000e400001607983 */ /* 0x000f220000100800 */
[----:B------:R-:W-:-:S02]  /*4aa0*/  IMAD.MOV.U32 R49, RZ, RZ, R73 ;  /* 0x000000ffff317224 */ /* 0x000fc400078e0049 */
[----:B------:R-:W-:Y:S01]  /*4ab0*/  IMAD.MOV.U32 R25, RZ, RZ, R40 ;  /* 0x000000ffff197224 */ /* 0x000fe200078e0028 */
[----:B------:R-:W4:Y:S01]  /*4ac0*/  LDL R73, [R1+0xdcc] ;  /* 0x000dcc0001497983 */ /* 0x000f220000100800 */
[----:B------:R-:W-:-:S04]  /*4ad0*/  IMAD.MOV.U32 R35, RZ, RZ, R49 ;  /* 0x000000ffff237224 */ /* 0x000fc800078e0031 */
[----:B------:R-:W-:Y:S02]  /*4ae0*/  IMAD.MOV.U32 R32, RZ, RZ, R35 ;  /* 0x000000ffff207224 */ /* 0x000fe400078e0023 */
[----:B------:R-:W-:Y:S02]  /*4af0*/  IMAD.MOV.U32 R15, RZ, RZ, R24 ;  /* 0x000000ffff0f7224 */ /* 0x000fe400078e0018 */
[----:B------:R-:W-:Y:S02]  /*4b00*/  IMAD.MOV.U32 R31, RZ, RZ, R20 ;  /* 0x000000ffff1f7224 */ /* 0x000fe400078e0014 */
[----:B------:R-:W-:Y:S02]  /*4b10*/  IMAD.MOV.U32 R24, RZ, RZ, R25 ;  /* 0x000000ffff187224 */ /* 0x000fe400078e0019 */
[----:B------:R-:W-:Y:S02]  /*4b20*/  IMAD.MOV.U32 R25, RZ, RZ, R32 ;  /* 0x000000ffff197224 */ /* 0x000fe400078e0020 */
[----:B------:R-:W-:Y:S01]  /*4b30*/  IMAD.MOV.U32 R20, RZ, RZ, R21 ;  /* 0x000000ffff147224 */ /* 0x000fe200078e0015 */
[----:B------:R-:W3:Y:S01]  /*4b40*/  LDL R32, [R1+0xd90] ;  /* 0x000d900001207983 */ /* 0x000ee20000100800 */
[----:B------:R-:W-:-:S02]  /*4b50*/  IMAD.MOV.U32 R21, RZ, RZ, R22 ;  /* 0x000000ffff157224 */ /* 0x000fc400078e0016 */
[----:B------:R-:W-:Y:S02]  /*4b60*/  IMAD.MOV.U32 R30, RZ, RZ, R31 ;  /* 0x000000ffff1e7224 */ /* 0x000fe400078e001f */
[----:B------:R-:W-:Y:S02]  /*4b70*/  IMAD.MOV.U32 R31, RZ, RZ, R20 ;  /* 0x000000ffff1f7224 */ /* 0x000fe400078e0014 */
[----:B------:R-:W-:Y:S02]  /*4b80*/  IMAD.MOV.U32 R29, RZ, RZ, R30 ;  /* 0x000000ffff1d7224 */ /* 0x000fe400078e001e */
[----:B------:R-:W-:Y:S02]  /*4b90*/  IMAD.MOV.U32 R20, RZ, RZ, R21 ;  /* 0x000000ffff147224 */ /* 0x000fe400078e0015 */
[----:B------:R-:W-:Y:S02]  /*4ba0*/  IMAD.MOV.U32 R30, RZ, RZ, R31 ;  /* 0x000000ffff1e7224 */ /* 0x000fe400078e001f */
[----:B------:R-:W-:-:S02]  /*4bb0*/  IMAD.MOV.U32 R28, RZ, RZ, R29 ;  /* 0x000000ffff1c7224 */ /* 0x000fc400078e001d */
[----:B------:R-:W-:-:S03]  /*4bc0*/  IMAD.MOV.U32 R29, RZ, RZ, R30 ;  /* 0x000000ffff1d7224 */ /* 0x000fc600078e001e */
[----:B------:R-:W-:Y:S01]  /*4bd0*/  IABS R63, R28 ;  /* 0x0000001c003f7213 */ /* 0x000fe20000000000 */
[----:B------:R-:W-:-:S05]  /*4be0*/  IMAD.MOV.U32 R28, RZ, RZ, R29 ;  /* 0x000000ffff1c7224 */ /* 0x000fca00078e001d */
[----:B------:R-:W-:Y:S02]  /*4bf0*/  IABS R62, R28 ;  /* 0x0000001c003e7213 */ /* 0x000fe40000000000 */
[----:B------:R-:W4:Y:S01]  /*4c00*/  LDL R28, [R1+0xd94] ;  /* 0x000d9400011c7983 */ /* 0x000f220000100800 */
[----:B--2---:R-:W-:-:S04]  /*4c10*/  IMAD.MOV.U32 R22, RZ, RZ, R48 ;  /* 0x000000ffff167224 */ /* 0x004fc800078e0030 */
[----:B------:R-:W-:Y:S02]  /*4c20*/  IMAD.MOV.U32 R21, RZ, RZ, R22 ;  /* 0x000000ffff157224 */ /* 0x000fe400078e0016 */
[----:B------:R-:W2:Y:S01]  /*4c30*/  LDL R22, [R1+0xd78] ;  /* 0x000d780001167983 */ /* 0x000ea20000100800 */
[----:B------:R-:W-:Y:S02]  /*4c40*/  IMAD.MOV.U32 R31, RZ, RZ, R20 ;  /* 0x000000ffff1f7224 */ /* 0x000fe400078e0014 */
[----:B------:R-:W-:-:S04]  /*4c50*/  IMAD.MOV.U32 R20, RZ, RZ, R21 ;  /* 0x000000ffff147224 */ /* 0x000fc800078e0015 */
[----:B------:R-:W-:Y:S02]  /*4c60*/  IMAD.MOV.U32 R30, RZ, RZ, R20 ;  /* 0x000000ffff1e7224 */ /* 0x000fe400078e0014 */
[----:B---3--:R-:W-:Y:S02]  /*4c70*/  IMAD.MOV.U32 R14, RZ, RZ, R32 ;  /* 0x000000ffff0e7224 */ /* 0x008fe400078e0020 */
[----:B------:R-:W-:-:S04]  /*4c80*/  IMAD.MOV.U32 R32, RZ, RZ, R34 ;  /* 0x000000ffff207224 */ /* 0x000fc800078e0022 */
[----:B------:R-:W-:Y:S01]  /*4c90*/  IMAD.MOV.U32 R23, RZ, RZ, R32 ;  /* 0x000000ffff177224 */ /* 0x000fe200078e0020 */
[----:B----4-:R-:W-:Y:S01]  /*4ca0*/  IABS R61, R28 ;  /* 0x0000001c003d7213 */ /* 0x010fe20000000000 */
[----:B--2---:R-:W-:Y:S02]  /*4cb0*/  IMAD.MOV.U32 R21, RZ, RZ, R22 ;  /* 0x000000ffff157224 */ /* 0x004fe400078e0016 */
[----:B------:R-:W-:Y:S02]  /*4cc0*/  IMAD.MOV.U32 R22, RZ, RZ, R23 ;  /* 0x000000ffff167224 */ /* 0x000fe400078e0017 */
[----:B------:R-:W-:Y:S02]  /*4cd0*/  IMAD.MOV.U32 R23, RZ, RZ, R14 ;  /* 0x000000ffff177224 */ /* 0x000fe400078e000e */
[----:B------:R-:W-:Y:S01]  /*4ce0*/  IMAD.MOV.U32 R20, RZ, RZ, R21 ;  /* 0x000000ffff147224 */ /* 0x000fe200078e0015 */
[----:B------:R-:W2:Y:S01]  /*4cf0*/  LDL R14, [R1+0xd64] ;  /* 0x000d6400010e7983 */ /* 0x000ea20000100800 */
[----:B------:R-:W-:-:S02]  /*4d00*/  IMAD.MOV.U32 R21, RZ, RZ, R23 ;  /* 0x000000ffff157224 */ /* 0x000fc400078e0017 */
[----:B------:R-:W-:Y:S01]  /*4d10*/  IMAD.MOV.U32 R29, RZ, RZ, R20 ;  /* 0x000000ffff1d7224 */ /* 0x000fe200078e0014 */
[----:B------:R-:W3:Y:S01]  /*4d20*/  LDL R23, [R1+0xd6c] ;  /* 0x000d6c0001177983 */ /* 0x000ee20000100800 */
[----:B------:R-:W-:-:S04]  /*4d30*/  IMAD.MOV.U32 R20, RZ, RZ, R21 ;  /* 0x000000ffff147224 */ /* 0x000fc800078e0015 */
[----:B------:R-:W-:-:S05]  /*4d40*/  IMAD.MOV.U32 R28, RZ, RZ, R20 ;  /* 0x000000ffff1c7224 */ /* 0x000fca00078e0014 */
[----:B------:R-:W-:Y:S01]  /*4d50*/  IABS R60, R28 ;  /* 0x0000001c003c7213 */ /* 0x000fe20000000000 */
[----:B------:R-:W-:Y:S02]  /*4d60*/  IMAD.MOV.U32 R28, RZ, RZ, R29 ;  /* 0x000000ffff1c7224 */ /* 0x000fe400078e001d */
[----:B------:R-:W-:Y:S02]  /*4d70*/  IMAD.MOV.U32 R29, RZ, RZ, R30 ;  /* 0x000000ffff1d7224 */ /* 0x000fe400078e001e */
[----:B------:R-:W-:Y:S01]  /*4d80*/  IMAD.MOV.U32 R39, RZ, RZ, R28 ;  /* 0x000000ffff277224 */ /* 0x000fe200078e001c */
[----:B------:R-:W4:Y:S01]  /*4d90*/  LDL R30, [R1+0xd20] ;  /* 0x000d2000011e7983 */ /* 0x000f220000100800 */
[----:B------:R-:W-:-:S03]  /*4da0*/  IMAD.MOV.U32 R28, RZ, RZ, R29 ;  /* 0x000000ffff1c7224 */ /* 0x000fc600078e001d */
[----:B------:R-:W2:Y:S01]  /*4db0*/  LDL R29, [R1+0xd4c] ;  /* 0x000d4c00011d7983 */ /* 0x000ea20000100800 */
[----:B------:R-:W-:Y:S02]  /*4dc0*/  IMAD.MOV.U32 R38, RZ, RZ, R39 ;  /* 0x000000ffff267224 */ /* 0x000fe400078e0027 */
[----:B------:R-:W-:Y:S02]  /*4dd0*/  IMAD.MOV.U32 R39, RZ, RZ, R28 ;  /* 0x000000ffff277224 */ /* 0x000fe400078e001c */
[----:B------:R-:W-:Y:S02]  /*4de0*/  IMAD.MOV.U32 R37, RZ, RZ, R38 ;  /* 0x000000ffff257224 */ /* 0x000fe400078e0026 */
[----:B------:R-:W-:Y:S02]  /*4df0*/  IMAD.MOV.U32 R38, RZ, RZ, R39 ;  /* 0x000000ffff267224 */ /* 0x000fe400078e0027 */
[----:B------:R-:W-:Y:S02]  /*4e00*/  IMAD.MOV.U32 R128, RZ, RZ, R131 ;  /* 0x000000ffff807224 */ /* 0x000fe400078e0083 */
[----:B------:R-:W4:Y:S01]  /*4e10*/  LDL R131, [R1+0xd24] ;  /* 0x000d240001837983 */ /* 0x000f220000100800 */
[----:B------:R-:W-:-:S02]  /*4e20*/  IMAD.MOV.U32 R36, RZ, RZ, R37 ;  /* 0x000000ffff247224 */ /* 0x000fc400078e0025 */
[----:B------:R-:W-:Y:S02]  /*4e30*/  IMAD.MOV.U32 R91, RZ, RZ, R104 ;  /* 0x000000ffff5b7224 */ /* 0x000fe400078e0068 */
[----:B------:R-:W-:Y:S02]  /*4e40*/  IMAD.MOV.U32 R51, RZ, RZ, R56 ;  /* 0x000000ffff337224 */ /* 0x000fe400078e0038 */
[----:B------:R-:W-:Y:S01]  /*4e50*/  IMAD.MOV.U32 R37, RZ, RZ, R38 ;  /* 0x000000ffff257224 */ /* 0x000fe200078e0026 */
[----:B------:R-:W-:Y:S01]  /*4e60*/  IABS R55, R36 ;  /* 0x0000002400377213 */ /* 0x000fe20000000000 */
[----:B------:R-:W-:Y:S01]  /*4e70*/  IMAD.MOV.U32 R89, RZ, RZ, R91 ;  /* 0x000000ffff597224 */ /* 0x000fe200078e005b */
[----:B------:R-:W4:Y:S01]  /*4e80*/  LDL R104, [R1+0xe64] ;  /* 0x000e640001687983 */ /* 0x000f220000100800 */
[----:B------:R-:W-:Y:S02]  /*4e90*/  IMAD.MOV.U32 R49, RZ, RZ, R51 ;  /* 0x000000ffff317224 */ /* 0x000fe400078e0033 */
[----:B------:R-:W-:-:S02]  /*4ea0*/  IMAD.MOV.U32 R36, RZ, RZ, R37 ;  /* 0x000000ffff247224 */ /* 0x000fc400078e0025 */
[----:B------:R-:W-:Y:S02]  /*4eb0*/  IMAD.MOV.U32 R50, RZ, RZ, R59 ;  /* 0x000000ffff327224 */ /* 0x000fe400078e003b */
[----:B------:R-:W-:Y:S01]  /*4ec0*/  IMAD.MOV.U32 R74, RZ, RZ, R89 ;  /* 0x000000ffff4a7224 */ /* 0x000fe200078e0059 */
[----:B------:R-:W-:Y:S01]  /*4ed0*/  IABS R54, R36 ;  /* 0x0000002400367213 */ /* 0x000fe20000000000 */
[----:B------:R-:W-:Y:S01]  /*4ee0*/  IMAD.MOV.U32 R35, RZ, RZ, R49 ;  /* 0x000000ffff237224 */ /* 0x000fe200078e0031 */
[----:B------:R-:W4:Y:S01]  /*4ef0*/  LDL R89, [R1+0xe1c] ;  /* 0x000e1c0001597983 */ /* 0x000f220000100800 */
[----:B------:R-:W-:Y:S02]  /*4f00*/  IMAD.MOV.U32 R41, RZ, RZ, R50 ;  /* 0x000000ffff297224 */ /* 0x000fe400078e0032 */
[----:B------:R-:W-:Y:S02]  /*4f10*/  IMAD.MOV.U32 R59, RZ, RZ, R74 ;  /* 0x000000ffff3b7224 */ /* 0x000fe400078e004a */
[----:B------:R-:W-:Y:S01]  /*4f20*/  IMAD.MOV.U32 R51, RZ, RZ, R64 ;  /* 0x000000ffff337224 */ /* 0x000fe200078e0040 */
[----:B------:R-:W4:Y:S01]  /*4f30*/  LDL R74, [R1+0xdd0] ;  /* 0x000dd000014a7983 */ /* 0x000f220000100800 */
[----:B------:R-:W-:-:S02]  /*4f40*/  IMAD.MOV.U32 R34, RZ, RZ, R35 ;  /* 0x000000ffff227224 */ /* 0x000fc400078e0023 */
[----:B------:R-:W-:Y:S01]  /*4f50*/  IMAD.MOV.U32 R40, RZ, RZ, R41 ;  /* 0x000000ffff287224 */ /* 0x000fe200078e0029 */
[----:B------:R-:W4:Y:S01]  /*4f60*/  LDL R64, [R1+0xda0] ;  /* 0x000da00001407983 */ /* 0x000f220000100800 */
[----:B------:R-:W-:Y:S02]  /*4f70*/  IMAD.MOV.U32 R41, RZ, RZ, R59 ;  /* 0x000000ffff297224 */ /* 0x000fe400078e003b */
[----:B------:R-:W-:Y:S01]  /*4f80*/  IMAD.MOV.U32 R49, RZ, RZ, R51 ;  /* 0x000000ffff317224 */ /* 0x000fe200078e0033 */
[----:B------:R-:W4:Y:S01]  /*4f90*/  LDL R59, [R1+0xd8c] ;  /* 0x000d8c00013b7983 */ /* 0x000f220000100800 */
[----:B------:R-:W-:Y:S02]  /*4fa0*/  IMAD.MOV.U32 R32, RZ, RZ, R34 ;  /* 0x000000ffff207224 */ /* 0x000fe400078e0022 */
[----:B------:R-:W-:Y:S02]  /*4fb0*/  IMAD.MOV.U32 R65, RZ, RZ, R90 ;  /* 0x000000ffff417224 */ /* 0x000fe400078e005a */
[----:B---3--:R-:W-:Y:S01]  /*4fc0*/  IMAD.MOV.U32 R21, RZ, RZ, R23 ;  /* 0x000000ffff157224 */ /* 0x008fe200078e0017 */
[----:B------:R-:W3:Y:S01]  /*4fd0*/  LDL R90, [R1+0xe20] ;  /* 0x000e2000015a7983 */ /* 0x000ee20000100800 */
[----:B------:R-:W-:-:S04]  /*4fe0*/  IMAD.MOV.U32 R23, RZ, RZ, R19 ;  /* 0x000000ffff177224 */ /* 0x000fc800078e0013 */
[----:B------:R-:W-:Y:S02]  /*4ff0*/  IMAD.MOV.U32 R20, RZ, RZ, R23 ;  /* 0x000000ffff147224 */ /* 0x000fe400078e0017 */
[----:B--2---:R-:W-:Y:S02]  /*5000*/  IMAD.MOV.U32 R28, RZ, RZ, R29 ;  /* 0x000000ffff1c7224 */ /* 0x004fe400078e001d */
        /* <DEDUP_REMOVED lines=12> */
[----:B------:R-:W-:-:S03]  /*50d0*/  IMAD.MOV.U32 R37, RZ, RZ, R39 ;  /* 0x000000ffff257224 */ /* 0x000fc600078e0027 */
[----:B------:R-:W-:Y:S01]  /*50e0*/  IABS R53, R36 ;  /* 0x0000002400357213 */ /* 0x000fe20000000000 */
[----:B------:R-:W-:Y:S02]  /*50f0*/  IMAD.MOV.U32 R36, RZ, RZ, R37 ;  /* 0x000000ffff247224 */ /* 0x000fe400078e0025 */
[----:B------:R-:W-:Y:S02]  /*5100*/  IMAD.MOV.U32 R37, RZ, RZ, R38 ;  /* 0x000000ffff257224 */ /* 0x000fe400078e0026 */
[----:B------:R-:W-:Y:S02]  /*5110*/  IMAD.MOV.U32 R14, RZ, RZ, R24 ;  /* 0x000000ffff0e7224 */ /* 0x000fe400078e0018 */
[----:B------:R-:W-:Y:S02]  /*5120*/  IMAD.MOV.U32 R38, RZ, RZ, R28 ;  /* 0x000000ffff267224 */ /* 0x000fe400078e001c */
[----:B------:R-:W-:Y:S02]  /*5130*/  IMAD.MOV.U32 R24, RZ, RZ, R40 ;  /* 0x000000ffff187224 */ /* 0x000fe400078e0028 */
[----:B----4-:R-:W-:Y:S01]  /*5140*/  IMAD.MOV.U32 R28, RZ, RZ, R30 ;  /* 0x000000ffff1c7224 */ /* 0x010fe200078e001e */
[----:B------:R-:W-:Y:S01]  /*5150*/  IABS R52, R36 ;  /* 0x0000002400347213 */ /* 0x000fe20000000000 */
[----:B------:R-:W-:-:S02]  /*5160*/  IMAD.MOV.U32 R19, RZ, RZ, R32 ;  /* 0x000000ffff137224 */ /* 0x000fc400078e0020 */
[----:B------:R-:W-:Y:S02]  /*5170*/  IMAD.MOV.U32 R40, RZ, RZ, R41 ;  /* 0x000000ffff287224 */ /* 0x000fe400078e0029 */
[----:B------:R-:W-:Y:S01]  /*5180*/  IMAD.MOV.U32 R30, RZ, RZ, R33 ;  /* 0x000000ffff1e7224 */ /* 0x000fe200078e0021 */
[----:B------:R-:W2:Y:S01]  /*5190*/  LDL R41, [R1+0xbc8] ;  /* 0x000bc80001297983 */ /* 0x000ea20000100800 */
[----:B------:R-:W-:Y:S02]  /*51a0*/  IMAD.MOV.U32 R51, RZ, RZ, R65 ;  /* 0x000000ffff337224 */ /* 0x000fe400078e0041 */
[----:B------:R-:W-:Y:S01]  /*51b0*/  IMAD.MOV.U32 R32, RZ, RZ, R49 ;  /* 0x000000ffff207224 */ /* 0x000fe200078e0031 */
[----:B------:R-:W4:Y:S01]  /*51c0*/  LDL R65, [R1+0xda4] ;  /* 0x000da40001417983 */ /* 0x000f220000100800 */
[----:B------:R-:W-:Y:S02]  /*51d0*/  IMAD.MOV.U32 R36, RZ, RZ, R37 ;  /* 0x000000ffff247224 */ /* 0x000fe400078e0025 */
[----:B------:R-:W-:Y:S01]  /*51e0*/  IMAD.MOV.U32 R37, RZ, RZ, R38 ;  /* 0x000000ffff257224 */ /* 0x000fe200078e0026 */
[----:B------:R-:W3:Y:S01]  /*51f0*/  LDL R49, [R1+0xbc0] ;  /* 0x000bc00001317983 */ /* 0x000ee20000100800 */
        /* <DEDUP_REMOVED lines=8> */
[----:B------:R-:W4:Y:S01]  /*5280*/  LDL R30, [R1+0xd04] ;  /* 0x000d0400011e7983 */ /* 0x000f220000100800 */
[----:B------:R-:W-:-:S02]  /*5290*/  IMAD R18, R252, R13, R11 ;  /* 0x0000000dfc127224 */ /* 0x000fc400078e020b */
[----:B------:R-:W-:-:S03]  /*52a0*/  IMAD.HI.U32 R11, R3, R10, RZ ;  /* 0x0000000a030b7227 */ /* 0x000fc600078e00ff */
[----:B------:R-:W-:Y:S01]  /*52b0*/  ISETP.GT.U32.AND P0, PT, R252, R18, PT ;  /* 0x00000012fc00720c */ /* 0x000fe20003f04070 */
[----:B------:R-:W-:Y:S02]  /*52c0*/  IMAD.MOV R11, RZ, RZ, -R11 ;  /* 0x000000ffff0b7224 */ /* 0x000fe400078e0a0b */
[----:B------:R-:W-:-:S04]  /*52d0*/  IMAD.HI.U32 R8, R3, R6, RZ ;  /* 0x0000000603087227 */ /* 0x000fc800078e00ff */
[----:B------:R-:W-:Y:S02]  /*52e0*/  IMAD R13, R252, R11, R10 ;  /* 0x0000000bfc0d7224 */ /* 0x000fe400078e020a */
[----:B------:R-:W-:Y:S02]  /*52f0*/  IMAD.MOV R8, RZ, RZ, -R8 ;  /* 0x000000ffff087224 */ /* 0x000fe400078e0a08 */
[----:B------:R-:W-:-:S04]  /*5300*/  IMAD.HI.U32 R10, R3, R9, RZ ;  /* 0x00000009030a7227 */ /* 0x000fc800078e00ff */
[----:B------:R-:W-:Y:S01]  /*5310*/  @!P0 IMAD.IADD R18, R18, 0x1, -R252 ;  /* 0x0000000112128824 */ /* 0x000fe200078e0afc */
[C---:B------:R-:W-:Y:S01]  /*5320*/  ISETP.GT.U32.AND P0, PT, R252.reuse, R13, PT ;  /* 0x0000000dfc00720c */ /* 0x040fe20003f04070 */
[----:B------:R-:W-:Y:S02]  /*5330*/  IMAD R12, R252, R8, R6 ;  /* 0x00000008fc0c7224 */ /* 0x000fe400078e0206 */
[----:B------:R-:W-:-:S04]  /*5340*/  IMAD.HI.U32 R8, R3, R7, RZ ;  /* 0x0000000703087227 */ /* 0x000fc800078e00ff */
[----:B------:R-:W-:Y:S02]  /*5350*/  IMAD.MOV R10, RZ, RZ, -R10 ;  /* 0x000000ffff0a7224 */ /* 0x000fe400078e0a0a */
[----:B------:R-:W-:Y:S02]  /*5360*/  IMAD.MOV R8, RZ, RZ, -R8 ;  /* 0x000000ffff087224 */ /* 0x000fe400078e0a08 */
[C---:B------:R-:W-:Y:S01]  /*5370*/  IMAD R9, R252.reuse, R10, R9 ;  /* 0x0000000afc097224 */ /* 0x040fe200078e0209 */
[----:B------:R-:W-:Y:S01]  /*5380*/  ISETP.GT.U32.AND P4, PT, R252, R12, PT ;  /* 0x0000000cfc00720c */ /* 0x000fe20003f84070 */
[--C-:B------:R-:W-:Y:S02]  /*5390*/  @!P3 IMAD.IADD R16, R16, 0x1, -R252.reuse ;  /* 0x000000011010b824 */ /* 0x100fe400078e0afc */
[C---:B------:R-:W-:Y:S01]  /*53a0*/  IMAD R11, R252.reuse, R8, R7 ;  /* 0x00000008fc0b7224 */ /* 0x040fe200078e0207 */
[C---:B------:R-:W-:Y:S01]  /*53b0*/  ISETP.GT.U32.AND P3, PT, R252.reuse, R9, PT ;  /* 0x00000009fc00720c */ /* 0x040fe20003f64070 */
[----:B------:R-:W-:Y:S01]  /*53c0*/  IMAD.MOV.U32 R120, RZ, RZ, R131 ;  /* 0x000000ffff787224 */ /* 0x000fe200078e0083 */
[C---:B------:R-:W-:Y:S01]  /*53d0*/  ISETP.GT.U32.AND P5, PT, R252.reuse, R16, PT ;  /* 0x00000010fc00720c */ /* 0x040fe20003fa4070 */
[----:B------:R-:W-:Y:S01]  /*53e0*/  @!P0 IMAD.IADD R13, R13, 0x1, -R252 ;  /* 0x000000010d0d8824 */ /* 0x000fe200078e0afc */
[----:B------:R-:W-:Y:S01]  /*53f0*/  ISETP.GT.U32.AND P0, PT, R252, R11, PT ;  /* 0x0000000bfc00720c */ /* 0x000fe20003f04070 */
[----:B------:R-:W-:-:S02]  /*5400*/  IMAD.MOV.U32 R106, RZ, RZ, R120 ;  /* 0x000000ffff6a7224 */ /* 0x000fc400078e0078 */
[----:B------:R-:W-:Y:S02]  /*5410*/  @!P1 IMAD.IADD R17, R17, 0x1, -R252 ;  /* 0x0000000111119824 */ /* 0x000fe400078e0afc */
[----:B------:R-:W-:Y:S02]  /*5420*/  IMAD.MOV.U32 R56, RZ, RZ, R57 ;  /* 0x000000ffff387224 */ /* 0x000fe400078e0039 */
[----:B------:R-:W-:Y:S02]  /*5430*/  IMAD.MOV.U32 R21, RZ, RZ, R14 ;  /* 0x000000ffff157224 */ /* 0x000fe400078e000e */
[--C-:B------:R-:W-:Y:S02]  /*5440*/  @!P4 IMAD.IADD R12, R12, 0x1, -R252.reuse ;  /* 0x000000010c0cc824 */ /* 0x100fe400078e0afc */
[----:B------:R-:W-:Y:S01]  /*5450*/  @!P3 IMAD.IADD R9, R9, 0x1, -R252 ;  /* 0x000000010909b824 */ /* 0x000fe200078e0afc */
[----:B------:R-:W-:Y:S01]  /*5460*/  ISETP.GT.U32.AND P6, PT, R252, R13, PT ;  /* 0x0000000dfc00720c */ /* 0x000fe20003fc4070 */
[----:B------:R-:W-:-:S02]  /*5470*/  IMAD.MOV.U32 R83, RZ, RZ, R106 ;  /* 0x000000ffff537224 */ /* 0x000fc400078e006a */
[----:B------:R-:W-:Y:S01]  /*5480*/  IMAD.MOV.U32 R91, RZ, RZ, R105 ;  /* 0x000000ffff5b7224 */ /* 0x000fe200078e0069 */
[C---:B------:R-:W-:Y:S01]  /*5490*/  ISETP.GT.U32.AND P1, PT, R252.reuse, R18, PT ;  /* 0x00000012fc00720c */ /* 0x040fe20003f24070 */
[----:B------:R-:W-:Y:S01]  /*54a0*/  IMAD.MOV.U32 R57, RZ, RZ, R72 ;  /* 0x000000ffff397224 */ /* 0x000fe200078e0048 */
[----:B------:R-:W-:Y:S01]  /*54b0*/  ISETP.GT.U32.AND P2, PT, R252, R17, PT ;  /* 0x00000011fc00720c */ /* 0x000fe20003f44070 */
        /* <DEDUP_REMOVED lines=13> */
[----:B------:R-:W-:Y:S01]  /*5590*/  @!P5 IMAD.IADD R16, R16, 0x1, -R252 ;  /* 0x000000011010d824 */ /* 0x000fe200078e0afc */
[C---:B------:R-:W-:Y:S01]  /*55a0*/  ISETP.GT.U32.AND P5, PT, R252.reuse, R12, PT ;  /* 0x0000000cfc00720c */ /* 0x040fe20003fa4070 */
[----:B------:R-:W-:Y:S01]  /*55b0*/  IMAD.MOV.U32 R21, RZ, RZ, R14 ;  /* 0x000000ffff157224 */ /* 0x000fe200078e000e */
[----:B------:R-:W4:Y:S01]  /*55c0*/  LDL R106, [R1+0xe70] ;  /* 0x000e7000016a7983 */ /* 0x000f220000100800 */
[----:B------:R-:W-:Y:S01]  /*55d0*/  @!P0 IMAD.IADD R11, R11, 0x1, -R252 ;  /* 0x000000010b0b8824 */ /* 0x000fe200078e0afc */
[----:B------:R-:W-:Y:S01]  /*55e0*/  ISETP.GT.U32.AND P0, PT, R252, R9, PT ;  /* 0x00000009fc00720c */ /* 0x000fe20003f04070 */
        /* <DEDUP_REMOVED lines=10> */
[----:B------:R-:W-:Y:S01]  /*5690*/  IMAD.MOV.U32 R50, RZ, RZ, R75 ;  /* 0x000000ffff327224 */ /* 0x000fe200078e004b */
[----:B------:R-:W-:Y:S01]  /*56a0*/  IABS R38, R28 ;  /* 0x0000001c00267213 */ /* 0x000fe20000000000 */
[----:B------:R-:W-:-:S02]  /*56b0*/  IMAD.MOV.U32 R66, RZ, RZ, R80 ;  /* 0x000000ffff427224 */ /* 0x000fc400078e0050 */
[--C-:B------:R-:W-:Y:S01]  /*56c0*/  @!P1 IMAD.IADD R18, R18, 0x1, -R252.reuse ;  /* 0x0000000112129824 */ /* 0x100fe200078e0afc */
[----:B------:R-:W-:Y:S01]  /*56d0*/  IABS R28, R22 ;  /* 0x00000016001c7213 */ /* 0x000fe20000000000 */
[----:B------:R-:W-:Y:S01]  /*56e0*/  @!P2 IMAD.IADD R17, R17, 0x1, -R252 ;  /* 0x000000011111a824 */ /* 0x000fe200078e0afc */
[----:B------:R-:W4:Y:S01]  /*56f0*/  LDL R91, [R1+0xe2c] ;  /* 0x000e2c00015b7983 */ /* 0x000f220000100800 */
        /* <DEDUP_REMOVED lines=9> */
[--C-:B------:R-:W-:Y:S02]  /*5790*/  @!P6 IMAD.IADD R13, R13, 0x1, -R252.reuse ;  /* 0x000000010d0de824 */ /* 0x100fe400078e0afc */
[--C-:B------:R-:W-:Y:S01]  /*57a0*/  @!P5 IMAD.IADD R12, R12, 0x1, -R252.reuse ;  /* 0x000000010c0cd824 */ /* 0x100fe200078e0afc */
[----:B------:R-:W4:Y:S01]  /*57b0*/  LDL R75, [R1+0xddc] ;  /* 0x000ddc00014b7983 */ /* 0x000f220000100800 */
[----:B------:R-:W-:Y:S01]  /*57c0*/  @!P0 IMAD.IADD R9, R9, 0x1, -R252 ;  /* 0x0000000109098824 */ /* 0x000fe200078e0afc */
[----:B------:R-:W-:Y:S02]  /*57d0*/  IABS R46, R36 ;  /* 0x00000024002e7213 */ /* 0x000fe40000000000 */
[----:B------:R-:W4:Y:S04]  /*57e0*/  LDL R81, [R1+0xdf4] ;  /* 0x000df40001517983 */ /* 0x000f280000100800 */
[----:B------:R-:W4:Y:S04]  /*57f0*/  LDL R57, [R1+0xd7c] ;  /* 0x000d7c0001397983 */ /* 0x000f280000100800 */
[----:B------:R-:W4:Y:S04]  /*5800*/  LDL R58, [R1+0xd80] ;  /* 0x000d8000013a7983 */ /* 0x000f280000100800 */
[----:B------:R-:W4:Y:S04]  /*5810*/  LDL R66, [R1+0xda8] ;  /* 0x000da80001427983 */ /* 0x000f280000100800 */
[----:B------:R-:W4:Y:S04]  /*5820*/  LDL R34, [R1+0xb90] ;  /* 0x000b900001227983 */ /* 0x000f280000100800 */
[----:B------:R-:W4:Y:S01]  /*5830*/  LDL R21, [R1+0xba4] ;  /* 0x000ba40001157983 */ /* 0x000f220000100800 */
[----:B------:R-:W-:-:S04]  /*5840*/  IMAD.HI.U32 R6, R3, R251, RZ ;  /* 0x000000fb03067227 */ /* 0x000fc800078e00ff */
[----:B------:R-:W-:-:S04]  /*5850*/  IMAD.MOV R6, RZ, RZ, -R6 ;  /* 0x000000ffff067224 */ /* 0x000fc800078e0a06 */
[----:B------:R-:W-:Y:S02]  /*5860*/  IMAD R251, R252, R6, R251 ;  /* 0x00000006fcfb7224 */ /* 0x000fe400078e02fb */
[----:B------:R-:W-:-:S04]  /*5870*/  IMAD.HI.U32 R6, R3, R249, RZ ;  /* 0x000000f903067227 */ /* 0x000fc800078e00ff */
[----:B------:R-:W-:Y:S02]  /*5880*/  IMAD.MOV R6, RZ, RZ, -R6 ;  /* 0x000000ffff067224 */ /* 0x000fe400078e0a06 */
[----:B------:R-:W-:-:S04]  /*5890*/  IMAD.HI.U32 R7, R3, R250, RZ ;  /* 0x000000fa03077227 */ /* 0x000fc800078e00ff */
[----:B------:R-:W-:Y:S02]  /*58a0*/  IMAD R249, R252, R6, R249 ;  /* 0x00000006fcf97224 */ /* 0x000fe400078e02f9 */
[----:B------:R-:W-:-:S04]  /*58b0*/  IMAD.HI.U32 R6, R3, R246, RZ ;  /* 0x000000f603067227 */ /* 0x000fc800078e00ff */
[----:B------:R-:W-:Y:S02]  /*58c0*/  IMAD.MOV R7, RZ, RZ, -R7 ;  /* 0x000000ffff077224 */ /* 0x000fe400078e0a07 */
[----:B------:R-:W-:Y:S02]  /*58d0*/  IMAD.MOV R6, RZ, RZ, -R6 ;  /* 0x000000ffff067224 */ /* 0x000fe400078e0a06 */
[----:B------:R-:W-:Y:S02]  /*58e0*/  IMAD R250, R252, R7, R250 ;  /* 0x00000007fcfa7224 */ /* 0x000fe400078e02fa */
[----:B------:R-:W-:Y:S01]  /*58f0*/  IMAD.HI.U32 R7, R3, R247, RZ ;  /* 0x000000f703077227 */ /* 0x000fe200078e00ff */
[----:B------:R-:W-:-:S03]  /*5900*/  IABS R245, R245 ;  /* 0x000000f500f57213 */ /* 0x000fc60000000000 */
[----:B------:R-:W-:Y:S02]  /*5910*/  IMAD R246, R252, R6, R246 ;  /* 0x00000006fcf67224 */ /* 0x000fe400078e02f6 */
[----:B------:R-:W-:Y:S01]  /*5920*/  IMAD.HI.U32 R6, R3, R244, RZ ;  /* 0x000000f403067227 */ /* 0x000fe200078e00ff */
[----:B------:R-:W-:-:S03]  /*5930*/  IABS R241, R241 ;  /* 0x000000f100f17213 */ /* 0x000fc60000000000 */
[----:B------:R-:W-:Y:S02]  /*5940*/  IMAD.MOV R7, RZ, RZ, -R7 ;  /* 0x000000ffff077224 */ /* 0x000fe400078e0a07 */
[----:B------:R-:W-:Y:S02]  /*5950*/  IMAD.MOV R6, RZ, RZ, -R6 ;  /* 0x000000ffff067224 */ /* 0x000fe400078e0a06 */
[----:B------:R-:W-:Y:S02]  /*5960*/  IMAD R247, R252, R7, R247 ;  /* 0x00000007fcf77224 */ /* 0x000fe400078e02f7 */
[----:B------:R-:W-:-:S04]  /*5970*/  IMAD.HI.U32 R7, R3, R245, RZ ;  /* 0x000000f503077227 */ /* 0x000fc800078e00ff */
[----:B--2---:R-:W-:Y:S02]  /*5980*/  IMAD.MOV.U32 R40, RZ, RZ, R41 ;  /* 0x000000ffff287224 */ /* 0x004fe400078e0029 */
[----:B------:R-:W-:Y:S02]  /*5990*/  IMAD.MOV.U32 R41, RZ, RZ, R56 ;  /* 0x000000ffff297224 */ /* 0x000fe400078e0038 */
[----:B------:R-:W-:Y:S01]  /*59a0*/  IMAD.MOV.U32 R14, RZ, RZ, R40 ;  /* 0x000000ffff0e7224 */ /* 0x000fe200078e0028 */
[----:B------:R-:W2:Y:S01]  /*59b0*/  LDL R56, [R1+0xd74] ;  /* 0x000d740001387983 */ /* 0x000ea20000100800 */
[----:B---3--:R-:W-:Y:S02]  /*59c0*/  IMAD.MOV.U32 R19, RZ, RZ, R49 ;  /* 0x000000ffff137224 */ /* 0x008fe400078e0031 */
[----:B------:R-:W-:Y:S02]  /*59d0*/  IMAD.MOV.U32 R49, RZ, RZ, R50 ;  /* 0x000000ffff317224 */ /* 0x000fe400078e0032 */
[----:B------:R-:W-:Y:S01]  /*59e0*/  IMAD.MOV.U32 R40, RZ, RZ, R41 ;  /* 0x000000ffff287224 */ /* 0x000fe200078e0029 */
[----:B------:R-:W3:Y:S01]  /*59f0*/  LDL R50, [R1+0xd58] ;  /* 0x000d580001327983 */ /* 0x000ee20000100800 */
[----:B------:R-:W-:-:S03]  /*5a00*/  IMAD.MOV.U32 R22, RZ, RZ, R19 ;  /* 0x000000ffff167224 */ /* 0x000fc600078e0013 */
[----:B------:R-:W3:Y:S04]  /*5a10*/  LDL R41, [R1+0xd2c] ;  /* 0x000d2c0001297983 */ /* 0x000ee80000100800 */
[----:B------:R-:W2:Y:S01]  /*5a20*/  LDL R19, [R1+0xbc4] ;  /* 0x000bc40001137983 */ /* 0x000ea20000100800 */
[----:B----4-:R-:W-:-:S03]  /*5a30*/  IABS R36, R30 ;  /* 0x0000001e00247213 */ /* 0x010fc60000000000 */
[----:B------:R0:W-:Y:S01]  /*5a40*/  STL [R1+0x1c], R18 ;  /* 0x00001c1201007387 */ /* 0x0001e20000100800 */
[----:B------:R-:W-:-:S03]  /*5a50*/  IABS R30, R20 ;  /* 0x00000014001e7213 */ /* 0x000fc60000000000 */
[----:B------:R-:W-:Y:S01]  /*5a60*/  STL [R1+0x18], R17 ;  /* 0x0000181101007387 */ /* 0x000fe20000100800 */
[----:B------:R-:W-:-:S03]  /*5a70*/  IABS R20, R14 ;  /* 0x0000000e00147213 */ /* 0x000fc60000000000 */
[----:B------:R-:W-:Y:S01]  /*5a80*/  STL [R1+0x14], R16 ;  /* 0x0000141001007387 */ /* 0x000fe20000100800 */
[----:B------:R-:W-:-:S03]  /*5a90*/  IMAD.MOV.U32 R14, RZ, RZ, R15 ;  /* 0x000000ffff0e7224 */ /* 0x000fc600078e000f */
[----:B------:R-:W-:Y:S04]  /*5aa0*/  STL [R1+0x10], R13 ;  /* 0x0000100d01007387 */ /* 0x000fe80000100800 */
[----:B------:R1:W-:Y:S04]  /*5ab0*/  STL [R1+0xc], R12 ;  /* 0x00000c0c01007387 */ /* 0x0003e80000100800 */
[----:B------:R-:W-:Y:S04]  /*5ac0*/  STL [R1+0x8], R9 ;  /* 0x0000080901007387 */ /* 0x000fe80000100800 */
[----:B------:R-:W0:Y:S01]  /*5ad0*/  LDL R15, [R1+0xbd0] ;  /* 0x000bd000010f7983 */ /* 0x000e220000100800 */
[----:B------:R-:W-:Y:S01]  /*5ae0*/  IMAD R244, R252, R6, R244 ;  /* 0x00000006fcf47224 */ /* 0x000fe200078e02f4 */
[----:B------:R-:W-:Y:S01]  /*5af0*/  IABS R242, R242 ;  /* 0x000000f200f27213 */ /* 0x000fe20000000000 */
[----:B------:R-:W-:Y:S01]  /*5b00*/  IMAD.HI.U32 R6, R3, R241, RZ ;  /* 0x000000f103067227 */ /* 0x000fe200078e00ff */
[----:B------:R-:W-:-:S03]  /*5b10*/  IABS R239, R239 ;  /* 0x000000ef00ef7213 */ /* 0x000fc60000000000 */
        /* <DEDUP_REMOVED lines=136> */
[----:B------:R-:W-:Y:S01]  /*63a0*/  IMAD.MOV R7, RZ, RZ, -R7 ;  /* 0x000000ffff077224 */ /* 0x000fe200078e0a07 */
[----:B------:R-:W-:Y:S01]  /*63b0*/  IABS R196, R196 ;  /* 0x000000c400c47213 */ /* 0x000fe20000000000 */
[----:B------:R-:W-:Y:S01]  /*63c0*/  IMAD.MOV R6, RZ, RZ, -R6 ;  /* 0x000000ffff067224 */ /* 0x000fe200078e0a06 */
[C---:B------:R-:W-:Y:S01]  /*63d0*/  ISETP.GT.U32.AND P1, PT, R252.reuse, R251, PT ;  /* 0x000000fbfc00720c */ /* 0x040fe20003f24070 */
[C---:B------:R-:W-:Y:S02]  /*63e0*/  IMAD R202, R252.reuse, R7, R202 ;  /* 0x00000007fcca7224 */ /* 0x040fe400078e02ca */
[----:B------:R-:W-:Y:S01]  /*63f0*/  IMAD.HI.U32 R7, R3, R200, RZ ;  /* 0x000000c803077227 */ /* 0x000fe200078e00ff */
[----:B------:R-:W-:-:S03]  /*6400*/  ISETP.GT.U32.AND P2, PT, R252, R250, PT ;  /* 0x000000fafc00720c */ /* 0x000fc60003f44070 */
[----:B------:R-:W-:Y:S01]  /*6410*/  IMAD.HI.U32 R8, R3, R248, RZ ;  /* 0x000000f803087227 */ /* 0x000fe200078e00ff */
[----:B------:R-:W-:-:S03]  /*6420*/  IABS R197, R197 ;  /* 0x000000c500c57213 */ /* 0x000fc60000000000 */
[----:B------:R-:W-:Y:S02]  /*6430*/  IMAD R199, R252, R6, R199 ;  /* 0x00000006fcc77224 */ /* 0x000fe400078e02c7 */
[----:B------:R-:W-:Y:S01]  /*6440*/  IMAD.HI.U32 R6, R3, R196, RZ ;  /* 0x000000c403067227 */ /* 0x000fe200078e00ff */
[----:B------:R-:W-:-:S03]  /*6450*/  IABS R194, R194 ;  /* 0x000000c200c27213 */ /* 0x000fc60000000000 */
[----:B------:R-:W-:Y:S02]  /*6460*/  IMAD.MOV R7, RZ, RZ, -R7 ;  /* 0x000000ffff077224 */ /* 0x000fe400078e0a07 */
[----:B------:R-:W-:Y:S02]  /*6470*/  IMAD.MOV R8, RZ, RZ, -R8 ;  /* 0x000000ffff087224 */ /* 0x000fe400078e0a08 */
[----:B------:R-:W-:Y:S02]  /*6480*/  IMAD.MOV R6, RZ, RZ, -R6 ;  /* 0x000000ffff067224 */ /* 0x000fe400078e0a06 */
[C---:B------:R-:W-:Y:S02]  /*6490*/  IMAD R200, R252.reuse, R7, R200 ;  /* 0x00000007fcc87224 */ /* 0x040fe400078e02c8 */
[----:B------:R-:W-:Y:S02]  /*64a0*/  IMAD R248, R252, R8, R248 ;  /* 0x00000008fcf87224 */ /* 0x000fe400078e02f8 */
[----:B------:R-:W-:Y:S01]  /*64b0*/  IMAD.HI.U32 R7, R3, R197, RZ ;  /* 0x000000c503077227 */ /* 0x000fe200078e00ff */
[----:B------:R-:W-:-:S03]  /*64c0*/  IABS R243, R243 ;  /* 0x000000f300f37213 */ /* 0x000fc60000000000 */
[C---:B------:R-:W-:Y:S02]  /*64d0*/  IMAD R196, R252.reuse, R6, R196 ;  /* 0x00000006fcc47224 */ /* 0x040fe400078e02c4 */
[----:B------:R-:W-:Y:S01]  /*64e0*/  @!P1 IMAD.IADD R251, R251, 0x1, -R252 ;  /* 0x00000001fbfb9824 */ /* 0x000fe200078e0afc */
[----:B------:R-:W-:Y:S01]  /*64f0*/  IABS R195, R195 ;  /* 0x000000c300c37213 */ /* 0x000fe20000000000 */
[----:B------:R-:W-:Y:S01]  /*6500*/  IMAD.HI.U32 R6, R3, R194, RZ ;  /* 0x000000c203067227 */ /* 0x000fe200078e00ff */
[----:B------:R-:W-:-:S03]  /*6510*/  ISETP.GT.U32.AND P3, PT, R252, R248, PT ;  /* 0x000000f8fc00720c */ /* 0x000fc60003f64070 */
[----:B------:R-:W-:Y:S01]  /*6520*/  IMAD.MOV R7, RZ, RZ, -R7 ;  /* 0x000000ffff077224 */ /* 0x000fe200078e0a07 */
[----:B------:R-:W-:Y:S01]  /*6530*/  IABS R191, R191 ;  /* 0x000000bf00bf7213 */ /* 0x000fe20000000000 */
[----:B------:R-:W-:Y:S01]  /*6540*/  IMAD.MOV R6, RZ, RZ, -R6 ;  /* 0x000000ffff067224 */ /* 0x000fe200078e0a06 */
[----:B------:R-:W-:Y:S01]  /*6550*/  ISETP.GT.U32.AND P1, PT, R252, R251, PT ;  /* 0x000000fbfc00720c */ /* 0x000fe20003f24070 */
[----:B------:R-:W-:Y:S01]  /*6560*/  @!P2 IMAD.IADD R250, R250, 0x1, -R252 ;  /* 0x00000001fafaa824 */ /* 0x000fe200078e0afc */
[C---:B------:R-:W-:Y:S01]  /*6570*/  ISETP.GT.U32.AND P2, PT, R252.reuse, R247, PT ;  /* 0x000000f7fc00720c */ /* 0x040fe20003f44070 */
[C---:B------:R-:W-:Y:S01]  /*6580*/  IMAD R197, R252.reuse, R7, R197 ;  /* 0x00000007fcc57224 */ /* 0x040fe200078e02c5 */
[C---:B------:R-:W-:Y:S01]  /*6590*/  ISETP.GT.U32.AND P6, PT, R252.reuse, R11, PT ;  /* 0x0000000bfc00720c */ /* 0x040fe20003fc4070 */
        /* <DEDUP_REMOVED lines=8> */
[----:B------:R-:W-:Y:S01]  /*6620*/  IMAD.MOV R7, RZ, RZ, -R7 ;  /* 0x000000ffff077224 */ /* 0x000fe200078e0a07 */
[C---:B------:R-:W-:Y:S01]  /*6630*/  ISETP.GT.U32.AND P4, PT, R252.reuse, R249, PT ;  /* 0x000000f9fc00720c */ /* 0x040fe20003f84070 */
[----:B------:R-:W-:Y:S02]  /*6640*/  IMAD.MOV R6, RZ, RZ, -R6 ;  /* 0x000000ffff067224 */ /* 0x000fe400078e0a06 */
[C---:B------:R-:W-:Y:S02]  /*6650*/  IMAD R243, R252.reuse, R8, R243 ;  /* 0x00000008fcf37224 */ /* 0x040fe400078e02f3 */
[C---:B------:R-:W-:Y:S01]  /*6660*/  IMAD R195, R252.reuse, R7, R195 ;  /* 0x00000007fcc37224 */ /* 0x040fe200078e02c3 */
[----:B------:R-:W-:Y:S01]  /*6670*/  ISETP.GT.U32.AND P0, PT, R252, R246, PT ;  /* 0x000000f6fc00720c */ /* 0x000fe20003f04070 */
[----:B------:R-:W-:-:S04]  /*6680*/  IMAD.HI.U32 R7, R3, R192, RZ ;  /* 0x000000c003077227 */ /* 0x000fc800078e00ff */
[--C-:B------:R-:W-:Y:S01]  /*6690*/  @!P3 IMAD.IADD R248, R248, 0x1, -R252.reuse ;  /* 0x00000001f8f8b824 */ /* 0x100fe200078e0afc */
[C---:B------:R-:W-:Y:S01]  /*66a0*/  ISETP.GT.U32.AND P3, PT, R252.reuse, R245, PT ;  /* 0x000000f5fc00720c */ /* 0x040fe20003f64070 */
[C---:B------:R-:W-:Y:S02]  /*66b0*/  IMAD R191, R252.reuse, R6, R191 ;  /* 0x00000006fcbf7224 */ /* 0x040fe400078e02bf */
[----:B------:R-:W-:Y:S01]  /*66c0*/  @!P1 IMAD.IADD R251, R251, 0x1, -R252 ;  /* 0x00000001fbfb9824 */ /* 0x000fe200078e0afc */
[----:B------:R-:W-:Y:S01]  /*66d0*/  ISETP.GT.U32.AND P1, PT, R252, R244, PT ;  /* 0x000000f4fc00720c */ /* 0x000fe20003f24070 */
[----:B------:R-:W-:Y:S01]  /*66e0*/  IMAD.HI.U32 R6, R3, R189, RZ ;  /* 0x000000bd03067227 */ /* 0x000fe200078e00ff */
[----:B------:R-:W-:-:S03]  /*66f0*/  IABS R190, R190 ;  /* 0x000000be00be7213 */ /* 0x000fc60000000000 */
[--C-:B------:R-:W-:Y:S01]  /*6700*/  @!P2 IMAD.IADD R247, R247, 0x1, -R252.reuse ;  /* 0x00000001f7f7a824 */ /* 0x100fe200078e0afc */
[C---:B------:R-:W-:Y:S01]  /*6710*/  ISETP.GT.U32.AND P2, PT, R252.reuse, R243, PT ;  /* 0x000000f3fc00720c */ /* 0x040fe20003f44070 */
[----:B------:R-:W-:Y:S02]  /*6720*/  IMAD.MOV R7, RZ, RZ, -R7 ;  /* 0x000000ffff077224 */ /* 0x000fe400078e0a07 */
[----:B------:R-:W-:Y:S01]  /*6730*/  @!P6 IMAD.IADD R11, R11, 0x1, -R252 ;  /* 0x000000010b0be824 */ /* 0x000fe200078e0afc */
[----:B------:R-:W-:Y:S01]  /*6740*/  ISETP.GT.U32.AND P6, PT, R252, R248, PT ;  /* 0x000000f8fc00720c */ /* 0x000fe20003fc4070 */
[----:B------:R-:W-:Y:S01]  /*6750*/  IMAD.MOV R6, RZ, RZ, -R6 ;  /* 0x000000ffff067224 */ /* 0x000fe200078e0a06 */
[----:B------:R-:W-:Y:S01]  /*6760*/  IABS R186, R186 ;  /* 0x000000ba00ba7213 */ /* 0x000fe20000000000 */
[----:B------:R-:W-:Y:S01]  /*6770*/  @!P5 IMAD.IADD R250, R250, 0x1, -R252 ;  /* 0x00000001fafad824 */ /* 0x000fe200078e0afc */
[C---:B------:R-:W-:Y:S01]  /*6780*/  ISETP.GT.U32.AND P5, PT, R252.reuse, R247, PT ;  /* 0x000000f7fc00720c */ /* 0x040fe20003fa4070 */
[----:B------:R-:W-:-:S02]  /*6790*/  IMAD R192, R252, R7, R192 ;  /* 0x00000007fcc07224 */ /* 0x000fc400078e02c0 */
[----:B------:R-:W-:Y:S01]  /*67a0*/  IMAD.HI.U32 R7, R3, R190, RZ ;  /* 0x000000be03077227 */ /* 0x000fe200078e00ff */
[----:B------:R-:W-:-:S03]  /*67b0*/  IABS R187, R187 ;  /* 0x000000bb00bb7213 */ /* 0x000fc60000000000 */
[----:B------:R-:W-:Y:S02]  /*67c0*/  IMAD R189, R252, R6, R189 ;  /* 0x00000006fcbd7224 */ /* 0x000fe400078e02bd */
[----:B------:R-:W-:Y:S02]  /*67d0*/  @!P4 IMAD.IADD R249, R249, 0x1, -R252 ;  /* 0x00000001f9f9c824 */ /* 0x000fe400078e0afc */
[----:B------:R-:W-:Y:S01]  /*67e0*/  IMAD.HI.U32 R6, R3, R186, RZ ;  /* 0x000000ba03067227 */ /* 0x000fe200078e00ff */
[----:B------:R-:W-:-:S03]  /*67f0*/  IABS R184, R184 ;  /* 0x000000b800b87213 */ /* 0x000fc60000000000 */
[----:B------:R-:W-:Y:S02]  /*6800*/  IMAD.MOV R7, RZ, RZ, -R7 ;  /* 0x000000ffff077224 */ /* 0x000fe400078e0a07 */
[--C-:B------:R-:W-:Y:S01]  /*6810*/  @!P0 IMAD.IADD R246, R246, 0x1, -R252.reuse ;  /* 0x00000001f6f68824 */ /* 0x100fe200078e0afc */
[----:B------:R-:W-:Y:S01]  /*6820*/  ISETP.GT.U32.AND P4, PT, R252, R249, PT ;  /* 0x000000f9fc00720c */ /* 0x000fe20003f84070 */
[----:B------:R-:W-:Y:S02]  /*6830*/  @!P3 IMAD.IADD R245, R245, 0x1, -R252 ;  /* 0x00000001f5f5b824 */ /* 0x000fe400078e0afc */
[----:B------:R-:W-:Y:S02]  /*6840*/  IMAD.MOV R6, RZ, RZ, -R6 ;  /* 0x000000ffff067224 */ /* 0x000fe400078e0a06 */
[----:B------:R-:W-:Y:S02]  /*6850*/  @!P1 IMAD.IADD R244, R244, 0x1, -R252 ;  /* 0x00000001f4f49824 */ /* 0x000fe400078e0afc */
[----:B------:R-:W-:-:S02]  /*6860*/  IMAD R190, R252, R7, R190 ;  /* 0x00000007fcbe7224 */ /* 0x000fc400078e02be */
[----:B------:R-:W-:Y:S02]  /*6870*/  @!P2 IMAD.IADD R243, R243, 0x1, -R252 ;  /* 0x00000001f3f3a824 */ /* 0x000fe400078e0afc */
[----:B------:R-:W-:Y:S01]  /*6880*/  IMAD.HI.U32 R7, R3, R187, RZ ;  /* 0x000000bb03077227 */ /* 0x000fe200078e00ff */
[----:B------:R-:W-:-:S03]  /*6890*/  ISETP.GT.U32.AND P1, PT, R252, R245, PT ;  /* 0x000000f5fc00720c */ /* 0x000fc60003f24070 */
[----:B------:R-:W-:Y:S01]  /*68a0*/  @!P6 IMAD.IADD R248, R248, 0x1, -R252 ;  /* 0x00000001f8f8e824 */ /* 0x000fe200078e0afc */
[C---:B------:R-:W-:Y:S01]  /*68b0*/  ISETP.GT.U32.AND P6, PT, R252.reuse, R246, PT ;  /* 0x000000f6fc00720c */ /* 0x040fe20003fc4070 */
[C---:B------:R-:W-:Y:S01]  /*68c0*/  IMAD R186, R252.reuse, R6, R186 ;  /* 0x00000006fcba7224 */ /* 0x040fe200078e02ba */
[----:B------:R-:W-:Y:S01]  /*68d0*/  ISETP.GT.U32.AND P2, PT, R252, R244, PT ;  /* 0x000000f4fc00720c */ /* 0x000fe20003f44070 */
[----:B------:R-:W-:Y:S01]  /*68e0*/  IMAD.HI.U32 R6, R3, R184, RZ ;  /* 0x000000b803067227 */ /* 0x000fe200078e00ff */
[----:B------:R-:W-:-:S03]  /*68f0*/  IABS R185, R185 ;  /* 0x000000b900b97213 */ /* 0x000fc60000000000 */
[----:B------:R-:W-:Y:S01]  /*6900*/  @!P5 IMAD.IADD R247, R247, 0x1, -R252 ;  /* 0x00000001f7f7d824 */ /* 0x000fe200078e0afc */
[C---:B------:R-:W-:Y:S01]  /*6910*/  ISETP.GT.U32.AND P5, PT, R252.reuse, R243, PT ;  /* 0x000000f3fc00720c */ /* 0x040fe20003fa4070 */
[----:B------:R-:W-:Y:S01]  /*6920*/  IMAD.MOV R7, RZ, RZ, -R7 ;  /* 0x000000ffff077224 */ /* 0x000fe200078e0a07 */
[----:B------:R-:W-:Y:S01]  /*6930*/  IABS R181, R181 ;  /* 0x000000b500b57213 */ /* 0x000fe20000000000 */
[----:B------:R-:W-:Y:S02]  /*6940*/  IMAD.MOV R6, RZ, RZ, -R6 ;  /* 0x000000ffff067224 */ /* 0x000fe400078e0a06 */
[C---:B------:R-:W-:Y:S02]  /*6950*/  IMAD R187, R252.reuse, R7, R187 ;  /* 0x00000007fcbb7224 */ /* 0x040fe400078e02bb */
[----:B------:R-:W-:Y:S01]  /*6960*/  IMAD.HI.U32 R7, R3, R185, RZ ;  /* 0x000000b903077227 */ /* 0x000fe200078e00ff */
[----:B------:R-:W-:Y:S01]  /*6970*/  IABS R182, R182 ;  /* 0x000000b600b67213 */ /* 0x000fe20000000000 */
[----:B------:R4:W-:Y:S02]  /*6980*/  STL [R1+0x4], R11 ;  /* 0x0000040b01007387 */ /* 0x0009e40000100800 */
[----:B------:R-:W-:-:S02]  /*6990*/  IMAD R184, R252, R6, R184 ;  /* 0x00000006fcb87224 */ /* 0x000fc400078e02b8 */
[--C-:B------:R-:W-:Y:S02]  /*69a0*/  @!P4 IMAD.IADD R249, R249, 0x1, -R252.reuse ;  /* 0x00000001f9f9c824 */ /* 0x100fe400078e0afc */
[----:B------:R-:W-:Y:S01]  /*69b0*/  IMAD.HI.U32 R6, R3, R181, RZ ;  /* 0x000000b503067227 */ /* 0x000fe200078e00ff */
[----:B------:R3:W-:Y:S03]  /*69c0*/  STL [R1+0xfe0], R251 ;  /* 0x000fe0fb01007387 */ /* 0x0007e60000100800 */
[----:B------:R-:W-:Y:S01]  /*69d0*/  IMAD.MOV R7, RZ, RZ, -R7 ;  /* 0x000000ffff077224 */ /* 0x000fe200078e0a07 */
[----:B------:R3:W-:Y:S01]  /*69e0*/  STL [R1+0xfdc], R250 ;  /* 0x000fdcfa01007387 */ /* 0x0007e20000100800 */
[--C-:B------:R-:W-:Y:S01]  /*69f0*/  @!P6 IMAD.IADD R246, R246, 0x1, -R252.reuse ;  /* 0x00000001f6f6e824 */ /* 0x100fe200078e0afc */
[----:B------:R-:W-:Y:S01]  /*6a00*/  IABS R179, R179 ;  /* 0x000000b300b37213 */ /* 0x000fe20000000000 */
[----:B------:R-:W-:Y:S01]  /*6a10*/  @!P1 IMAD.IADD R245, R245, 0x1, -R252 ;  /* 0x00000001f5f59824 */ /* 0x000fe200078e0afc */
[----:B------:R-:W-:Y:S01]  /*6a20*/  STL [R1+0xfe4], R249 ;  /* 0x000fe4f901007387 */ /* 0x000fe20000100800 */
[----:B------:R-:W-:-:S02]  /*6a30*/  IMAD.MOV R6, RZ, RZ, -R6 ;  /* 0x000000ffff067224 */ /* 0x000fc400078e0a06 */
[--C-:B------:R-:W-:Y:S01]  /*6a40*/  @!P2 IMAD.IADD R244, R244, 0x1, -R252.reuse ;  /* 0x00000001f4f4a824 */ /* 0x100fe200078e0afc */
[----:B------:R3:W-:Y:S01]  /*6a50*/  STL [R1+0xfe8], R248 ;  /* 0x000fe8f801007387 */ /* 0x0007e20000100800 */
[C---:B------:R-:W-:Y:S01]  /*6a60*/  IMAD R185, R252.reuse, R7, R185 ;  /* 0x00000007fcb97224 */ /* 0x040fe200078e02b9 */
[----:B------:R-:W-:Y:S01]  /*6a70*/  IABS R45, R37 ;  /* 0x00000025002d7213 */ /* 0x000fe20000000000 */
[----:B------:R-:W-:Y:S01]  /*6a80*/  @!P5 IMAD.IADD R243, R243, 0x1, -R252 ;  /* 0x00000001f3f3d824 */ /* 0x000fe200078e0afc */
[----:B------:R-:W-:Y:S01]  /*6a90*/  STL [R1+0xfec], R247 ;  /* 0x000fecf701007387 */ /* 0x000fe20000100800 */
[C---:B------:R-:W-:Y:S01]  /*6aa0*/  IMAD.HI.U32 R7, R3.reuse, R182, RZ ;  /* 0x000000b603077227 */ /* 0x040fe200078e00ff */
[----:B------:R-:W-:Y:S02]  /*6ab0*/  IABS R37, R29 ;  /* 0x0000001d00257213 */ /* 0x000fe40000000000 */
[----:B------:R-:W-:Y:S01]  /*6ac0*/  STL [R1+0xff0], R246 ;  /* 0x000ff0f601007387 */ /* 0x000fe20000100800 */
[----:B------:R-:W-:Y:S01]  /*6ad0*/  IMAD R181, R252, R6, R181 ;  /* 0x00000006fcb57224 */ /* 0x000fe200078e02b5 */
[----:B------:R-:W-:Y:S01]  /*6ae0*/  IABS R29, R21 ;  /* 0x00000015001d7213 */ /* 0x000fe20000000000 */
[----:B------:R-:W-:Y:S01]  /*6af0*/  IMAD.HI.U32 R6, R3, R179, RZ ;  /* 0x000000b303067227 */ /* 0x000fe200078e00ff */
[----:B------:R3:W-:Y:S01]  /*6b00*/  STL [R1+0xff8], R245 ;  /* 0x000ff8f501007387 */ /* 0x0007e20000100800 */
[----:B--2---:R-:W-:-:S02]  /*6b10*/  IABS R21, R19 ;  /* 0x0000001300157213 */ /* 0x004fc40000000000 */
[----:B------:R-:W-:Y:S01]  /*6b20*/  IABS R180, R180 ;  /* 0x000000b400b47213 */ /* 0x000fe20000000000 */
[----:B------:R-:W-:Y:S01]  /*6b30*/  STL [R1+0xffc], R244 ;  /* 0x000ffcf401007387 */ /* 0x000fe20000100800 */
[----:B------:R-:W-:Y:S01]  /*6b40*/  IMAD.MOV R7, RZ, RZ, -R7 ;  /* 0x000000ffff077224 */ /* 0x000fe200078e0a07 */
[----:B------:R-:W-:Y:S02]  /*6b50*/  IABS R19, R14 ;  /* 0x0000000e00137213 */ /* 0x000fe40000000000 */
[----:B------:R2:W-:Y:S01]  /*6b60*/  STL [R1+0x1000], R243 ;  /* 0x001000f301007387 */ /* 0x0005e20000100800 */
[----:B0-----:R-:W-:Y:S01]  /*6b70*/  IABS R18, R15 ;  /* 0x0000000f00127213 */ /* 0x001fe20000000000 */
[----:B------:R-:W-:Y:S02]  /*6b80*/  IMAD.MOV R6, RZ, RZ, -R6 ;  /* 0x000000ffff067224 */ /* 0x000fe400078e0a06 */
[----:B------:R-:W2:Y:S01]  /*6b90*/  LDL R14, [R1+0xbd4] ;  /* 0x000bd400010e7983 */ /* 0x000ea20000100800 */
[----:B------:R-:W-:Y:S01]  /*6ba0*/  IABS R176, R176 ;  /* 0x000000b000b07213 */ /* 0x000fe20000000000 */
[----:B------:R-:W-:-:S02]  /*6bb0*/  IMAD R182, R252, R7, R182 ;  /* 0x00000007fcb67224 */ /* 0x000fc400078e02b6 */
[----:B------:R-:W2:Y:S01]  /*6bc0*/  LDL R15, [R1+0xbd8] ;  /* 0x000bd800010f7983 */ /* 0x000ea20000100800 */
[C---:B------:R-:W-:Y:S01]  /*6bd0*/  IMAD.HI.U32 R7, R3.reuse, R180, RZ ;  /* 0x000000b403077227 */ /* 0x040fe200078e00ff */
[----:B------:R-:W-:Y:S02]  /*6be0*/  IABS R177, R177 ;  /* 0x000000b100b17213 */ /* 0x000fe40000000000 */
[----:B------:R-:W-:Y:S01]  /*6bf0*/  IABS R174, R174 ;  /* 0x000000ae00ae7213 */ /* 0x000fe20000000000 */
[C---:B------:R-:W-:Y:S01]  /*6c00*/  IMAD R179, R252.reuse, R6, R179 ;  /* 0x00000006fcb37224 */ /* 0x040fe200078e02b3 */
[----:B------:R-:W-:Y:S01]  /*6c10*/  IABS R175, R175 ;  /* 0x000000af00af7213 */ /* 0x000fe20000000000 */
[C---:B------:R-:W-:Y:S01]  /*6c20*/  IMAD.HI.U32 R6, R3.reuse, R176, RZ ;  /* 0x000000b003067227 */ /* 0x040fe200078e00ff */
[----:B-1----:R-:W2:Y:S03]  /*6c30*/  LDL R12, [R1+0xbe8] ;  /* 0x000be800010c7983 */ /* 0x002ea60000100800 */
[----:B------:R-:W-:Y:S01]  /*6c40*/  IMAD.MOV R7, RZ, RZ, -R7 ;  /* 0x000000ffff077224 */ /* 0x000fe200078e0a07 */
[----:B------:R-:W-:Y:S01]  /*6c50*/  IABS R171, R171 ;  /* 0x000000ab00ab7213 */ /* 0x000fe20000000000 */
[----:B------:R-:W-:Y:S01]  /*6c60*/  IMAD.MOV R6, RZ, RZ, -R6 ;  /* 0x000000ffff067224 */ /* 0x000fe200078e0a06 */
[----:B------:R-:W-:Y:S01]  /*6c70*/  IABS R172, R172 ;  /* 0x000000ac00ac7213 */ /* 0x000fe20000000000 */
[C---:B------:R-:W-:Y:S01]  /*6c80*/  IMAD R180, R252.reuse, R7, R180 ;  /* 0x00000007fcb47224 */ /* 0x040fe200078e02b4 */
[----:B------:R-:W-:Y:S01]  /*6c90*/  IABS R169, R169 ;  /* 0x000000a900a97213 */ /* 0x000fe20000000000 */
[C---:B------:R-:W-:Y:S01]  /*6ca0*/  IMAD.HI.U32 R7, R3.reuse, R177, RZ ;  /* 0x000000b103077227 */ /* 0x040fe200078e00ff */
[----:B----4-:R-:W4:Y:S03]  /*6cb0*/  LDL R11, [R1+0xbec] ;  /* 0x000bec00010b7983 */ /* 0x010f260000100800 */
[----:B------:R-:W-:Y:S01]  /*6cc0*/  IMAD R176, R252, R6, R176 ;  /* 0x00000006fcb07224 */ /* 0x000fe200078e02b0 */
[----:B------:R-:W-:Y:S01]  /*6cd0*/  IABS R170, R170 ;  /* 0x000000aa00aa7213 */ /* 0x000fe20000000000 */
[----:B------:R-:W-:Y:S01]  /*6ce0*/  IMAD.HI.U32 R6, R3, R174, RZ ;  /* 0x000000ae03067227 */ /* 0x000fe200078e00ff */
[----:B------:R-:W-:Y:S01]  /*6cf0*/  IABS R166, R166 ;  /* 0x000000a600a67213 */ /* 0x000fe20000000000 */
[----:B---3--:R-:W3:Y:S02]  /*6d00*/  LDL R251, [R1+0xc00] ;  /* 0x000c000001fb7983 */ /* 0x008ee40000100800 */
[----:B------:R-:W-:-:S02]  /*6d10*/  IMAD.MOV R7, RZ, RZ, -R7 ;  /* 0x000000ffff077224 */ /* 0x000fc400078e0a07 */
[----:B------:R-:W-:Y:S01]  /*6d20*/  IMAD.MOV R6, RZ, RZ, -R6 ;  /* 0x000000ffff067224 */ /* 0x000fe200078e0a06 */
[----:B------:R-:W-:Y:S01]  /*6d30*/  IABS R167, R167 ;  /* 0x000000a700a77213 */ /* 0x000fe20000000000 */
[C---:B------:R-:W-:Y:S01]  /*6d40*/  IMAD R177, R252.reuse, R7, R177 ;  /* 0x00000007fcb17224 */ /* 0x040fe200078e02b1 */
[----:B------:R-:W-:Y:S01]  /*6d50*/  IABS R164, R164 ;  /* 0x000000a400a47213 */ /* 0x000fe20000000000 */
[C---:B------:R-:W-:Y:S01]  /*6d60*/  IMAD.HI.U32 R7, R3.reuse, R175, RZ ;  /* 0x000000af03077227 */ /* 0x040fe200078e00ff */
[----:B------:R-:W-:Y:S01]  /*6d70*/  IABS R165, R165 ;  /* 0x000000a500a57213 */ /* 0x000fe20000000000 */
[----:B------:R-:W3:Y:S02]  /*6d80*/  LDL R13, [R1+0xbe4] ;  /* 0x000be400010d7983 */ /* 0x000ee40000100800 */
[----:B------:R-:W-:Y:S02]  /*6d90*/  IMAD R174, R252, R6, R174 ;  /* 0x00000006fcae7224 */ /* 0x000fe400078e02ae */
[----:B------:R-:W-:Y:S01]  /*6da0*/  IMAD.HI.U32 R6, R3, R171, RZ ;  /* 0x000000ab03067227 */ /* 0x000fe200078e00ff */
[----:B------:R-:W-:Y:S01]  /*6db0*/  IABS R161, R161 ;  /* 0x000000a100a17213 */ /* 0x000fe20000000000 */
[----:B------:R-:W3:Y:S02]  /*6dc0*/  LDL R250, [R1+0xbfc] ;  /* 0x000bfc0001fa7983 */ /* 0x000ee40000100800 */
        /* <DEDUP_REMOVED lines=18> */
[----:B------:R-:W-:Y:S02]  /*6ef0*/  IABS R155, R155 ;  /* 0x0000009b009b7213 */ /* 0x000fe40000000000 */
[----:B------:R-:W-:Y:S01]  /*6f00*/  IABS R151, R151 ;  /* 0x0000009700977213 */ /* 0x000fe20000000000 */
[----:B------:R-:W-:Y:S01]  /*6f10*/  IMAD R169, R252, R6, R169 ;  /* 0x00000006fca97224 */ /* 0x000fe200078e02a9 */
[----:B------:R-:W-:Y:S01]  /*6f20*/  IABS R152, R152 ;  /* 0x0000009800987213 */ /* 0x000fe20000000000 */
[----:B------:R-:W-:Y:S01]  /*6f30*/  IMAD.HI.U32 R6, R3, R166, RZ ;  /* 0x000000a603067227 */ /* 0x000fe200078e00ff */
[----:B------:R-:W-:-:S02]  /*6f40*/  IABS R149, R149 ;  /* 0x0000009500957213 */ /* 0x000fc40000000000 */
[----:B------:R-:W-:Y:S01]  /*6f50*/  IABS R150, R150 ;  /* 0x0000009600967213 */ /* 0x000fe20000000000 */
[----:B------:R-:W-:Y:S01]  /*6f60*/  IMAD.MOV R7, RZ, RZ, -R7 ;  /* 0x000000ffff077224 */ /* 0x000fe200078e0a07 */
[----:B------:R-:W-:Y:S01]  /*6f70*/  IABS R146, R146 ;  /* 0x0000009200927213 */ /* 0x000fe20000000000 */
        /* <DEDUP_REMOVED lines=62> */
[C---:B------:R-:W-:Y:S01]  /*7360*/  ISETP.GT.U32.AND P4, PT, R252.reuse, R242, PT ;  /* 0x000000f2fc00720c */ /* 0x040fe20003f84070 */
[C---:B------:R-:W-:Y:S01]  /*7370*/  IMAD R156, R252.reuse, R6, R156 ;  /* 0x00000006fc9c7224 */ /* 0x040fe200078e029c */
[----:B------:R-:W-:Y:S01]  /*7380*/  IABS R99, R99 ;  /* 0x0000006300637213 */ /* 0x000fe20000000000 */
[----:B------:R-:W-:Y:S01]  /*7390*/  IMAD.HI.U32 R6, R3, R154, RZ ;  /* 0x0000009a03067227 */ /* 0x000fe200078e00ff */
[----:B------:R-:W-:-:S02]  /*73a0*/  ISETP.GT.U32.AND P0, PT, R252, R241, PT ;  /* 0x000000f1fc00720c */ /* 0x000fc40003f04070 */
[----:B------:R-:W-:Y:S01]  /*73b0*/  IABS R208, R208 ;  /* 0x000000d000d07213 */ /* 0x000fe20000000000 */
[----:B------:R-:W-:Y:S01]  /*73c0*/  IMAD.MOV R7, RZ, RZ, -R7 ;  /* 0x000000ffff077224 */ /* 0x000fe200078e0a07 */
[C---:B------:R-:W-:Y:S01]  /*73d0*/  ISETP.GT.U32.AND P3, PT, R252.reuse, R240, PT ;  /* 0x000000f0fc00720c */ /* 0x040fe20003f64070 */
[----:B------:R-:W-:Y:S01]  /*73e0*/  IMAD.MOV R6, RZ, RZ, -R6 ;  /* 0x000000ffff067224 */ /* 0x000fe200078e0a06 */
[----:B------:R-:W-:Y:S01]  /*73f0*/  IABS R96, R96 ;  /* 0x0000006000607213 */ /* 0x000fe20000000000 */
[C---:B------:R-:W-:Y:S01]  /*7400*/  IMAD R157, R252.reuse, R7, R157 ;  /* 0x00000007fc9d7224 */ /* 0x040fe200078e029d */
[----:B------:R-:W-:Y:S01]  /*7410*/  IABS R203, R203 ;  /* 0x000000cb00cb7213 */ /* 0x000fe20000000000 */
[C---:B------:R-:W-:Y:S01]  /*7420*/  IMAD.HI.U32 R7, R3.reuse, R155, RZ ;  /* 0x0000009b03077227 */ /* 0x040fe200078e00ff */
[----:B------:R-:W-:Y:S02]  /*7430*/  IABS R97, R97 ;  /* 0x0000006100617213 */ /* 0x000fe40000000000 */
[----:B------:R-:W-:Y:S01]  /*7440*/  IABS R198, R198 ;  /* 0x000000c600c67213 */ /* 0x000fe20000000000 */
[C---:B------:R-:W-:Y:S01]  /*7450*/  IMAD R154, R252.reuse, R6, R154 ;  /* 0x00000006fc9a7224 */ /* 0x040fe200078e029a */
[----:B------:R-:W-:Y:S01]  /*7460*/  ISETP.GT.U32.AND P2, PT, R252, R237, PT ;  /* 0x000000edfc00720c */ /* 0x000fe20003f44070 */
        /* <DEDUP_REMOVED lines=102> */
[----:B------:R-:W0:Y:S01]  /*7ad0*/  S2R R247, SR_TID.X ;  /* 0x0000000000f77919 */ /* 0x000e220000002100 */
[----:B------:R-:W-:Y:S02]  /*7ae0*/  IMAD.MOV R6, RZ, RZ, -R6 ;  /* 0x000000ffff067224 */ /* 0x000fe400078e0a06 */
[----:B------:R-:W-:Y:S01]  /*7af0*/  IMAD R137, R252, R7, R137 ;  /* 0x00000007fc897224 */ /* 0x000fe200078e0289 */
[----:B------:R-:W3:Y:S01]  /*7b00*/  LDL R246, [R1+0xc1c] ;  /* 0x000c1c0001f67983 */ /* 0x000ee20000100800 */
[----:B------:R-:W-:-:S04]  /*7b10*/  IMAD.HI.U32 R7, R3, R135, RZ ;  /* 0x0000008703077227 */ /* 0x000fc800078e00ff */
[----:B------:R-:W-:Y:S02]  /*7b20*/  IMAD R134, R252, R6, R134 ;  /* 0x00000006fc867224 */ /* 0x000fe400078e0286 */
[----:B------:R-:W-:-:S04]  /*7b30*/  IMAD.HI.U32 R6, R3, R131, RZ ;  /* 0x0000008303067227 */ /* 0x000fc800078e00ff */
[----:B------:R-:W-:Y:S02]  /*7b40*/  IMAD.MOV R7, RZ, RZ, -R7 ;  /* 0x000000ffff077224 */ /* 0x000fe400078e0a07 */
[----:B------:R-:W-:Y:S02]  /*7b50*/  IMAD.MOV R6, RZ, RZ, -R6 ;  /* 0x000000ffff067224 */ /* 0x000fe400078e0a06 */
[----:B------:R-:W-:Y:S02]  /*7b60*/  IMAD R135, R252, R7, R135 ;  /* 0x00000007fc877224 */ /* 0x000fe400078e0287 */
        /* <DEDUP_REMOVED lines=43> */
[----:B------:R-:W-:-:S04]  /*7e20*/  IMAD.HI.U32 R7, R3, R115, RZ ;  /* 0x0000007303077227 */ /* 0x000fc800078e00ff */
[----:B------:R-:W-:Y:S02]  /*7e30*/  IMAD R114, R252, R6, R114 ;  /* 0x00000006fc727224 */ /* 0x000fe400078e0272 */
[----:B------:R-:W-:-:S04]  /*7e40*/  IMAD.HI.U32 R6, R3, R111, RZ ;  /* 0x0000006f03067227 */ /* 0x000fc800078e00ff */
[----:B------:R-:W-:Y:S02]  /*7e50*/  IMAD.MOV R8, RZ, RZ, -R8 ;  /* 0x000000ffff087224 */ /* 0x000fe400078e0a08 */
[----:B------:R-:W-:Y:S02]  /*7e60*/  IMAD.MOV R7, RZ, RZ, -R7 ;  /* 0x000000ffff077224 */ /* 0x000fe400078e0a07 */
[----:B------:R-:W-:Y:S02]  /*7e70*/  IMAD.MOV R6, RZ, RZ, -R6 ;  /* 0x000000ffff067224 */ /* 0x000fe400078e0a06 */
[C---:B------:R-:W-:Y:S02]  /*7e80*/  IMAD R238, R252.reuse, R8, R238 ;  /* 0x00000008fcee7224 */ /* 0x040fe400078e02ee */
        /* <DEDUP_REMOVED lines=48> */
[----:B------:R-:W-:Y:S01]  /*8190*/  @!P4 IMAD.IADD R242, R242, 0x1, -R252 ;  /* 0x00000001f2f2c824 */ /* 0x000fe200078e0afc */
[C---:B------:R-:W-:Y:S01]  /*81a0*/  ISETP.GT.U32.AND P4, PT, R252.reuse, R239, PT ;  /* 0x000000effc00720c */ /* 0x040fe20003f84070 */
[----:B------:R-:W-:Y:S02]  /*81b0*/  IMAD R99, R252, R6, R99 ;  /* 0x00000006fc637224 */ /* 0x000fe400078e0263 */
[----:B------:R-:W-:-:S04]  /*81c0*/  IMAD.HI.U32 R6, R3, R96, RZ ;  /* 0x0000006003067227 */ /* 0x000fc800078e00ff */
[----:B------:R-:W-:Y:S02]  /*81d0*/  IMAD.MOV R8, RZ, RZ, -R8 ;  /* 0x000000ffff087224 */ /* 0x000fe400078e0a08 */
[----:B------:R-:W-:Y:S02]  /*81e0*/  IMAD.MOV R7, RZ, RZ, -R7 ;  /* 0x000000ffff077224 */ /* 0x000fe400078e0a07 */
[----:B------:R-:W-:Y:S01]  /*81f0*/  @!P0 IMAD.IADD R241, R241, 0x1, -R252 ;  /* 0x00000001f1f18824 */ /* 0x000fe200078e0afc */
[C---:B------:R-:W-:Y:S01]  /*8200*/  ISETP.GT.U32.AND P0, PT, R252.reuse, R242, PT ;  /* 0x000000f2fc00720c */ /* 0x040fe20003f04070 */
[----:B------:R-:W-:Y:S01]  /*8210*/  IMAD.MOV R6, RZ, RZ, -R6 ;  /* 0x000000ffff067224 */ /* 0x000fe200078e0a06 */
[----:B--2---:R-:W-:Y:S01]  /*8220*/  IABS R17, R14 ;  /* 0x0000000e00117213 */ /* 0x004fe20000000000 */
[C---:B------:R-:W-:Y:S01]  /*8230*/  IMAD R208, R252.reuse, R8, R208 ;  /* 0x00000008fcd07224 */ /* 0x040fe200078e02d0 */
[----:B------:R-:W-:Y:S01]  /*8240*/  IABS R16, R15 ;  /* 0x0000000f00107213 */ /* 0x000fe20000000000 */
[----:B------:R-:W-:Y:S01]  /*8250*/  IMAD R100, R252, R7, R100 ;  /* 0x00000007fc647224 */ /* 0x000fe200078e0264 */
[----:B------:R-:W2:Y:S01]  /*8260*/  LDL R14, [R1+0xbdc] ;  /* 0x000bdc00010e7983 */ /* 0x000ea20000100800 */
[----:B------:R-:W-:Y:S01]  /*8270*/  @!P3 IMAD.IADD R240, R240, 0x1, -R252 ;  /* 0x00000001f0f0b824 */ /* 0x000fe200078e0afc */
[C---:B------:R-:W-:Y:S01]  /*8280*/  ISETP.GT.U32.AND P3, PT, R252.reuse, R241, PT ;  /* 0x000000f1fc00720c */ /* 0x040fe20003f64070 */
[----:B------:R-:W-:Y:S01]  /*8290*/  IMAD.HI.U32 R8, R3, R203, RZ ;  /* 0x000000cb03087227 */ /* 0x000fe200078e00ff */
[----:B------:R-:W3:Y:S01]  /*82a0*/  LDL R15, [R1+0xbe0] ;  /* 0x000be000010f7983 */ /* 0x000ee20000100800 */
[----:B------:R-:W-:-:S02]  /*82b0*/  ISETP.GT.U32.AND P1, PT, R252, R238, PT ;  /* 0x000000eefc00720c */ /* 0x000fc40003f24070 */
[----:B------:R-:W-:-:S04]  /*82c0*/  IMAD.HI.U32 R7, R3, R97, RZ ;  /* 0x0000006103077227 */ /* 0x000fc800078e00ff */
[----:B------:R-:W-:Y:S02]  /*82d0*/  IMAD R96, R252, R6, R96 ;  /* 0x00000006fc607224 */ /* 0x000fe400078e0260 */
[----:B------:R-:W-:-:S04]  /*82e0*/  IMAD.HI.U32 R6, R3, R94, RZ ;  /* 0x0000005e03067227 */ /* 0x000fc800078e00ff */
[----:B------:R-:W-:Y:S02]  /*82f0*/  IMAD.MOV R8, RZ, RZ, -R8 ;  /* 0x000000ffff087224 */ /* 0x000fe400078e0a08 */
[----:B------:R-:W-:Y:S02]  /*8300*/  IMAD.MOV R7, RZ, RZ, -R7 ;  /* 0x000000ffff077224 */ /* 0x000fe400078e0a07 */
[----:B------:R-:W-:Y:S01]  /*8310*/  @!P4 IMAD.IADD R239, R239, 0x1, -R252 ;  /* 0x00000001efefc824 */ /* 0x000fe200078e0afc */
[C---:B------:R-:W-:Y:S01]  /*8320*/  ISETP.GT.U32.AND P4, PT, R252.reuse, R236, PT ;  /* 0x000000ecfc00720c */ /* 0x040fe20003f84070 */
[----:B------:R-:W-:Y:S02]  /*8330*/  IMAD.MOV R6, RZ, RZ, -R6 ;  /* 0x000000ffff067224 */ /* 0x000fe400078e0a06 */
[C---:B------:R-:W-:Y:S02]  /*8340*/  IMAD R203, R252.reuse, R8, R203 ;  /* 0x00000008fccb7224 */ /* 0x040fe400078e02cb */
[----:B------:R-:W-:-:S02]  /*8350*/  IMAD R97, R252, R7, R97 ;  /* 0x00000007fc617224 */ /* 0x000fc400078e0261 */
        /* <DEDUP_REMOVED lines=8> */
[--C-:B------:R-:W-:Y:S01]  /*83e0*/  @!P3 IMAD.IADD R241, R241, 0x1, -R252.reuse ;  /* 0x00000001f1f1b824 */ /* 0x100fe200078e0afc */
[----:B------:R-:W-:Y:S01]  /*83f0*/  ISETP.GT.U32.AND P3, PT, R252, R234, PT ;  /* 0x000000eafc00720c */ /* 0x000fe20003f64070 */
[----:B------:R-:W-:Y:S01]  /*8400*/  @!P1 IMAD.IADD R238, R238, 0x1, -R252 ;  /* 0x00000001eeee9824 */ /* 0x000fe200078e0afc */
[C---:B------:R-:W-:Y:S01]  /*8410*/  ISETP.GT.U32.AND P1, PT, R252.reuse, R233, PT ;  /* 0x000000e9fc00720c */ /* 0x040fe20003f24070 */
[----:B------:R-:W-:Y:S01]  /*8420*/  IMAD.MOV R6, RZ, RZ, -R6 ;  /* 0x000000ffff067224 */ /* 0x000fe200078e0a06 */
[----:B------:R-:W-:Y:S01]  /*8430*/  IABS R10, R12 ;  /* 0x0000000c000a7213 */ /* 0x000fe20000000000 */
[C---:B------:R-:W-:Y:S01]  /*8440*/  IMAD R198, R252.reuse, R8, R198 ;  /* 0x00000008fcc67224 */ /* 0x040fe200078e02c6 */
[----:B------:R-:W3:Y:S01]  /*8450*/  LDL R12, [R1+0xbf0] ;  /* 0x000bf000010c7983 */ /* 0x000ee20000100800 */
[----:B------:R-:W-:-:S02]  /*8460*/  IMAD R95, R252, R7, R95 ;  /* 0x00000007fc5f7224 */ /* 0x000fc400078e025f */
[----:B------:R-:W-:-:S04]  /*8470*/  IMAD.HI.U32 R8, R3, R193, RZ ;  /* 0x000000c103087227 */ /* 0x000fc800078e00ff */
[----:B------:R-:W-:-:S04]  /*8480*/  IMAD.HI.U32 R7, R3, R92, RZ ;  /* 0x0000005c03077227 */ /* 0x000fc800078e00ff */
[--C-:B------:R-:W-:Y:S01]  /*8490*/  @!P2 IMAD.IADD R237, R237, 0x1, -R252.reuse ;  /* 0x00000001ededa824 */ /* 0x100fe200078e0afc */
[----:B------:R-:W-:Y:S01]  /*84a0*/  ISETP.GT.U32.AND P2, PT, R252, R232, PT ;  /* 0x000000e8fc00720c */ /* 0x000fe20003f44070 */
[----:B------:R-:W-:Y:S02]  /*84b0*/  @!P4 IMAD.IADD R236, R236, 0x1, -R252 ;  /* 0x00000001ececc824 */ /* 0x000fe400078e0afc */
        /* <DEDUP_REMOVED lines=8> */
[C---:B------:R-:W-:Y:S01]  /*8540*/  IMAD R92, R252.reuse, R7, R92 ;  /* 0x00000007fc5c7224 */ /* 0x040fe200078e025c */
[----:B------:R-:W-:Y:S01]  /*8550*/  ISETP.GT.U32.AND P4, PT, R252, R231, PT ;  /* 0x000000e7fc00720c */ /* 0x000fe20003f84070 */
[----:B------:R-:W-:-:S04]  /*8560*/  IMAD.HI.U32 R8, R3, R188, RZ ;  /* 0x000000bc03087227 */ /* 0x000fc800078e00ff */
[----:B------:R-:W-:-:S04]  /*8570*/  IMAD.HI.U32 R7, R3, R90, RZ ;  /* 0x0000005a03077227 */ /* 0x000fc800078e00ff */
[--C-:B------:R-:W-:Y:S01]  /*8580*/  @!P3 IMAD.IADD R234, R234, 0x1, -R252.reuse ;  /* 0x00000001eaeab824 */ /* 0x100fe200078e0afc */
[C---:B------:R-:W-:Y:S01]  /*8590*/  ISETP.GT.U32.AND P3, PT, R252.reuse, R235, PT ;  /* 0x000000ebfc00720c */ /* 0x040fe20003f64070 */
[C---:B------:R-:W-:Y:S02]  /*85a0*/  IMAD R89, R252.reuse, R6, R89 ;  /* 0x00000006fc597224 */ /* 0x040fe400078e0259 */
[----:B------:R-:W-:Y:S02]  /*85b0*/  @!P1 IMAD.IADD R233, R233, 0x1, -R252 ;  /* 0x00000001e9e99824 */ /* 0x000fe400078e0afc */
[----:B------:R-:W-:Y:S01]  /*85c0*/  IMAD.HI.U32 R6, R3, R86, RZ ;  /* 0x0000005603067227 */ /* 0x000fe200078e00ff */
[----:B------:R-:W-:Y:S02]  /*85d0*/  ISETP.GT.U32.AND P1, PT, R252, R230, PT ;  /* 0x000000e6fc00720c */ /* 0x000fe40003f24070 */
[----:B----4-:R-:W-:Y:S01]  /*85e0*/  IABS R9, R11 ;  /* 0x0000000b00097213 */ /* 0x010fe20000000000 */
[----:B------:R-:W-:Y:S01]  /*85f0*/  IMAD.MOV R8, RZ, RZ, -R8 ;  /* 0x000000ffff087224 */ /* 0x000fe200078e0a08 */
[----:B------:R-:W4:Y:S01]  /*8600*/  LDL R11, [R1+0xbf8] ;  /* 0x000bf800010b7983 */ /* 0x000f220000100800 */
[----:B------:R-:W-:-:S02]  /*8610*/  IMAD.MOV R7, RZ, RZ, -R7 ;  /* 0x000000ffff077224 */ /* 0x000fc400078e0a07 */
[----:B------:R-:W-:Y:S01]  /*8620*/  @!P2 IMAD.IADD R232, R232, 0x1, -R252 ;  /* 0x00000001e8e8a824 */ /* 0x000fe200078e0afc */
[C---:B------:R-:W-:Y:S01]  /*8630*/  ISETP.GT.U32.AND P2, PT, R252.reuse, R233, PT ;  /* 0x000000e9fc00720c */ /* 0x040fe20003f44070 */
        /* <DEDUP_REMOVED lines=12> */
[C---:B------:R-:W-:Y:S01]  /*8700*/  ISETP.GT.U32.AND P4, PT, R252.reuse, R232, PT ;  /* 0x000000e8fc00720c */ /* 0x040fe20003f84070 */
[----:B------:R-:W-:Y:S01]  /*8710*/  @!P3 IMAD.IADD R235, R235, 0x1, -R252 ;  /* 0x00000001ebebb824 */ /* 0x000fe200078e0afc */
[C---:B------:R-:W-:Y:S01]  /*8720*/  ISETP.GT.U32.AND P3, PT, R252.reuse, R228, PT ;  /* 0x000000e4fc00720c */ /* 0x040fe20003f64070 */
[----:B------:R-:W-:Y:S02]  /*8730*/  IMAD.MOV R6, RZ, RZ, -R6 ;  /* 0x000000ffff067224 */ /* 0x000fe400078e0a06 */
[----:B------:R-:W-:-:S02]  /*8740*/  IMAD R183, R252, R8, R183 ;  /* 0x00000008fcb77224 */ /* 0x000fc400078e02b7 */
[C---:B------:R-:W-:Y:S01]  /*8750*/  IMAD R87, R252.reuse, R7, R87 ;  /* 0x00000007fc577224 */ /* 0x040fe200078e0257 */
[----:B------:R-:W-:Y:S01]  /*8760*/  ISETP.GT.U32.AND P5, PT, R252, R239, PT ;  /* 0x000000effc00720c */ /* 0x000fe20003fa4070 */
[----:B------:R-:W-:-:S04]  /*8770*/  IMAD.HI.U32 R8, R3, R178, RZ ;  /* 0x000000b203087227 */ /* 0x000fc800078e00ff */
[----:B------:R-:W-:-:S04]  /*8780*/  IMAD.HI.U32 R7, R3, R85, RZ ;  /* 0x0000005503077227 */ /* 0x000fc800078e00ff */
[----:B------:R-:W-:Y:S01]  /*8790*/  @!P1 IMAD.IADD R230, R230, 0x1, -R252 ;  /* 0x00000001e6e69824 */ /* 0x000fe200078e0afc */
[C---:B------:R-:W-:Y:S01]  /*87a0*/  ISETP.GT.U32.AND P1, PT, R252.reuse, R227, PT ;  /* 0x000000e3fc00720c */ /* 0x040fe20003f24070 */
[C---:B------:R-:W-:Y:S02]  /*87b0*/  IMAD R84, R252.reuse, R6, R84 ;  /* 0x00000006fc547224 */ /* 0x040fe400078e0254 */
[----:B------:R-:W-:Y:S01]  /*87c0*/  @!P2 IMAD.IADD R233, R233, 0x1, -R252 ;  /* 0x00000001e9e9a824 */ /* 0x000fe200078e0afc */
[----:B------:R-:W-:Y:S01]  /*87d0*/  ISETP.GT.U32.AND P2, PT, R252, R226, PT ;  /* 0x000000e2fc00720c */ /* 0x000fe20003f44070 */
        /* <DEDUP_REMOVED lines=9> */
[----:B------:R-:W-:Y:S01]  /*8870*/  IMAD.HI.U32 R7, R3, R82, RZ ;  /* 0x0000005203077227 */ /* 0x000fe200078e00ff */
[----:B------:R-:W-:-:S03]  /*8880*/  ISETP.GT.U32.AND P6, PT, R252, R240, PT ;  /* 0x000000f0fc00720c */ /* 0x000fc60003fc4070 */
[--C-:B------:R-:W-:Y:S01]  /*8890*/  @!P4 IMAD.IADD R232, R232, 0x1, -R252.reuse ;  /* 0x00000001e8e8c824 */ /* 0x100fe200078e0afc */
[----:B------:R-:W-:Y:S01]  /*88a0*/  ISETP.GT.U32.AND P4, PT, R252, R225, PT ;  /* 0x000000e1fc00720c */ /* 0x000fe20003f84070 */
[----:B------:R-:W-:Y:S02]  /*88b0*/  @!P3 IMAD.IADD R228, R228, 0x1, -R252 ;  /* 0x00000001e4e4b824 */ /* 0x000fe400078e0afc */
        /* <DEDUP_REMOVED lines=8> */
[----:B------:R-:W-:Y:S01]  /*8940*/  IMAD.MOV R6, RZ, RZ, -R6 ;  /* 0x000000ffff067224 */ /* 0x000fe200078e0a06 */
[----:B------:R-:W-:Y:S01]  /*8950*/  ISETP.GT.U32.AND P3, PT, R252, R223, PT ;  /* 0x000000dffc00720c */ /* 0x000fe20003f64070 */
[----:B------:R-:W-:-:S02]  /*8960*/  @!P2 IMAD.IADD R226, R226, 0x1, -R252 ;  /* 0x00000001e2e2a824 */ /* 0x000fc400078e0afc */
[C---:B------:R-:W-:Y:S02]  /*8970*/  IMAD R173, R252.reuse, R8, R173 ;  /* 0x00000008fcad7224 */ /* 0x040fe400078e02ad */
[C---:B------:R-:W-:Y:S02]  /*8980*/  IMAD R82, R252.reuse, R7, R82 ;  /* 0x00000007fc527224 */ /* 0x040fe400078e0252 */
[----:B------:R-:W-:Y:S01]  /*8990*/  IMAD.HI.U32 R8, R3, R168, RZ ;  /* 0x000000a803087227 */ /* 0x000fe200078e00ff */
[----:B------:R-:W-:-:S03]  /*89a0*/  ISETP.GT.U32.AND P2, PT, R252, R226, PT ;  /* 0x000000e2fc00720c */ /* 0x000fc60003f44070 */
[----:B------:R-:W-:-:S04]  /*89b0*/  IMAD.HI.U32 R7, R3, R80, RZ ;  /* 0x0000005003077227 */ /* 0x000fc800078e00ff */
[----:B------:R-:W-:Y:S02]  /*89c0*/  IMAD R79, R252, R6, R79 ;  /* 0x00000006fc4f7224 */ /* 0x000fe400078e024f */
[----:B------:R-:W-:Y:S02]  /*89d0*/  @!P0 IMAD.IADD R224, R224, 0x1, -R252 ;  /* 0x00000001e0e08824 */ /* 0x000fe400078e0afc */
[----:B------:R-:W-:-:S04]  /*89e0*/  IMAD.HI.U32 R6, R3, R76, RZ ;  /* 0x0000004c03067227 */ /* 0x000fc800078e00ff */
[----:B------:R-:W-:Y:S02]  /*89f0*/  IMAD.MOV R8, RZ, RZ, -R8 ;  /* 0x000000ffff087224 */ /* 0x000fe400078e0a08 */
[----:B------:R-:W-:Y:S01]  /*8a00*/  IMAD.MOV R7, RZ, RZ, -R7 ;  /* 0x000000ffff077224 */ /* 0x000fe200078e0a07 */
[C---:B------:R-:W-:Y:S01]  /*8a10*/  ISETP.GT.U32.AND P0, PT, R252.reuse, R224, PT ;  /* 0x000000e0fc00720c */ /* 0x040fe20003f04070 */
[----:B------:R-:W-:Y:S01]  /*8a20*/  @!P4 IMAD.IADD R225, R225, 0x1, -R252 ;  /* 0x00000001e1e1c824 */ /* 0x000fe200078e0afc */
[C---:B------:R-:W-:Y:S01]  /*8a30*/  ISETP.GT.U32.AND P4, PT, R252.reuse, R222, PT ;  /* 0x000000defc00720c */ /* 0x040fe20003f84070 */
[----:B------:R-:W-:Y:S02]  /*8a40*/  IMAD.MOV R6, RZ, RZ, -R6 ;  /* 0x000000ffff067224 */ /* 0x000fe400078e0a06 */
[C---:B------:R-:W-:Y:S02]  /*8a50*/  IMAD R168, R252.reuse, R8, R168 ;  /* 0x00000008fca87224 */ /* 0x040fe400078e02a8 */
[----:B------:R-:W-:-:S02]  /*8a60*/  IMAD R80, R252, R7, R80 ;  /* 0x00000007fc507224 */ /* 0x000fc400078e0250 */
[----:B------:R-:W-:Y:S01]  /*8a70*/  @!P6 IMAD.IADD R240, R240, 0x1, -R252 ;  /* 0x00000001f0f0e824 */ /* 0x000fe200078e0afc */
[----:B------:R-:W-:Y:S01]  /*8a80*/  ISETP.GT.U32.AND P6, PT, R252, R238, PT ;  /* 0x000000eefc00720c */ /* 0x000fe20003fc4070 */
[----:B------:R-:W-:-:S04]  /*8a90*/  IMAD.HI.U32 R8, R3, R163, RZ ;  /* 0x000000a303087227 */ /* 0x000fc800078e00ff */
[----:B------:R-:W-:-:S04]  /*8aa0*/  IMAD.HI.U32 R7, R3, R77, RZ ;  /* 0x0000004d03077227 */ /* 0x000fc800078e00ff */
[--C-:B------:R-:W-:Y:S01]  /*8ab0*/  @!P5 IMAD.IADD R237, R237, 0x1, -R252.reuse ;  /* 0x00000001ededd824 */ /* 0x100fe200078e0afc */
[----:B------:R-:W-:Y:S01]  /*8ac0*/  ISETP.GT.U32.AND P5, PT, R252, R231, PT ;  /* 0x000000e7fc00720c */ /* 0x000fe20003fa4070 */
[----:B------:R-:W-:Y:S01]  /*8ad0*/  @!P1 IMAD.IADD R228, R228, 0x1, -R252 ;  /* 0x00000001e4e49824 */ /* 0x000fe200078e0afc */
[C---:B------:R-:W-:Y:S01]  /*8ae0*/  ISETP.GT.U32.AND P1, PT, R252.reuse, R221, PT ;  /* 0x000000ddfc00720c */ /* 0x040fe20003f24070 */
[----:B------:R-:W-:Y:S02]  /*8af0*/  IMAD R76, R252, R6, R76 ;  /* 0x00000006fc4c7224 */ /* 0x000fe400078e024c */
[----:B------:R-:W-:-:S04]  /*8b00*/  IMAD.HI.U32 R6, R3, R74, RZ ;  /* 0x0000004a03067227 */ /* 0x000fc800078e00ff */
[----:B------:R-:W-:Y:S01]  /*8b10*/  @!P3 IMAD.IADD R223, R223, 0x1, -R252 ;  /* 0x00000001dfdfb824 */ /* 0x000fe200078e0afc */
[----:B------:R-:W-:Y:S01]  /*8b20*/  ISETP.GT.U32.AND P3, PT, R252, R220, PT ;  /* 0x000000dcfc00720c */ /* 0x000fe20003f64070 */
[----:B------:R-:W-:Y:S02]  /*8b30*/  IMAD.MOV R8, RZ, RZ, -R8 ;  /* 0x000000ffff087224 */ /* 0x000fe400078e0a08 */
[----:B------:R-:W-:Y:S02]  /*8b40*/  IMAD.MOV R7, RZ, RZ, -R7 ;  /* 0x000000ffff077224 */ /* 0x000fe400078e0a07 */
[----:B------:R-:W-:Y:S02]  /*8b50*/  IMAD.MOV R6, RZ, RZ, -R6 ;  /* 0x000000ffff067224 */ /* 0x000fe400078e0a06 */
[----:B------:R-:W-:Y:S01]  /*8b60*/  @!P2 IMAD.IADD R226, R226, 0x1, -R252 ;  /* 0x00000001e2e2a824 */ /* 0x000fe200078e0afc */
[C---:B------:R-:W-:Y:S01]  /*8b70*/  ISETP.GT.U32.AND P2, PT, R252.reuse, R219, PT ;  /* 0x000000dbfc00720c */ /* 0x040fe20003f44070 */
[----:B------:R-:W-:-:S02]  /*8b80*/  IMAD R163, R252, R8, R163 ;  /* 0x00000008fca37224 */ /* 0x000fc400078e02a3 */
[----:B------:R-:W-:Y:S02]  /*8b90*/  IMAD R77, R252, R7, R77 ;  /* 0x00000007fc4d7224 */ /* 0x000fe400078e024d */
[----:B------:R-:W-:-:S04]  /*8ba0*/  IMAD.HI.U32 R8, R3, R158, RZ ;  /* 0x0000009e03087227 */ /* 0x000fc800078e00ff */
[----:B------:R-:W-:-:S04]  /*8bb0*/  IMAD.HI.U32 R7, R3, R75, RZ ;  /* 0x0000004b03077227 */ /* 0x000fc800078e00ff */
[----:B------:R-:W-:Y:S02]  /*8bc0*/  IMAD R74, R252, R6, R74 ;  /* 0x00000006fc4a7224 */ /* 0x000fe400078e024a */
[--C-:B------:R-:W-:Y:S01]  /*8bd0*/  @!P4 IMAD.IADD R222, R222, 0x1, -R252.reuse ;  /* 0x00000001dedec824 */ /* 0x100fe200078e0afc */
[----:B------:R-:W-:Y:S01]  /*8be0*/  ISETP.GT.U32.AND P4, PT, R252, R218, PT ;  /* 0x000000dafc00720c */ /* 0x000fe20003f84070 */
[----:B------:R-:W-:Y:S01]  /*8bf0*/  @!P0 IMAD.IADD R224, R224, 0x1, -R252 ;  /* 0x00000001e0e08824 */ /* 0x000fe200078e0afc */
[----:B------:R-:W-:Y:S01]  /*8c00*/  ISETP.GT.U32.AND P0, PT, R252, R217, PT ;  /* 0x000000d9fc00720c */ /* 0x000fe20003f04070 */
[----:B------:R-:W-:-:S04]  /*8c10*/  IMAD.HI.U32 R6, R3, R71, RZ ;  /* 0x0000004703067227 */ /* 0x000fc800078e00ff */
[----:B------:R-:W-:Y:S02]  /*8c20*/  IMAD.MOV R8, RZ, RZ, -R8 ;  /* 0x000000ffff087224 */ /* 0x000fe400078e0a08 */
[----:B------:R-:W-:Y:S02]  /*8c30*/  IMAD.MOV R7, RZ, RZ, -R7 ;  /* 0x000000ffff077224 */ /* 0x000fe400078e0a07 */
[--C-:B------:R-:W-:Y:S01]  /*8c40*/  @!P6 IMAD.IADD R238, R238, 0x1, -R252.reuse ;  /* 0x00000001eeeee824 */ /* 0x100fe200078e0afc */
[C---:B------:R-:W-:Y:S01]  /*8c50*/  ISETP.GT.U32.AND P6, PT, R252.reuse, R234, PT ;  /* 0x000000eafc00720c */ /* 0x040fe20003fc4070 */
[--C-:B------:R-:W-:Y:S01]  /*8c60*/  @!P5 IMAD.IADD R231, R231, 0x1, -R252.reuse ;  /* 0x00000001e7e7d824 */ /* 0x100fe200078e0afc */
[C---:B------:R-:W-:Y:S01]  /*8c70*/  ISETP.GT.U32.AND P5, PT, R252.reuse, R229, PT ;  /* 0x000000e5fc00720c */ /* 0x040fe20003fa4070 */
[----:B------:R-:W-:Y:S01]  /*8c80*/  @!P1 IMAD.IADD R221, R221, 0x1, -R252 ;  /* 0x00000001dddd9824 */ /* 0x000fe200078e0afc */
[----:B------:R-:W-:Y:S01]  /*8c90*/  ISETP.GT.U32.AND P1, PT, R252, R216, PT ;  /* 0x000000d8fc00720c */ /* 0x000fe20003f24070 */
[----:B------:R-:W-:-:S02]  /*8ca0*/  IMAD.MOV R6, RZ, RZ, -R6 ;  /* 0x000000ffff067224 */ /* 0x000fc400078e0a06 */
[C---:B------:R-:W-:Y:S02]  /*8cb0*/  IMAD R158, R252.reuse, R8, R158 ;  /* 0x00000008fc9e7224 */ /* 0x040fe400078e029e */
[----:B------:R-:W-:Y:S02]  /*8cc0*/  IMAD R75, R252, R7, R75 ;  /* 0x00000007fc4b7224 */ /* 0x000fe400078e024b */
[----:B------:R-:W-:Y:S02]  /*8cd0*/  @!P3 IMAD.IADD R220, R220, 0x1, -R252 ;  /* 0x00000001dcdcb824 */ /* 0x000fe400078e0afc */
[----:B------:R-:W-:Y:S01]  /*8ce0*/  IMAD.HI.U32 R8, R3, R153, RZ ;  /* 0x0000009903087227 */ /* 0x000fe200078e00ff */
[----:B------:R-:W-:-:S03]  /*8cf0*/  ISETP.GT.U32.AND P3, PT, R252, R215, PT ;  /* 0x000000d7fc00720c */ /* 0x000fc60003f64070 */
[----:B------:R-:W-:-:S04]  /*8d00*/  IMAD.HI.U32 R7, R3, R72, RZ ;  /* 0x0000004803077227 */ /* 0x000fc800078e00ff */
[----:B------:R-:W-:Y:S02]  /*8d10*/  IMAD R71, R252, R6, R71 ;  /* 0x00000006fc477224 */ /* 0x000fe400078e0247 */
[----:B------:R-:W-:-:S04]  /*8d20*/  IMAD.HI.U32 R6, R3, R69, RZ ;  /* 0x0000004503067227 */ /* 0x000fc800078e00ff */
[----:B------:R-:W-:Y:S01]  /*8d30*/  @!P2 IMAD.IADD R219, R219, 0x1, -R252 ;  /* 0x00000001dbdba824 */ /* 0x000fe200078e0afc */
[----:B------:R-:W-:Y:S01]  /*8d40*/  ISETP.GT.U32.AND P2, PT, R252, R220, PT ;  /* 0x000000dcfc00720c */ /* 0x000fe20003f44070 */
[----:B------:R-:W-:Y:S02]  /*8d50*/  IMAD.MOV R8, RZ, RZ, -R8 ;  /* 0x000000ffff087224 */ /* 0x000fe400078e0a08 */
[----:B------:R-:W-:Y:S02]  /*8d60*/  IMAD.MOV R7, RZ, RZ, -R7 ;  /* 0x000000ffff077224 */ /* 0x000fe400078e0a07 */
[----:B------:R-:W-:Y:S02]  /*8d70*/  IMAD.MOV R6, RZ, RZ, -R6 ;  /* 0x000000ffff067224 */ /* 0x000fe400078e0a06 */
[--C-:B------:R-:W-:Y:S01]  /*8d80*/  @!P4 IMAD.IADD R218, R218, 0x1, -R252.reuse ;  /* 0x00000001dadac824 */ /* 0x100fe200078e0afc */
[C---:B------:R-:W-:Y:S01]  /*8d90*/  ISETP.GT.U32.AND P4, PT, R252.reuse, R219, PT ;  /* 0x000000dbfc00720c */ /* 0x040fe20003f84070 */
[----:B------:R-:W-:Y:S01]  /*8da0*/  @!P0 IMAD.IADD R217, R217, 0x1, -R252 ;  /* 0x00000001d9d98824 */ /* 0x000fe200078e0afc */
[C---:B------:R-:W-:Y:S01]  /*8db0*/  ISETP.GT.U32.AND P0, PT, R252.reuse, R214, PT ;  /* 0x000000d6fc00720c */ /* 0x040fe20003f04070 */
[----:B------:R-:W-:-:S02]  /*8dc0*/  IMAD R153, R252, R8, R153 ;  /* 0x00000008fc997224 */ /* 0x000fc400078e0299 */
[----:B------:R-:W-:Y:S02]  /*8dd0*/  IMAD R72, R252, R7, R72 ;  /* 0x00000007fc487224 */ /* 0x000fe400078e0248 */
[----:B------:R-:W-:-:S04]  /*8de0*/  IMAD.HI.U32 R8, R3, R148, RZ ;  /* 0x0000009403087227 */ /* 0x000fc800078e00ff */
[----:B------:R-:W-:-:S04]  /*8df0*/  IMAD.HI.U32 R7, R3, R70, RZ ;  /* 0x0000004603077227 */ /* 0x000fc800078e00ff */
[--C-:B------:R-:W-:Y:S01]  /*8e00*/  @!P6 IMAD.IADD R234, R234, 0x1, -R252.reuse ;  /* 0x00000001eaeae824 */ /* 0x100fe200078e0afc */
[C---:B------:R-:W-:Y:S01]  /*8e10*/  ISETP.GT.U32.AND P6, PT, R252.reuse, R230, PT ;  /* 0x000000e6fc00720c */ /* 0x040fe20003fc4070 */
[C---:B------:R-:W-:Y:S02]  /*8e20*/  IMAD R69, R252.reuse, R6, R69 ;  /* 0x00000006fc457224 */ /* 0x040fe400078e0245 */
[--C-:B------:R-:W-:Y:S01]  /*8e30*/  @!P5 IMAD.IADD R229, R229, 0x1, -R252.reuse ;  /* 0x00000001e5e5d824 */ /* 0x100fe200078e0afc */
[----:B------:R-:W-:Y:S01]  /*8e40*/  ISETP.GT.U32.AND P5, PT, R252, R225, PT ;  /* 0x000000e1fc00720c */ /* 0x000fe20003fa4070 */
        /* <DEDUP_REMOVED lines=14> */
[----:B------:R-:W-:Y:S02]  /*8f30*/  IMAD R66, R252, R6, R66 ;  /* 0x00000006fc427224 */ /* 0x000fe400078e0242 */
[----:B------:R-:W-:-:S04]  /*8f40*/  IMAD.HI.U32 R6, R3, R64, RZ ;  /* 0x0000004003067227 */ /* 0x000fc800078e00ff */
[--C-:B------:R-:W-:Y:S01]  /*8f50*/  @!P4 IMAD.IADD R219, R219, 0x1, -R252.reuse ;  /* 0x00000001dbdbc824 */ /* 0x100fe200078e0afc */
[----:B------:R-:W-:Y:S01]  /*8f60*/  ISETP.GT.U32.AND P4, PT, R252, R212, PT ;  /* 0x000000d4fc00720c */ /* 0x000fe20003f84070 */
[----:B------:R-:W-:Y:S01]  /*8f70*/  @!P0 IMAD.IADD R214, R214, 0x1, -R252 ;  /* 0x00000001d6d68824 */ /* 0x000fe200078e0afc */
[----:B------:R-:W-:Y:S01]  /*8f80*/  ISETP.GT.U32.AND P0, PT, R252, R211, PT ;  /* 0x000000d3fc00720c */ /* 0x000fe20003f04070 */
[----:B------:R-:W-:Y:S02]  /*8f90*/  IMAD.MOV R8, RZ, RZ, -R8 ;  /* 0x000000ffff087224 */ /* 0x000fe400078e0a08 */
[----:B------:R-:W-:Y:S02]  /*8fa0*/  IMAD.MOV R7, RZ, RZ, -R7 ;  /* 0x000000ffff077224 */ /* 0x000fe400078e0a07 */
[----:B------:R-:W-:Y:S01]  /*8fb0*/  @!P6 IMAD.IADD R230, R230, 0x1, -R252 ;  /* 0x00000001e6e6e824 */ /* 0x000fe200078e0afc */
[----:B------:R-:W-:Y:S01]  /*8fc0*/  ISETP.GT.U32.AND P6, PT, R252, R227, PT ;  /* 0x000000e3fc00720c */ /* 0x000fe20003fc4070 */
[----:B------:R-:W-:-:S02]  /*8fd0*/  IMAD.MOV R6, RZ, RZ, -R6 ;  /* 0x000000ffff067224 */ /* 0x000fc400078e0a06 */
[--C-:B------:R-:W-:Y:S01]  /*8fe0*/  @!P5 IMAD.IADD R225, R225, 0x1, -R252.reuse ;  /* 0x00000001e1e1d824 */ /* 0x100fe200078e0afc */
[C---:B------:R-:W-:Y:S01]  /*8ff0*/  ISETP.GT.U32.AND P5, PT, R252.reuse, R222, PT ;  /* 0x000000defc00720c */ /* 0x040fe20003fa4070 */
[----:B------:R-:W-:Y:S01]  /*9000*/  @!P1 IMAD.IADD R217, R217, 0x1, -R252 ;  /* 0x00000001d9d99824 */ /* 0x000fe200078e0afc */
[C---:B------:R-:W-:Y:S01]  /*9010*/  ISETP.GT.U32.AND P1, PT, R252.reuse, R210, PT ;  /* 0x000000d2fc00720c */ /* 0x040fe20003f24070 */
[C---:B------:R-:W-:Y:S02]  /*9020*/  IMAD R143, R252.reuse, R8, R143 ;  /* 0x00000008fc8f7224 */ /* 0x040fe400078e028f */
[----:B------:R-:W-:Y:S02]  /*9030*/  IMAD R67, R252, R7, R67 ;  /* 0x00000007fc437224 */ /* 0x000fe400078e0243 */
[----:B------:R-:W-:-:S04]  /*9040*/  IMAD.HI.U32 R8, R3, R138, RZ ;  /* 0x0000008a03087227 */ /* 0x000fc800078e00ff */
[----:B------:R-:W-:-:S04]  /*9050*/  IMAD.HI.U32 R7, R3, R65, RZ ;  /* 0x0000004103077227 */ /* 0x000fc800078e00ff */
[----:B------:R-:W-:Y:S02]  /*9060*/  IMAD R64, R252, R6, R64 ;  /* 0x00000006fc407224 */ /* 0x000fe400078e0240 */
        /* <DEDUP_REMOVED lines=10> */
[--C-:B------:R-:W-:Y:S01]  /*9110*/  @!P4 IMAD.IADD R212, R212, 0x1, -R252.reuse ;  /* 0x00000001d4d4c824 */ /* 0x100fe200078e0afc */
[----:B------:R-:W-:Y:S01]  /*9120*/  ISETP.GT.U32.AND P4, PT, R252, R207, PT ;  /* 0x000000cffc00720c */ /* 0x000fe20003f84070 */
[----:B------:R-:W-:Y:S02]  /*9130*/  @!P0 IMAD.IADD R211, R211, 0x1, -R252 ;  /* 0x00000001d3d38824 */ /* 0x000fe400078e0afc */
[----:B------:R-:W-:-:S04]  /*9140*/  IMAD.HI.U32 R8, R3, R133, RZ ;  /* 0x0000008503087227 */ /* 0x000fc800078e00ff */
[----:B------:R-:W-:-:S04]  /*9150*/  IMAD.HI.U32 R7, R3, R62, RZ ;  /* 0x0000003e03077227 */ /* 0x000fc800078e00ff */
[----:B------:R-:W-:Y:S01]  /*9160*/  @!P6 IMAD.IADD R227, R227, 0x1, -R252 ;  /* 0x00000001e3e3e824 */ /* 0x000fe200078e0afc */
[C---:B------:R-:W-:Y:S01]  /*9170*/  ISETP.GT.U32.AND P6, PT, R252.reuse, R223, PT ;  /* 0x000000dffc00720c */ /* 0x040fe20003fc4070 */
[----:B------:R-:W-:Y:S02]  /*9180*/  IMAD R61, R252, R6, R61 ;  /* 0x00000006fc3d7224 */ /* 0x000fe400078e023d */
[----:B------:R-:W-:-:S04]  /*9190*/  IMAD.HI.U32 R6, R3, R59, RZ ;  /* 0x0000003b03067227 */ /* 0x000fc800078e00ff */
[--C-:B------:R-:W-:Y:S01]  /*91a0*/  @!P5 IMAD.IADD R222, R222, 0x1, -R252.reuse ;  /* 0x00000001deded824 */ /* 0x100fe200078e0afc */
[----:B------:R-:W-:Y:S01]  /*91b0*/  ISETP.GT.U32.AND P5, PT, R252, R218, PT ;  /* 0x000000dafc00720c */ /* 0x000fe20003fa4070 */
[----:B------:R-:W-:Y:S01]  /*91c0*/  @!P1 IMAD.IADD R210, R210, 0x1, -R252 ;  /* 0x00000001d2d29824 */ /* 0x000fe200078e0afc */
[C---:B------:R-:W-:Y:S01]  /*91d0*/  ISETP.GT.U32.AND P1, PT, R252.reuse, R211, PT ;  /* 0x000000d3fc00720c */ /* 0x040fe20003f24070 */
[----:B------:R-:W-:Y:S02]  /*91e0*/  IMAD.MOV R8, RZ, RZ, -R8 ;  /* 0x000000ffff087224 */ /* 0x000fe400078e0a08 */
[----:B------:R-:W-:Y:S01]  /*91f0*/  IMAD.MOV R7, RZ, RZ, -R7 ;  /* 0x000000ffff077224 */ /* 0x000fe200078e0a07 */
[C---:B------:R-:W-:Y:S01]  /*9200*/  ISETP.GT.U32.AND P0, PT, R252.reuse, R206, PT ;  /* 0x000000cefc00720c */ /* 0x040fe20003f04070 */
[----:B------:R-:W-:Y:S02]  /*9210*/  IMAD.MOV R6, RZ, RZ, -R6 ;  /* 0x000000ffff067224 */ /* 0x000fe400078e0a06 */
[----:B------:R-:W-:Y:S01]  /*9220*/  @!P3 IMAD.IADD R209, R209, 0x1, -R252 ;  /* 0x00000001d1d1b824 */ /* 0x000fe200078e0afc */
[C---:B------:R-:W-:Y:S01]  /*9230*/  ISETP.GT.U32.AND P3, PT, R252.reuse, R210, PT ;  /* 0x000000d2fc00720c */ /* 0x040fe20003f64070 */
[----:B------:R-:W-:-:S02]  /*9240*/  IMAD R133, R252, R8, R133 ;  /* 0x00000008fc857224 */ /* 0x000fc400078e0285 */
        /* <DEDUP_REMOVED lines=15> */
[----:B------:R-:W-:Y:S02]  /*9340*/  IMAD R60, R252, R7, R60 ;  /* 0x00000007fc3c7224 */ /* 0x000fe400078e023c */
[--C-:B------:R-:W-:Y:S01]  /*9350*/  @!P5 IMAD.IADD R218, R218, 0x1, -R252.reuse ;  /* 0x00000001dadad824 */ /* 0x100fe200078e0afc */
[C---:B------:R-:W-:Y:S01]  /*9360*/  ISETP.GT.U32.AND P5, PT, R252.reuse, R214, PT ;  /* 0x000000d6fc00720c */ /* 0x040fe20003fa4070 */
        /* <DEDUP_REMOVED lines=9> */
[C---:B------:R-:W-:Y:S01]  /*9400*/  ISETP.GT.U32.AND P3, PT, R252.reuse, R203, PT ;  /* 0x000000cbfc00720c */ /* 0x040fe20003f64070 */
        /* <DEDUP_REMOVED lines=17> */
[--C-:B------:R-:W-:Y:S01]  /*9520*/  @!P5 IMAD.IADD R214, R214, 0x1, -R252.reuse ;  /* 0x00000001d6d6d824 */ /* 0x100fe200078e0afc */
[----:B------:R-:W-:Y:S01]  /*9530*/  ISETP.GT.U32.AND P5, PT, R252, R212, PT ;  /* 0x000000d4fc00720c */ /* 0x000fe20003fa4070 */
[----:B------:R-:W-:Y:S01]  /*9540*/  @!P1 IMAD.IADD R204, R204, 0x1, -R252 ;  /* 0x00000001cccc9824 */ /* 0x000fe200078e0afc */
[C---:B------:R-:W-:Y:S01]  /*9550*/  ISETP.GT.U32.AND P1, PT, R252.reuse, R199, PT ;  /* 0x000000c7fc00720c */ /* 0x040fe20003f24070 */
[----:B------:R-:W-:Y:S02]  /*9560*/  IMAD.MOV R6, RZ, RZ, -R6 ;  /* 0x000000ffff067224 */ /* 0x000fe400078e0a06 */
[----:B------:R-:W-:-:S02]  /*9570*/  IMAD R118, R252, R8, R118 ;  /* 0x00000008fc767224 */ /* 0x000fc400078e0276 */
[C---:B------:R-:W-:Y:S02]  /*9580*/  IMAD R55, R252.reuse, R7, R55 ;  /* 0x00000007fc377224 */ /* 0x040fe400078e0237 */
[--C-:B------:R-:W-:Y:S01]  /*9590*/  @!P0 IMAD.IADD R207, R207, 0x1, -R252.reuse ;  /* 0x00000001cfcf8824 */ /* 0x100fe200078e0afc */
[----:B------:R-:W-:Y:S01]  /*95a0*/  ISETP.GT.U32.AND P0, PT, R252, R200, PT ;  /* 0x000000c8fc00720c */ /* 0x000fe20003f04070 */
[----:B------:R-:W-:Y:S02]  /*95b0*/  @!P3 IMAD.IADD R203, R203, 0x1, -R252 ;  /* 0x00000001cbcbb824 */ /* 0x000fe400078e0afc */
[----:B------:R-:W-:-:S04]  /*95c0*/  IMAD.HI.U32 R8, R3, R113, RZ ;  /* 0x0000007103087227 */ /* 0x000fc800078e00ff */
[----:B------:R-:W-:-:S04]  /*95d0*/  IMAD.HI.U32 R7, R3, R52, RZ ;  /* 0x0000003403077227 */ /* 0x000fc800078e00ff */
[C---:B------:R-:W-:Y:S02]  /*95e0*/  IMAD R51, R252.reuse, R6, R51 ;  /* 0x00000006fc337224 */ /* 0x040fe400078e0233 */
[----:B------:R-:W-:Y:S01]  /*95f0*/  IMAD.HI.U32 R6, R3, R49, RZ ;  /* 0x0000003103067227 */ /* 0x000fe200078e00ff */
[----:B------:R-:W-:-:S03]  /*9600*/  ISETP.GT.U32.AND P3, PT, R252, R198, PT ;  /* 0x000000c6fc00720c */ /* 0x000fc60003f64070 */
[----:B------:R-:W-:Y:S01]  /*9610*/  @!P2 IMAD.IADD R202, R202, 0x1, -R252 ;  /* 0x00000001cacaa824 */ /* 0x000fe200078e0afc */
[C---:B------:R-:W-:Y:S01]  /*9620*/  ISETP.GT.U32.AND P2, PT, R252.reuse, R203, PT ;  /* 0x000000cbfc00720c */ /* 0x040fe20003f44070 */
[----:B------:R-:W-:Y:S02]  /*9630*/  IMAD.MOV R8, RZ, RZ, -R8 ;  /* 0x000000ffff087224 */ /* 0x000fe400078e0a08 */
[----:B------:R-:W-:Y:S02]  /*9640*/  IMAD.MOV R7, RZ, RZ, -R7 ;  /* 0x000000ffff077224 */ /* 0x000fe400078e0a07 */
[----:B------:R-:W-:Y:S02]  /*9650*/  @!P4 IMAD.IADD R201, R201, 0x1, -R252 ;  /* 0x00000001c9c9c824 */ /* 0x000fe400078e0afc */
[----:B------:R-:W-:Y:S02]  /*9660*/  IMAD.MOV R6, RZ, RZ, -R6 ;  /* 0x000000ffff067224 */ /* 0x000fe400078e0a06 */
[----:B------:R-:W-:Y:S01]  /*9670*/  @!P6 IMAD.IADD R215, R215, 0x1, -R252 ;  /* 0x00000001d7d7e824 */ /* 0x000fe200078e0afc */
[C---:B------:R-:W-:Y:S01]  /*9680*/  ISETP.GT.U32.AND P6, PT, R252.reuse, R213, PT ;  /* 0x000000d5fc00720c */ /* 0x040fe20003fc4070 */
[----:B------:R-:W-:-:S02]  /*9690*/  IMAD R113, R252, R8, R113 ;  /* 0x00000008fc717224 */ /* 0x000fc400078e0271 */
[C---:B------:R-:W-:Y:S01]  /*96a0*/  IMAD R52, R252.reuse, R7, R52 ;  /* 0x00000007fc347224 */ /* 0x040fe200078e0234 */
[----:B------:R-:W-:Y:S01]  /*96b0*/  ISETP.GT.U32.AND P4, PT, R252, R201, PT ;  /* 0x000000c9fc00720c */ /* 0x000fe20003f84070 */
[----:B------:R-:W-:-:S04]  /*96c0*/  IMAD.HI.U32 R8, R3, R108, RZ ;  /* 0x0000006c03087227 */ /* 0x000fc800078e00ff */
[----:B------:R-:W-:-:S04]  /*96d0*/  IMAD.HI.U32 R7, R3, R50, RZ ;  /* 0x0000003203077227 */ /* 0x000fc800078e00ff */
[--C-:B------:R-:W-:Y:S01]  /*96e0*/  @!P5 IMAD.IADD R212, R212, 0x1, -R252.reuse ;  /* 0x00000001d4d4d824 */ /* 0x100fe200078e0afc */
[C---:B------:R-:W-:Y:S01]  /*96f0*/  ISETP.GT.U32.AND P5, PT, R252.reuse, R206, PT ;  /* 0x000000cefc00720c */ /* 0x040fe20003fa4070 */
[----:B------:R-:W-:Y:S02]  /*9700*/  @!P1 IMAD.IADD R199, R199, 0x1, -R252 ;  /* 0x00000001c7c79824 */ /* 0x000fe400078e0afc */
[C---:B------:R-:W-:Y:S02]  /*9710*/  IMAD R49, R252.reuse, R6, R49 ;  /* 0x00000006fc317224 */ /* 0x040fe400078e0231 */
[----:B------:R-:W-:Y:S01]  /*9720*/  IMAD.HI.U32 R6, R3, R46, RZ ;  /* 0x0000002e03067227 */ /* 0x000fe200078e00ff */
[----:B------:R-:W-:-:S03]  /*9730*/  ISETP.GT.U32.AND P1, PT, R252, R199, PT ;  /* 0x000000c7fc00720c */ /* 0x000fc60003f24070 */
        /* <DEDUP_REMOVED lines=19> */
[--C-:B------:R-:W-:Y:S01]  /*9870*/  @!P5 IMAD.IADD R206, R206, 0x1, -R252.reuse ;  /* 0x00000001ceced824 */ /* 0x100fe200078e0afc */
[C---:B------:R-:W-:Y:S01]  /*9880*/  ISETP.GT.U32.AND P5, PT, R252.reuse, R204, PT ;  /* 0x000000ccfc00720c */ /* 0x040fe20003fa4070 */
[----:B------:R-:W-:Y:S01]  /*9890*/  @!P4 IMAD.IADD R201, R201, 0x1, -R252 ;  /* 0x00000001c9c9c824 */ /* 0x000fe200078e0afc */
[----:B------:R-:W-:Y:S01]  /*98a0*/  ISETP.GT.U32.AND P4, PT, R252, R194, PT ;  /* 0x000000c2fc00720c */ /* 0x000fe20003f84070 */
[----:B------:R-:W-:-:S02]  /*98b0*/  IMAD.MOV R6, RZ, RZ, -R6 ;  /* 0x000000ffff067224 */ /* 0x000fc400078e0a06 */
[C---:B------:R-:W-:Y:S02]  /*98c0*/  IMAD R103, R252.reuse, R8, R103 ;  /* 0x00000008fc677224 */ /* 0x040fe400078e0267 */
[----:B------:R-:W-:Y:S02]  /*98d0*/  IMAD R47, R252, R7, R47 ;  /* 0x00000007fc2f7224 */ /* 0x000fe400078e022f */
[----:B------:R-:W-:-:S04]  /*98e0*/  IMAD.HI.U32 R8, R3, R98, RZ ;  /* 0x0000006203087227 */ /* 0x000fc800078e00ff */
[----:B------:R-:W-:-:S04]  /*98f0*/  IMAD.HI.U32 R7, R3, R45, RZ ;  /* 0x0000002d03077227 */ /* 0x000fc800078e00ff */
[--C-:B------:R-:W-:Y:S01]  /*9900*/  @!P0 IMAD.IADD R197, R197, 0x1, -R252.reuse ;  /* 0x00000001c5c58824 */ /* 0x100fe200078e0afc */
[C---:B------:R-:W-:Y:S01]  /*9910*/  ISETP.GT.U32.AND P0, PT, R252.reuse, R193, PT ;  /* 0x000000c1fc00720c */ /* 0x040fe20003f04070 */
        /* <DEDUP_REMOVED lines=8> */
[----:B------:R-:W-:Y:S02]  /*99a0*/  @!P3 IMAD.IADD R195, R195, 0x1, -R252 ;  /* 0x00000001c3c3b824 */ /* 0x000fe400078e0afc */
[----:B------:R-:W-:Y:S01]  /*99b0*/  IMAD.MOV R6, RZ, RZ, -R6 ;  /* 0x000000ffff067224 */ /* 0x000fe200078e0a06 */
[C---:B------:R-:W-:Y:S01]  /*99c0*/  ISETP.GT.U32.AND P3, PT, R252.reuse, R190, PT ;  /* 0x000000befc00720c */ /* 0x040fe20003f64070 */
[----:B------:R-:W-:-:S02]  /*99d0*/  IMAD R98, R252, R8, R98 ;  /* 0x00000008fc627224 */ /* 0x000fc400078e0262 */
[C---:B------:R-:W-:Y:S02]  /*99e0*/  IMAD R45, R252.reuse, R7, R45 ;  /* 0x00000007fc2d7224 */ /* 0x040fe400078e022d */
        /* <DEDUP_REMOVED lines=29> */
[--C-:B------:R-:W-:Y:S01]  /*9bc0*/  @!P3 IMAD.IADD R190, R190, 0x1, -R252.reuse ;  /* 0x00000001bebeb824 */ /* 0x100fe200078e0afc */
[----:B------:R-:W-:Y:S01]  /*9bd0*/  ISETP.GT.U32.AND P3, PT, R252, R191, PT ;  /* 0x000000bffc00720c */ /* 0x000fe20003f64070 */
        /* <DEDUP_REMOVED lines=24> */
[--C-:B------:R-:W-:Y:S01]  /*9d60*/  @!P6 IMAD.IADD R202, R202, 0x1, -R252.reuse ;  /* 0x00000001cacae824 */ /* 0x100fe200078e0afc */
[C---:B------:R-:W-:Y:S01]  /*9d70*/  ISETP.GT.U32.AND P6, PT, R252.reuse, R198, PT ;  /* 0x000000c6fc00720c */ /* 0x040fe20003fc4070 */
[----:B------:R-:W-:Y:S01]  /*9d80*/  @!P3 IMAD.IADD R191, R191, 0x1, -R252 ;  /* 0x00000001bfbfb824 */ /* 0x000fe200078e0afc */
        /* <DEDUP_REMOVED lines=10> */
[----:B------:R-:W-:Y:S01]  /*9e30*/  ISETP.GT.U32.AND P0, PT, R252, R182, PT ;  /* 0x000000b6fc00720c */ /* 0x000fe20003f04070 */
[----:B------:R-:W-:Y:S02]  /*9e40*/  @!P1 IMAD.IADD R186, R186, 0x1, -R252 ;  /* 0x00000001baba9824 */ /* 0x000fe400078e0afc */
[----:B------:R-:W-:Y:S02]  /*9e50*/  IMAD.MOV R6, RZ, RZ, -R6 ;  /* 0x000000ffff067224 */ /* 0x000fe400078e0a06 */
[----:B------:R-:W-:-:S02]  /*9e60*/  IMAD R78, R252, R8, R78 ;  /* 0x00000008fc4e7224 */ /* 0x000fc400078e024e */
[----:B------:R-:W-:Y:S02]  /*9e70*/  IMAD R35, R252, R7, R35 ;  /* 0x00000007fc237224 */ /* 0x000fe400078e0223 */
[----:B------:R-:W-:-:S04]  /*9e80*/  IMAD.HI.U32 R8, R3, R73, RZ ;  /* 0x0000004903087227 */ /* 0x000fc800078e00ff */
[----:B------:R-:W-:-:S04]  /*9e90*/  IMAD.HI.U32 R7, R3, R32, RZ ;  /* 0x0000002003077227 */ /* 0x000fc800078e00ff */
[----:B------:R-:W-:Y:S01]  /*9ea0*/  @!P2 IMAD.IADD R185, R185, 0x1, -R252 ;  /* 0x00000001b9b9a824 */ /* 0x000fe200078e0afc */
[C---:B------:R-:W-:Y:S01]  /*9eb0*/  ISETP.GT.U32.AND P2, PT, R252.reuse, R186, PT ;  /* 0x000000bafc00720c */ /* 0x040fe20003f44070 */
[C---:B------:R-:W-:Y:S02]  /*9ec0*/  IMAD R31, R252.reuse, R6, R31 ;  /* 0x00000006fc1f7224 */ /* 0x040fe400078e021f */
[----:B------:R-:W-:Y:S01]  /*9ed0*/  IMAD.HI.U32 R6, R3, R29, RZ ;  /* 0x0000001d03067227 */ /* 0x000fe200078e00ff */
[----:B------:R-:W-:-:S03]  /*9ee0*/  ISETP.GT.U32.AND P1, PT, R252, R181, PT ;  /* 0x000000b5fc00720c */ /* 0x000fc60003f24070 */
[----:B------:R-:W-:Y:S02]  /*9ef0*/  IMAD.MOV R8, RZ, RZ, -R8 ;  /* 0x000000ffff087224 */ /* 0x000fe400078e0a08 */
[----:B------:R-:W-:Y:S02]  /*9f00*/  IMAD.MOV R7, RZ, RZ, -R7 ;  /* 0x000000ffff077224 */ /* 0x000fe400078e0a07 */
[--C-:B------:R-:W-:Y:S01]  /*9f10*/  @!P6 IMAD.IADD R198, R198, 0x1, -R252.reuse ;  /* 0x00000001c6c6e824 */ /* 0x100fe200078e0afc */
[----:B------:R-:W-:Y:S01]  /*9f20*/  ISETP.GT.U32.AND P6, PT, R252, R196, PT ;  /* 0x000000c4fc00720c */ /* 0x000fe20003fc4070 */
[----:B------:R-:W-:Y:S01]  /*9f30*/  @!P3 IMAD.IADD R184, R184, 0x1, -R252 ;  /* 0x00000001b8b8b824 */ /* 0x000fe200078e0afc */
[C---:B------:R-:W-:Y:S01]  /*9f40*/  ISETP.GT.U32.AND P3, PT, R252.reuse, R185, PT ;  /* 0x000000b9fc00720c */ /* 0x040fe20003f64070 */
[----:B------:R-:W-:Y:S02]  /*9f50*/  IMAD.MOV R6, RZ, RZ, -R6 ;  /* 0x000000ffff067224 */ /* 0x000fe400078e0a06 */
[--C-:B------:R-:W-:Y:S01]  /*9f60*/  @!P5 IMAD.IADD R193, R193, 0x1, -R252.reuse ;  /* 0x00000001c1c1d824 */ /* 0x100fe200078e0afc */
[----:B------:R-:W-:Y:S01]  /*9f70*/  ISETP.GT.U32.AND P5, PT, R252, R189, PT ;  /* 0x000000bdfc00720c */ /* 0x000fe20003fa4070 */
[----:B------:R-:W-:-:S02]  /*9f80*/  @!P4 IMAD.IADD R183, R183, 0x1, -R252 ;  /* 0x00000001b7b7c824 */ /* 0x000fc400078e0afc */
[C---:B------:R-:W-:Y:S02]  /*9f90*/  IMAD R73, R252.reuse, R8, R73 ;  /* 0x00000008fc497224 */ /* 0x040fe400078e0249 */
[C---:B------:R-:W-:Y:S01]  /*9fa0*/  IMAD R32, R252.reuse, R7, R32 ;  /* 0x00000007fc207224 */ /* 0x040fe200078e0220 */
[----:B------:R-:W-:Y:S01]  /*9fb0*/  ISETP.GT.U32.AND P4, PT, R252, R180, PT ;  /* 0x000000b4fc00720c */ /* 0x000fe20003f84070 */
        /* <DEDUP_REMOVED lines=17> */
[--C-:B------:R-:W-:Y:S01]  /*a0d0*/  @!P1 IMAD.IADD R181, R181, 0x1, -R252.reuse ;  /* 0x00000001b5b59824 */ /* 0x100fe200078e0afc */
[C---:B------:R-:W-:Y:S01]  /*a0e0*/  ISETP.GT.U32.AND P1, PT, R252.reuse, R182, PT ;  /* 0x000000b6fc00720c */ /* 0x040fe20003f24070 */
        /* <DEDUP_REMOVED lines=8> */
[----:B------:R-:W-:Y:S01]  /*a170*/  @!P4 IMAD.IADD R180, R180, 0x1, -R252 ;  /* 0x00000001b4b4c824 */ /* 0x000fe200078e0afc */
        /* <DEDUP_REMOVED lines=16> */
[--C-:B------:R-:W-:Y:S01]  /*a280*/  @!P1 IMAD.IADD R182, R182, 0x1, -R252.reuse ;  /* 0x00000001b6b69824 */ /* 0x100fe200078e0afc */
[----:B------:R-:W-:Y:S01]  /*a290*/  ISETP.GT.U32.AND P1, PT, R252, R175, PT ;  /* 0x000000affc00720c */ /* 0x000fe20003f24070 */
[----:B------:R-:W-:Y:S02]  /*a2a0*/  @!P3 IMAD.IADD R178, R178, 0x1, -R252 ;  /* 0x00000001b2b2b824 */ /* 0x000fe400078e0afc */
[----:B------:R-:W-:-:S02]  /*a2b0*/  IMAD.MOV R6, RZ, RZ, -R6 ;  /* 0x000000ffff067224 */ /* 0x000fc400078e0a06 */
[C---:B------:R-:W-:Y:S02]  /*a2c0*/  IMAD R58, R252.reuse, R8, R58 ;  /* 0x00000008fc3a7224 */ /* 0x040fe400078e023a */
[C---:B------:R-:W-:Y:S02]  /*a2d0*/  IMAD R25, R252.reuse, R7, R25 ;  /* 0x00000007fc197224 */ /* 0x040fe400078e0219 */
[----:B------:R-:W-:Y:S01]  /*a2e0*/  @!P5 IMAD.IADD R187, R187, 0x1, -R252 ;  /* 0x00000001bbbbd824 */ /* 0x000fe200078e0afc */
[----:B------:R-:W-:Y:S01]  /*a2f0*/  ISETP.GT.U32.AND P5, PT, R252, R181, PT ;  /* 0x000000b5fc00720c */ /* 0x000fe20003fa4070 */
[----:B------:R-:W-:-:S04]  /*a300*/  IMAD.HI.U32 R8, R3, R53, RZ ;  /* 0x0000003503087227 */ /* 0x000fc800078e00ff */
[----:B------:R-:W-:Y:S01]  /*a310*/  IMAD.HI.U32 R7, R3, R23, RZ ;  /* 0x0000001703077227 */ /* 0x000fe200078e00ff */
[----:B------:R-:W-:-:S03]  /*a320*/  ISETP.GT.U32.AND P3, PT, R252, R173, PT ;  /* 0x000000adfc00720c */ /* 0x000fc60003f64070 */
[----:B------:R-:W-:Y:S01]  /*a330*/  @!P4 IMAD.IADD R177, R177, 0x1, -R252 ;  /* 0x00000001b1b1c824 */ /* 0x000fe200078e0afc */
[C---:B------:R-:W-:Y:S01]  /*a340*/  ISETP.GT.U32.AND P4, PT, R252.reuse, R178, PT ;  /* 0x000000b2fc00720c */ /* 0x040fe20003f84070 */
[----:B------:R-:W-:Y:S02]  /*a350*/  IMAD R22, R252, R6, R22 ;  /* 0x00000006fc167224 */ /* 0x000fe400078e0216 */
[----:B------:R-:W-:-:S04]  /*a360*/  IMAD.HI.U32 R6, R3, R20, RZ ;  /* 0x0000001403067227 */ /* 0x000fc800078e00ff */
[----:B------:R-:W-:Y:S02]  /*a370*/  @!P0 IMAD.IADD R176, R176, 0x1, -R252 ;  /* 0x00000001b0b08824 */ /* 0x000fe400078e0afc */
[----:B------:R-:W-:Y:S02]  /*a380*/  IMAD.MOV R8, RZ, RZ, -R8 ;  /* 0x000000ffff087224 */ /* 0x000fe400078e0a08 */
[----:B------:R-:W-:Y:S01]  /*a390*/  IMAD.MOV R7, RZ, RZ, -R7 ;  /* 0x000000ffff077224 */ /* 0x000fe200078e0a07 */
[----:B------:R-:W-:Y:S01]  /*a3a0*/  ISETP.GT.U32.AND P0, PT, R252, R176, PT ;  /* 0x000000b0fc00720c */ /* 0x000fe20003f04070 */
[----:B------:R-:W-:Y:S02]  /*a3b0*/  IMAD.MOV R6, RZ, RZ, -R6 ;  /* 0x000000ffff067224 */ /* 0x000fe400078e0a06 */
[----:B------:R-:W-:Y:S02]  /*a3c0*/  @!P2 IMAD.IADD R174, R174, 0x1, -R252 ;  /* 0x00000001aeaea824 */ /* 0x000fe400078e0afc */
[----:B------:R-:W-:-:S02]  /*a3d0*/  IMAD R53, R252, R8, R53 ;  /* 0x00000008fc357224 */ /* 0x000fc400078e0235 */
[C---:B------:R-:W-:Y:S02]  /*a3e0*/  IMAD R23, R252.reuse, R7, R23 ;  /* 0x00000007fc177224 */ /* 0x040fe400078e0217 */
[----:B------:R-:W-:Y:S01]  /*a3f0*/  IMAD.HI.U32 R8, R3, R48, RZ ;  /* 0x0000003003087227 */ /* 0x000fe200078e00ff */
[----:B------:R-:W-:-:S03]  /*a400*/  ISETP.GT.U32.AND P2, PT, R252, R174, PT ;  /* 0x000000aefc00720c */ /* 0x000fc60003f44070 */
[----:B------:R-:W-:-:S04]  /*a410*/  IMAD.HI.U32 R7, R3, R21, RZ ;  /* 0x0000001503077227 */ /* 0x000fc800078e00ff */
[----:B------:R-:W-:Y:S02]  /*a420*/  IMAD R20, R252, R6, R20 ;  /* 0x00000006fc147224 */ /* 0x000fe400078e0214 */
[--C-:B------:R-:W-:Y:S01]  /*a430*/  @!P6 IMAD.IADD R188, R188, 0x1, -R252.reuse ;  /* 0x00000001bcbce824 */ /* 0x100fe200078e0afc */
[C---:B------:R-:W-:Y:S01]  /*a440*/  ISETP.GT.U32.AND P6, PT, R252.reuse, R184, PT ;  /* 0x000000b8fc00720c */ /* 0x040fe20003fc4070 */
        /* <DEDUP_REMOVED lines=12> */
[----:B------:R-:W-:Y:S01]  /*a510*/  @!P3 IMAD.IADD R173, R173, 0x1, -R252 ;  /* 0x00000001adadb824 */ /* 0x000fe200078e0afc */
[----:B------:R-:W-:Y:S01]  /*a520*/  ISETP.GT.U32.AND P3, PT, R252, R170, PT ;  /* 0x000000aafc00720c */ /* 0x000fe20003f64070 */
[----:B------:R-:W-:-:S04]  /*a530*/  IMAD.HI.U32 R8, R3, R43, RZ ;  /* 0x0000002b03087227 */ /* 0x000fc800078e00ff */
        /* <DEDUP_REMOVED lines=9> */
[----:B------:R-:W-:Y:S01]  /*a5d0*/  ISETP.GT.U32.AND P6, PT, R252, R180, PT ;  /* 0x000000b4fc00720c */ /* 0x000fe20003fc4070 */
[--C-:B------:R-:W-:Y:S01]  /*a5e0*/  @!P1 IMAD.IADD R172, R172, 0x1, -R252.reuse ;  /* 0x00000001acac9824 */ /* 0x100fe200078e0afc */
[----:B------:R-:W-:Y:S01]  /*a5f0*/  ISETP.GT.U32.AND P1, PT, R252, R168, PT ;  /* 0x000000a8fc00720c */ /* 0x000fe20003f24070 */
        /* <DEDUP_REMOVED lines=8> */
[C---:B------:R-:W-:Y:S01]  /*a680*/  IMAD R16, R252.reuse, R6, R16 ;  /* 0x00000006fc107224 */ /* 0x040fe200078e0210 */
[----:B--2---:R-:W-:Y:S01]  /*a690*/  IABS R6, R14 ;  /* 0x0000000e00067213 */ /* 0x004fe20000000000 */
[----:B------:R-:W-:Y:S01]  /*a6a0*/  @!P4 IMAD.IADD R171, R171, 0x1, -R252 ;  /* 0x00000001ababc824 */ /* 0x000fe200078e0afc */
[----:B------:R-:W-:Y:S01]  /*a6b0*/  ISETP.GT.U32.AND P4, PT, R252, R166, PT ;  /* 0x000000a6fc00720c */ /* 0x000fe20003f84070 */
[----:B------:R-:W-:Y:S01]  /*a6c0*/  IMAD.MOV R8, RZ, RZ, -R8 ;  /* 0x000000ffff087224 */ /* 0x000fe200078e0a08 */
[----:B---3--:R-:W-:Y:S01]  /*a6d0*/  IABS R14, R15 ;  /* 0x0000000f000e7213 */ /* 0x008fe20000000000 */
[----:B------:R-:W-:Y:S02]  /*a6e0*/  IMAD.MOV R7, RZ, RZ, -R7 ;  /* 0x000000ffff077224 */ /* 0x000fe400078e0a07 */
[----:B------:R-:W-:Y:S01]  /*a6f0*/  @!P3 IMAD.IADD R170, R170, 0x1, -R252 ;  /* 0x00000001aaaab824 */ /* 0x000fe200078e0afc */
        /* <DEDUP_REMOVED lines=9> */
[--C-:B------:R-:W-:Y:S01]  /*a790*/  @!P1 IMAD.IADD R168, R168, 0x1, -R252.reuse ;  /* 0x00000001a8a89824 */ /* 0x100fe200078e0afc */
[C---:B------:R-:W-:Y:S01]  /*a7a0*/  ISETP.GT.U32.AND P1, PT, R252.reuse, R169, PT ;  /* 0x000000a9fc00720c */ /* 0x040fe20003f24070 */
[----:B------:R-:W-:Y:S01]  /*a7b0*/  @!P2 IMAD.IADD R167, R167, 0x1, -R252 ;  /* 0x00000001a7a7a824 */ /* 0x000fe200078e0afc */
[C---:B------:R-:W-:Y:S01]  /*a7c0*/  ISETP.GT.U32.AND P2, PT, R252.reuse, R164, PT ;  /* 0x000000a4fc00720c */ /* 0x040fe20003f44070 */
[----:B------:R-:W-:Y:S02]  /*a7d0*/  IMAD.MOV R8, RZ, RZ, -R8 ;  /* 0x000000ffff087224 */ /* 0x000fe400078e0a08 */
[----:B------:R-:W-:Y:S02]  /*a7e0*/  IMAD.MOV R7, RZ, RZ, -R7 ;  /* 0x000000ffff077224 */ /* 0x000fe400078e0a07 */
[--C-:B------:R-:W-:Y:S01]  /*a7f0*/  @!P5 IMAD.IADD R175, R175, 0x1, -R252.reuse ;  /* 0x00000001afafd824 */ /* 0x100fe200078e0afc */
[----:B------:R-:W-:Y:S01]  /*a800*/  ISETP.GT.U32.AND P5, PT, R252, R172, PT ;  /* 0x000000acfc00720c */ /* 0x000fe20003fa4070 */
[----:B------:R-:W-:Y:S01]  /*a810*/  @!P4 IMAD.IADD R166, R166, 0x1, -R252 ;  /* 0x00000001a6a6c824 */ /* 0x000fe200078e0afc */
[C---:B------:R-:W-:Y:S01]  /*a820*/  ISETP.GT.U32.AND P4, PT, R252.reuse, R167, PT ;  /* 0x000000a7fc00720c */ /* 0x040fe20003f84070 */
[----:B------:R-:W-:-:S02]  /*a830*/  IMAD R33, R252, R8, R33 ;  /* 0x00000008fc217224 */ /* 0x000fc400078e0221 */
[----:B------:R-:W-:Y:S02]  /*a840*/  IMAD R14, R252, R7, R14 ;  /* 0x00000007fc0e7224 */ /* 0x000fe400078e020e */
[----:B------:R-:W-:-:S04]  /*a850*/  IMAD.HI.U32 R8, R3, R28, RZ ;  /* 0x0000001c03087227 */ /* 0x000fc800078e00ff */
[----:B------:R-:W-:Y:S01]  /*a860*/  IMAD.HI.U32 R7, R3, R10, RZ ;  /* 0x0000000a03077227 */ /* 0x000fe200078e00ff */
[----:B------:R-:W-:-:S03]  /*a870*/  IABS R12, R12 ;  /* 0x0000000c000c7213 */ /* 0x000fc60000000000 */
[----:B------:R-:W-:Y:S01]  /*a880*/  @!P3 IMAD.IADD R165, R165, 0x1, -R252 ;  /* 0x00000001a5a5b824 */ /* 0x000fe200078e0afc */
[----:B------:R-:W-:Y:S01]  /*a890*/  ISETP.GT.U32.AND P3, PT, R252, R166, PT ;  /* 0x000000a6fc00720c */ /* 0x000fe20003f64070 */
[----:B------:R-:W-:Y:S02]  /*a8a0*/  IMAD.MOV R8, RZ, RZ, -R8 ;  /* 0x000000ffff087224 */ /* 0x000fe400078e0a08 */
[--C-:B------:R-:W-:Y:S01]  /*a8b0*/  @!P0 IMAD.IADD R170, R170, 0x1, -R252.reuse ;  /* 0x00000001aaaa8824 */ /* 0x100fe200078e0afc */
[C---:B------:R-:W-:Y:S01]  /*a8c0*/  ISETP.GT.U32.AND P0, PT, R252.reuse, R163, PT ;  /* 0x000000a3fc00720c */ /* 0x040fe20003f04070 */
[----:B------:R-:W-:Y:S02]  /*a8d0*/  IMAD.MOV R7, RZ, RZ, -R7 ;  /* 0x000000ffff077224 */ /* 0x000fe400078e0a07 */
[--C-:B------:R-:W-:Y:S01]  /*a8e0*/  @!P6 IMAD.IADD R177, R177, 0x1, -R252.reuse ;  /* 0x00000001b1b1e824 */ /* 0x100fe200078e0afc */
[C---:B------:R-:W-:Y:S01]  /*a8f0*/  ISETP.GT.U32.AND P6, PT, R252.reuse, R173, PT ;  /* 0x000000adfc00720c */ /* 0x040fe20003fc4070 */
[--C-:B------:R-:W-:Y:S01]  /*a900*/  @!P1 IMAD.IADD R169, R169, 0x1, -R252.reuse ;  /* 0x00000001a9a99824 */ /* 0x100fe200078e0afc */
[----:B------:R-:W-:Y:S01]  /*a910*/  ISETP.GT.U32.AND P1, PT, R252, R162, PT ;  /* 0x000000a2fc00720c */ /* 0x000fe20003f24070 */
[----:B------:R-:W-:Y:S01]  /*a920*/  @!P2 IMAD.IADD R164, R164, 0x1, -R252 ;  /* 0x00000001a4a4a824 */ /* 0x000fe200078e0afc */
[C---:B------:R-:W-:Y:S01]  /*a930*/  ISETP.GT.U32.AND P2, PT, R252.reuse, R161, PT ;  /* 0x000000a1fc00720c */ /* 0x040fe20003f44070 */
[----:B------:R-:W-:-:S02]  /*a940*/  IMAD R10, R252, R7, R10 ;  /* 0x00000007fc0a7224 */ /* 0x000fc400078e020a */
[----:B------:R-:W-:Y:S02]  /*a950*/  IMAD R28, R252, R8, R28 ;  /* 0x00000008fc1c7224 */ /* 0x000fe400078e021c */
[----:B------:R-:W-:Y:S01]  /*a960*/  IMAD.HI.U32 R7, R3, R12, RZ ;  /* 0x0000000c03077227 */ /* 0x000fe200078e00ff */
[----:B------:R-:W2:Y:S03]  /*a970*/  LDL R8, [R1+0xbf4] ;  /* 0x000bf40001087983 */ /* 0x000ea60000100800 */
[--C-:B------:R-:W-:Y:S01]  /*a980*/  @!P5 IMAD.IADD R172, R172, 0x1, -R252.reuse ;  /* 0x00000001acacd824 */ /* 0x100fe200078e0afc */
[C---:B------:R-:W-:Y:S01]  /*a990*/  ISETP.GT.U32.AND P5, PT, R252.reuse, R168, PT ;  /* 0x000000a8fc00720c */ /* 0x040fe20003fa4070 */
[----:B------:R-:W-:Y:S01]  /*a9a0*/  @!P4 IMAD.IADD R167, R167, 0x1, -R252 ;  /* 0x00000001a7a7c824 */ /* 0x000fe200078e0afc */
[----:B------:R-:W-:Y:S01]  /*a9b0*/  ISETP.GT.U32.AND P4, PT, R252, R160, PT ;  /* 0x000000a0fc00720c */ /* 0x000fe20003f84070 */
[----:B------:R-:W-:-:S02]  /*a9c0*/  IMAD.MOV R7, RZ, RZ, -R7 ;  /* 0x000000ffff077224 */ /* 0x000fc400078e0a07 */
[----:B------:R-:W-:Y:S01]  /*a9d0*/  @!P3 IMAD.IADD R166, R166, 0x1, -R252 ;  /* 0x00000001a6a6b824 */ /* 0x000fe200078e0afc */
[C---:B------:R-:W-:Y:S01]  /*a9e0*/  ISETP.GT.U32.AND P3, PT, R252.reuse, R159, PT ;  /* 0x0000009ffc00720c */ /* 0x040fe20003f64070 */
[C---:B------:R-:W-:Y:S01]  /*a9f0*/  IMAD R12, R252.reuse, R7, R12 ;  /* 0x00000007fc0c7224 */ /* 0x040fe200078e020c */
[----:B----4-:R-:W-:Y:S01]  /*aa00*/  IABS R7, R11 ;  /* 0x0000000b00077213 */ /* 0x010fe20000000000 */
[--C-:B------:R-:W-:Y:S01]  /*aa10*/  @!P0 IMAD.IADD R163, R163, 0x1, -R252.reuse ;  /* 0x00000001a3a38824 */ /* 0x100fe200078e0afc */
[C---:B------:R-:W-:Y:S01]  /*aa20*/  ISETP.GT.U32.AND P0, PT, R252.reuse, R158, PT ;  /* 0x0000009efc00720c */ /* 0x040fe20003f04070 */
[--C-:B------:R-:W-:Y:S01]  /*aa30*/  @!P6 IMAD.IADD R173, R173, 0x1, -R252.reuse ;  /* 0x00000001adade824 */ /* 0x100fe200078e0afc */
[----:B------:R-:W-:Y:S01]  /*aa40*/  ISETP.GT.U32.AND P6, PT, R252, R171, PT ;  /* 0x000000abfc00720c */ /* 0x000fe20003fc4070 */
[--C-:B------:R-:W-:Y:S01]  /*aa50*/  @!P1 IMAD.IADD R162, R162, 0x1, -R252.reuse ;  /* 0x00000001a2a29824 */ /* 0x100fe200078e0afc */
[----:B------:R-:W-:Y:S01]  /*aa60*/  ISETP.GT.U32.AND P1, PT, R252, R157, PT ;  /* 0x0000009dfc00720c */ /* 0x000fe20003f24070 */
[----:B------:R-:W-:-:S02]  /*aa70*/  @!P2 IMAD.IADD R161, R161, 0x1, -R252 ;  /* 0x00000001a1a1a824 */ /* 0x000fc400078e0afc */
[----:B------:R-:W-:-:S04]  /*aa80*/  IMAD.HI.U32 R11, R3, R7, RZ ;  /* 0x00000007030b7227 */ /* 0x000fc800078e00ff */
[--C-:B------:R-:W-:Y:S01]  /*aa90*/  @!P5 IMAD.IADD R168, R168, 0x1, -R252.reuse ;  /* 0x00000001a8a8d824 */ /* 0x100fe200078e0afc */
[----:B------:R-:W-:Y:S01]  /*aaa0*/  ISETP.GT.U32.AND P5, PT, R252, R164, PT ;  /* 0x000000a4fc00720c */ /* 0x000fe20003fa4070 */
[--C-:B------:R-:W-:Y:S01]  /*aab0*/  @!P4 IMAD.IADD R160, R160, 0x1, -R252.reuse ;  /* 0x00000001a0a0c824 */ /* 0x100fe200078e0afc */
[C---:B------:R-:W-:Y:S01]  /*aac0*/  ISETP.GT.U32.AND P4, PT, R252.reuse, R161, PT ;  /* 0x000000a1fc00720c */ /* 0x040fe20003f84070 */
[----:B------:R-:W-:Y:S01]  /*aad0*/  IMAD.MOV R11, RZ, RZ, -R11 ;  /* 0x000000ffff0b7224 */ /* 0x000fe200078e0a0b */
[C---:B------:R-:W-:Y:S01]  /*aae0*/  ISETP.GT.U32.AND P2, PT, R252.reuse, R156, PT ;  /* 0x0000009cfc00720c */ /* 0x040fe20003f44070 */
[--C-:B------:R-:W-:Y:S01]  /*aaf0*/  @!P3 IMAD.IADD R159, R159, 0x1, -R252.reuse ;  /* 0x000000019f9fb824 */ /* 0x100fe200078e0afc */
[C---:B------:R-:W-:Y:S01]  /*ab00*/  ISETP.GT.U32.AND P3, PT, R252.reuse, R160, PT ;  /* 0x000000a0fc00720c */ /* 0x040fe20003f64070 */
[----:B------:R-:W-:Y:S01]  /*ab10*/  IMAD R7, R252, R11, R7 ;  /* 0x0000000bfc077224 */ /* 0x000fe200078e0207 */
[----:B------:R-:W-:Y:S01]  /*ab20*/  IABS R11, R251 ;  /* 0x000000fb000b7213 */ /* 0x000fe20000000000 */
[--C-:B------:R-:W-:Y:S01]  /*ab30*/  @!P0 IMAD.IADD R158, R158, 0x1, -R252.reuse ;  /* 0x000000019e9e8824 */ /* 0x100fe200078e0afc */
[----:B------:R-:W3:Y:S01]  /*ab40*/  LDL R251, [R1+0xc0c] ;  /* 0x000c0c0001fb7983 */ /* 0x000ee20000100800 */
[C---:B------:R-:W-:Y:S01]  /*ab50*/  ISETP.GT.U32.AND P0, PT, R252.reuse, R155, PT ;  /* 0x0000009bfc00720c */ /* 0x040fe20003f04070 */
[--C-:B------:R-:W-:Y:S01]  /*ab60*/  @!P6 IMAD.IADD R171, R171, 0x1, -R252.reuse ;  /* 0x00000001ababe824 */ /* 0x100fe200078e0afc */
[C---:B------:R-:W-:Y:S01]  /*ab70*/  ISETP.GT.U32.AND P6, PT, R252.reuse, R165, PT ;  /* 0x000000a5fc00720c */ /* 0x040fe20003fc4070 */
[--C-:B------:R-:W-:Y:S01]  /*ab80*/  @!P1 IMAD.IADD R157, R157, 0x1, -R252.reuse ;  /* 0x000000019d9d9824 */ /* 0x100fe200078e0afc */
[----:B------:R-:W-:Y:S01]  /*ab90*/  ISETP.GT.U32.AND P1, PT, R252, R158, PT ;  /* 0x0000009efc00720c */ /* 0x000fe20003f24070 */
[--C-:B------:R-:W-:Y:S01]  /*aba0*/  @!P5 IMAD.IADD R164, R164, 0x1, -R252.reuse ;  /* 0x00000001a4a4d824 */ /* 0x100fe200078e0afc */
[C---:B------:R-:W-:Y:S01]  /*abb0*/  ISETP.GT.U32.AND P5, PT, R252.reuse, R162, PT ;  /* 0x000000a2fc00720c */ /* 0x040fe20003fa4070 */
[--C-:B------:R-:W-:Y:S01]  /*abc0*/  @!P4 IMAD.IADD R161, R161, 0x1, -R252.reuse ;  /* 0x00000001a1a1c824 */ /* 0x100fe200078e0afc */
[----:B------:R-:W-:Y:S01]  /*abd0*/  ISETP.GT.U32.AND P4, PT, R252, R154, PT ;  /* 0x0000009afc00720c */ /* 0x000fe20003f84070 */
[--C-:B------:R-:W-:Y:S01]  /*abe0*/  @!P2 IMAD.IADD R156, R156, 0x1, -R252.reuse ;  /* 0x000000019c9ca824 */ /* 0x100fe200078e0afc */
[----:B------:R-:W-:Y:S01]  /*abf0*/  ISETP.GT.U32.AND P2, PT, R252, R157, PT ;  /* 0x0000009dfc00720c */ /* 0x000fe20003f44070 */
[--C-:B------:R-:W-:Y:S01]  /*ac00*/  @!P3 IMAD.IADD R160, R160, 0x1, -R252.reuse ;  /* 0x00000001a0a0b824 */ /* 0x100fe200078e0afc */
[C---:B------:R-:W-:Y:S01]  /*ac10*/  ISETP.GT.U32.AND P3, PT, R252.reuse, R153, PT ;  /* 0x00000099fc00720c */ /* 0x040fe20003f64070 */
[--C-:B------:R-:W-:Y:S01]  /*ac20*/  @!P0 IMAD.IADD R155, R155, 0x1, -R252.reuse ;  /* 0x000000019b9b8824 */ /* 0x100fe200078e0afc */
[C---:B------:R-:W-:Y:S01]  /*ac30*/  ISETP.GT.U32.AND P0, PT, R252.reuse, R152, PT ;  /* 0x00000098fc00720c */ /* 0x040fe20003f04070 */
[--C-:B------:R-:W-:Y:S01]  /*ac40*/  @!P6 IMAD.IADD R165, R165, 0x1, -R252.reuse ;  /* 0x00000001a5a5e824 */ /* 0x100fe200078e0afc */
[----:B------:R-:W-:Y:S01]  /*ac50*/  ISETP.GT.U32.AND P6, PT, R252, R163, PT ;  /* 0x000000a3fc00720c */ /* 0x000fe20003fc4070 */
[--C-:B------:R-:W-:Y:S01]  /*ac60*/  @!P1 IMAD.IADD R158, R158, 0x1, -R252.reuse ;  /* 0x000000019e9e9824 */ /* 0x100fe200078e0afc */
[----:B------:R-:W-:Y:S01]  /*ac70*/  ISETP.GT.U32.AND P1, PT, R252, R151, PT ;  /* 0x00000097fc00720c */ /* 0x000fe20003f24070 */
[--C-:B------:R-:W-:Y:S01]  /*ac80*/  @!P5 IMAD.IADD R162, R162, 0x1, -R252.reuse ;  /* 0x00000001a2a2d824 */ /* 0x100fe200078e0afc */
[----:B------:R-:W-:Y:S01]  /*ac90*/  ISETP.GT.U32.AND P5, PT, R252, R156, PT ;  /* 0x0000009cfc00720c */ /* 0x000fe20003fa4070 */
[--C-:B------:R-:W-:Y:S01]  /*aca0*/  @!P4 IMAD.IADD R154, R154, 0x1, -R252.reuse ;  /* 0x000000019a9ac824 */ /* 0x100fe200078e0afc */
[C---:B------:R-:W-:Y:S01]  /*acb0*/  ISETP.GT.U32.AND P4, PT, R252.reuse, R149, PT ;  /* 0x00000095fc00720c */ /* 0x040fe20003f84070 */
[--C-:B------:R-:W-:Y:S01]  /*acc0*/  @!P2 IMAD.IADD R157, R157, 0x1, -R252.reuse ;  /* 0x000000019d9da824 */ /* 0x100fe200078e0afc */
[----:B------:R-:W-:Y:S01]  /*acd0*/  ISETP.GT.U32.AND P2, PT, R252, R150, PT ;  /* 0x00000096fc00720c */ /* 0x000fe20003f44070 */
[----:B------:R-:W-:-:S02]  /*ace0*/  @!P3 IMAD.IADD R153, R153, 0x1, -R252 ;  /* 0x000000019999b824 */ /* 0x000fc400078e0afc */
[--C-:B------:R-:W-:Y:S01]  /*acf0*/  @!P0 IMAD.IADD R152, R152, 0x1, -R252.reuse ;  /* 0x0000000198988824 */ /* 0x100fe200078e0afc */
        /* <DEDUP_REMOVED lines=9> */
[----:B------:R-:W-:Y:S01]  /*ad90*/  @!P2 IMAD.IADD R150, R150, 0x1, -R252 ;  /* 0x000000019696a824 */ /* 0x000fe200078e0afc */
[----:B------:R-:W-:-:S02]  /*ada0*/  ISETP.GT.U32.AND P2, PT, R252, R147, PT ;  /* 0x00000093fc00720c */ /* 0x000fc40003f44070 */
[----:B------:R-:W-:Y:S01]  /*adb0*/  ISETP.GT.U32.AND P4, PT, R252, R149, PT ;  /* 0x00000095fc00720c */ /* 0x000fe20003f84070 */
[--C-:B------:R-:W-:Y:S02]  /*adc0*/  @!P3 IMAD.IADD R148, R148, 0x1, -R252.reuse ;  /* 0x000000019494b824 */ /* 0x100fe400078e0afc */
[--C-:B------:R-:W-:Y:S01]  /*add0*/  @!P0 IMAD.IADD R153, R153, 0x1, -R252.reuse ;  /* 0x0000000199998824 */ /* 0x100fe200078e0afc */
[C---:B------:R-:W-:Y:S01]  /*ade0*/  ISETP.GT.U32.AND P0, PT, R252.reuse, R146, PT ;  /* 0x00000092fc00720c */ /* 0x040fe20003f04070 */
[--C-:B------:R-:W-:Y:S01]  /*adf0*/  @!P6 IMAD.IADD R159, R159, 0x1, -R252.reuse ;  /* 0x000000019f9fe824 */ /* 0x100fe200078e0afc */
[----:B------:R-:W-:Y:S01]  /*ae00*/  ISETP.GT.U32.AND P6, PT, R252, R155, PT ;  /* 0x0000009bfc00720c */ /* 0x000fe20003fc4070 */
[--C-:B------:R-:W-:Y:S01]  /*ae10*/  @!P5 IMAD.IADD R154, R154, 0x1, -R252.reuse ;  /* 0x000000019a9ad824 */ /* 0x100fe200078e0afc */
[C---:B------:R-:W-:Y:S01]  /*ae20*/  ISETP.GT.U32.AND P3, PT, R252.reuse, R145, PT ;  /* 0x00000091fc00720c */ /* 0x040fe20003f64070 */
[----:B------:R-:W-:Y:S01]  /*ae30*/  @!P1 IMAD.IADD R151, R151, 0x1, -R252 ;  /* 0x0000000197979824 */ /* 0x000fe200078e0afc */
[----:B------:R-:W-:-:S02]  /*ae40*/  ISETP.GT.U32.AND P5, PT, R252, R150, PT ;  /* 0x00000096fc00720c */ /* 0x000fc40003fa4070 */
        /* <DEDUP_REMOVED lines=9> */
[--C-:B------:R-:W-:Y:S02]  /*aee0*/  @!P3 IMAD.IADD R145, R145, 0x1, -R252.reuse ;  /* 0x000000019191b824 */ /* 0x100fe400078e0afc */
[--C-:B------:R-:W-:Y:S01]  /*aef0*/  @!P5 IMAD.IADD R150, R150, 0x1, -R252.reuse ;  /* 0x000000019696d824 */ /* 0x100fe200078e0afc */
[----:B------:R-:W-:Y:S01]  /*af00*/  ISETP.GT.U32.AND P5, PT, R252, R147, PT ;  /* 0x00000093fc00720c */ /* 0x000fe20003fa4070 */
[----:B------:R-:W-:Y:S01]  /*af10*/  @!P1 IMAD.IADD R144, R144, 0x1, -R252 ;  /* 0x0000000190909824 */ /* 0x000fe200078e0afc */
[----:B------:R-:W-:-:S02]  /*af20*/  ISETP.GT.U32.AND P3, PT, R252, R140, PT ;  /* 0x0000008cfc00720c */ /* 0x000fc40003f64070 */
[C---:B------:R-:W-:Y:S01]  /*af30*/  ISETP.GT.U32.AND P1, PT, R252.reuse, R145, PT ;  /* 0x00000091fc00720c */ /* 0x040fe20003f24070 */
[--C-:B------:R-:W-:Y:S01]  /*af40*/  @!P2 IMAD.IADD R143, R143, 0x1, -R252.reuse ;  /* 0x000000018f8fa824 */ /* 0x100fe200078e0afc */
[----:B------:R-:W-:Y:S01]  /*af50*/  ISETP.GT.U32.AND P2, PT, R252, R144, PT ;  /* 0x00000090fc00720c */ /* 0x000fe20003f44070 */
[--C-:B------:R-:W-:Y:S01]  /*af60*/  @!P4 IMAD.IADD R142, R142, 0x1, -R252.reuse ;  /* 0x000000018e8ec824 */ /* 0x100fe200078e0afc */
        /* <DEDUP_REMOVED lines=29> */
[----:B------:R-:W-:-:S02]  /*b140*/  @!P0 IMAD.IADD R135, R135, 0x1, -R252 ;  /* 0x0000000187878824 */ /* 0x000fc400078e0afc */
        /* <DEDUP_REMOVED lines=9> */
[C---:B------:R-:W-:Y:S02]  /*b1e0*/  ISETP.GT.U32.AND P1, PT, R252.reuse, R130, PT ;  /* 0x00000082fc00720c */ /* 0x040fe40003f24070 */
        /* <DEDUP_REMOVED lines=27> */
[----:B------:R-:W-:Y:S01]  /*b3a0*/  ISETP.GT.U32.AND P1, PT, R252, R128, PT ;  /* 0x00000080fc00720c */ /* 0x000fe20003f24070 */
[--C-:B------:R-:W-:Y:S02]  /*b3b0*/  @!P4 IMAD.IADD R125, R125, 0x1, -R252.reuse ;  /* 0x000000017d7dc824 */ /* 0x100fe400078e0afc */
[--C-:B------:R-:W-:Y:S01]  /*b3c0*/  @!P0 IMAD.IADD R124, R124, 0x1, -R252.reuse ;  /* 0x000000017c7c8824 */ /* 0x100fe200078e0afc */
[----:B------:R-:W-:Y:S01]  /*b3d0*/  ISETP.GT.U32.AND P2, PT, R252, R126, PT ;  /* 0x0000007efc00720c */ /* 0x000fe20003f44070 */
[--C-:B------:R-:W-:Y:S01]  /*b3e0*/  @!P6 IMAD.IADD R134, R134, 0x1, -R252.reuse ;  /* 0x000000018686e824 */ /* 0x100fe200078e0afc */
[C---:B------:R-:W-:Y:S01]  /*b3f0*/  ISETP.GT.U32.AND P6, PT, R252.reuse, R130, PT ;  /* 0x00000082fc00720c */ /* 0x040fe20003fc4070 */
[--C-:B------:R-:W-:Y:S01]  /*b400*/  @!P5 IMAD.IADD R129, R129, 0x1, -R252.reuse ;  /* 0x000000018181d824 */ /* 0x100fe200078e0afc */
[C---:B------:R-:W-:Y:S02]  /*b410*/  ISETP.GT.U32.AND P5, PT, R252.reuse, R125, PT ;  /* 0x0000007dfc00720c */ /* 0x040fe40003fa4070 */
[C---:B------:R-:W-:Y:S01]  /*b420*/  ISETP.GT.U32.AND P0, PT, R252.reuse, R124, PT ;  /* 0x0000007cfc00720c */ /* 0x040fe20003f04070 */
[--C-:B------:R-:W-:Y:S01]  /*b430*/  @!P3 IMAD.IADD R123, R123, 0x1, -R252.reuse ;  /* 0x000000017b7bb824 */ /* 0x100fe200078e0afc */
[----:B------:R-:W-:Y:S01]  /*b440*/  ISETP.GT.U32.AND P3, PT, R252, R120, PT ;  /* 0x00000078fc00720c */ /* 0x000fe20003f64070 */
[----:B------:R-:W-:Y:S01]  /*b450*/  @!P1 IMAD.IADD R128, R128, 0x1, -R252 ;  /* 0x0000000180809824 */ /* 0x000fe200078e0afc */
[----:B------:R-:W-:-:S03]  /*b460*/  ISETP.GT.U32.AND P1, PT, R252, R121, PT ;  /* 0x00000079fc00720c */ /* 0x000fc60003f24070 */
        /* <DEDUP_REMOVED lines=58> */
[----:B------:R-:W-:Y:S01]  /*b810*/  @!P5 IMAD.IADD R107, R107, 0x1, -R252 ;  /* 0x000000016b6bd824 */ /* 0x000fe200078e0afc */
[----:B------:R-:W-:-:S02]  /*b820*/  ISETP.GT.U32.AND P2, PT, R252, R105, PT ;  /* 0x00000069fc00720c */ /* 0x000fc40003f44070 */
[----:B------:R-:W-:Y:S01]  /*b830*/  ISETP.GT.U32.AND P5, PT, R252, R108, PT ;  /* 0x0000006cfc00720c */ /* 0x000fe20003fa4070 */
[--C-:B------:R-:W-:Y:S02]  /*b840*/  @!P0 IMAD.IADD R106, R106, 0x1, -R252.reuse ;  /* 0x000000016a6a8824 */ /* 0x100fe400078e0afc */
        /* <DEDUP_REMOVED lines=12> */
[----:B------:R-:W-:Y:S01]  /*b910*/  ISETP.GT.U32.AND P5, PT, R252, R101, PT ;  /* 0x00000065fc00720c */ /* 0x000fe20003fa4070 */
[--C-:B------:R-:W-:Y:S01]  /*b920*/  @!P1 IMAD.IADD R104, R104, 0x1, -R252.reuse ;  /* 0x0000000168689824 */ /* 0x100fe200078e0afc */
[----:B------:R-:W-:Y:S01]  /*b930*/  ISETP.GT.U32.AND P1, PT, R252, R99, PT ;  /* 0x00000063fc00720c */ /* 0x000fe20003f24070 */
[--C-:B------:R-:W-:Y:S01]  /*b940*/  @!P4 IMAD.IADD R112, R112, 0x1, -R252.reuse ;  /* 0x000000017070c824 */ /* 0x100fe200078e0afc */
[C---:B------:R-:W-:Y:S01]  /*b950*/  ISETP.GT.U32.AND P4, PT, R252.reuse, R106, PT ;  /* 0x0000006afc00720c */ /* 0x040fe20003f84070 */
[--C-:B------:R-:W-:Y:S01]  /*b960*/  @!P0 IMAD.IADD R107, R107, 0x1, -R252.reuse ;  /* 0x000000016b6b8824 */ /* 0x100fe200078e0afc */
[C---:B------:R-:W-:Y:S01]  /*b970*/  ISETP.GT.U32.AND P0, PT, R252.reuse, R100, PT ;  /* 0x00000064fc00720c */ /* 0x040fe20003f04070 */
[--C-:B------:R-:W-:Y:S02]  /*b980*/  @!P3 IMAD.IADD R103, R103, 0x1, -R252.reuse ;  /* 0x000000016767b824 */ /* 0x100fe400078e0afc */
[--C-:B------:R-:W-:Y:S01]  /*b990*/  @!P6 IMAD.IADD R109, R109, 0x1, -R252.reuse ;  /* 0x000000016d6de824 */ /* 0x100fe200078e0afc */
[----:B------:R-:W-:Y:S01]  /*b9a0*/  ISETP.GT.U32.AND P6, PT, R252, R105, PT ;  /* 0x00000069fc00720c */ /* 0x000fe20003fc4070 */
[--C-:B------:R-:W-:Y:S01]  /*b9b0*/  @!P2 IMAD.IADD R102, R102, 0x1, -R252.reuse ;  /* 0x000000016666a824 */ /* 0x100fe200078e0afc */
[C---:B------:R-:W-:Y:S01]  /*b9c0*/  ISETP.GT.U32.AND P3, PT, R252.reuse, R98, PT ;  /* 0x00000062fc00720c */ /* 0x040fe20003f64070 */
[--C-:B------:R-:W-:Y:S01]  /*b9d0*/  @!P5 IMAD.IADD R101, R101, 0x1, -R252.reuse ;  /* 0x000000016565d824 */ /* 0x100fe200078e0afc */
[----:B------:R-:W-:Y:S01]  /*b9e0*/  ISETP.GT.U32.AND P2, PT, R252, R103, PT ;  /* 0x00000067fc00720c */ /* 0x000fe20003f44070 */
[----:B------:R-:W-:-:S03]  /*b9f0*/  @!P1 IMAD.IADD R99, R99, 0x1, -R252 ;  /* 0x0000000163639824 */ /* 0x000fc600078e0afc */
[----:B------:R-:W-:Y:S01]  /*ba00*/  ISETP.GT.U32.AND P5, PT, R252, R101, PT ;  /* 0x00000065fc00720c */ /* 0x000fe20003fa4070 */
[--C-:B------:R-:W-:Y:S01]  /*ba10*/  @!P4 IMAD.IADD R106, R106, 0x1, -R252.reuse ;  /* 0x000000016a6ac824 */ /* 0x100fe200078e0afc */
[----:B------:R-:W-:Y:S01]  /*ba20*/  ISETP.GT.U32.AND P4, PT, R252, R104, PT ;  /* 0x00000068fc00720c */ /* 0x000fe20003f84070 */
[----:B------:R-:W-:Y:S01]  /*ba30*/  @!P0 IMAD.IADD R100, R100, 0x1, -R252 ;  /* 0x0000000164648824 */ /* 0x000fe200078e0afc */
[C---:B------:R-:W-:Y:S01]  /*ba40*/  ISETP.GT.U32.AND P0, PT, R252.reuse, R97, PT ;  /* 0x00000061fc00720c */ /* 0x040fe20003f04070 */
[----:B------:R-:W-:Y:S01]  /*ba50*/  IMAD.HI.U32 R15, R3, R6, RZ ;  /* 0x00000006030f7227 */ /* 0x000fe200078e00ff */
[----:B------:R-:W-:-:S03]  /*ba60*/  ISETP.GT.U32.AND P1, PT, R252, R99, PT ;  /* 0x00000063fc00720c */ /* 0x000fc60003f24070 */
[--C-:B------:R-:W-:Y:S01]  /*ba70*/  @!P6 IMAD.IADD R105, R105, 0x1, -R252.reuse ;  /* 0x000000016969e824 */ /* 0x100fe200078e0afc */
[C---:B------:R-:W-:Y:S01]  /*ba80*/  ISETP.GT.U32.AND P6, PT, R252.reuse, R102, PT ;  /* 0x00000066fc00720c */ /* 0x040fe20003fc4070 */
[--C-:B------:R-:W-:Y:S01]  /*ba90*/  @!P2 IMAD.IADD R103, R103, 0x1, -R252.reuse ;  /* 0x000000016767a824 */ /* 0x100fe200078e0afc */
[----:B------:R-:W-:Y:S01]  /*baa0*/  ISETP.GT.U32.AND P2, PT, R252, R96, PT ;  /* 0x00000060fc00720c */ /* 0x000fe20003f44070 */
[--C-:B------:R-:W-:Y:S01]  /*bab0*/  @!P3 IMAD.IADD R98, R98, 0x1, -R252.reuse ;  /* 0x000000016262b824 */ /* 0x100fe200078e0afc */
[C---:B------:R-:W-:Y:S01]  /*bac0*/  ISETP.GT.U32.AND P3, PT, R252.reuse, R95, PT ;  /* 0x0000005ffc00720c */ /* 0x040fe20003f64070 */
[----:B------:R-:W-:Y:S01]  /*bad0*/  IMAD.MOV R15, RZ, RZ, -R15 ;  /* 0x000000ffff0f7224 */ /* 0x000fe200078e0a0f */
[----:B------:R-:W-:Y:S01]  /*bae0*/  IABS R13, R13 ;  /* 0x0000000d000d7213 */ /* 0x000fe20000000000 */
[----:B------:R-:W-:Y:S01]  /*baf0*/  @!P5 IMAD.IADD R101, R101, 0x1, -R252 ;  /* 0x000000016565d824 */ /* 0x000fe200078e0afc */
[C---:B------:R-:W-:Y:S01]  /*bb00*/  ISETP.GT.U32.AND P5, PT, R252.reuse, R94, PT ;  /* 0x0000005efc00720c */ /* 0x040fe20003fa4070 */
[----:B------:R-:W-:-:S02]  /*bb10*/  IMAD R15, R252, R15, R6 ;  /* 0x0000000ffc0f7224 */ /* 0x000fc400078e0206 */
[----:B------:R-:W-:-:S04]  /*bb20*/  IMAD.HI.U32 R6, R3, R13, RZ ;  /* 0x0000000d03067227 */ /* 0x000fc800078e00ff */
[--C-:B------:R-:W-:Y:S01]  /*bb30*/  @!P4 IMAD.IADD R104, R104, 0x1, -R252.reuse ;  /* 0x000000016868c824 */ /* 0x100fe200078e0afc */
[C---:B------:R-:W-:Y:S01]  /*bb40*/  ISETP.GT.U32.AND P4, PT, R252.reuse, R100, PT ;  /* 0x00000064fc00720c */ /* 0x040fe20003f84070 */
[--C-:B------:R-:W-:Y:S01]  /*bb50*/  @!P0 IMAD.IADD R97, R97, 0x1, -R252.reuse ;  /* 0x0000000161618824 */ /* 0x100fe200078e0afc */
[C---:B------:R-:W-:Y:S01]  /*bb60*/  ISETP.GT.U32.AND P0, PT, R252.reuse, R93, PT ;  /* 0x0000005dfc00720c */ /* 0x040fe20003f04070 */
[----:B------:R-:W-:Y:S01]  /*bb70*/  @!P1 IMAD.IADD R99, R99, 0x1, -R252 ;  /* 0x0000000163639824 */ /* 0x000fe200078e0afc */
[----:B------:R-:W-:Y:S01]  /*bb80*/  ISETP.GT.U32.AND P1, PT, R252, R92, PT ;  /* 0x0000005cfc00720c */ /* 0x000fe20003f24070 */
[----:B------:R-:W-:Y:S02]  /*bb90*/  IMAD.MOV R6, RZ, RZ, -R6 ;  /* 0x000000ffff067224 */ /* 0x000fe400078e0a06 */
[--C-:B------:R-:W-:Y:S01]  /*bba0*/  @!P6 IMAD.IADD R102, R102, 0x1, -R252.reuse ;  /* 0x000000016666e824 */ /* 0x100fe200078e0afc */
[----:B------:R-:W-:Y:S01]  /*bbb0*/  ISETP.GT.U32.AND P6, PT, R252, R98, PT ;  /* 0x00000062fc00720c */ /* 0x000fe20003fc4070 */
[--C-:B------:R-:W-:Y:S01]  /*bbc0*/  @!P2 IMAD.IADD R96, R96, 0x1, -R252.reuse ;  /* 0x000000016060a824 */ /* 0x100fe200078e0afc */
[----:B------:R-:W-:Y:S01]  /*bbd0*/  ISETP.GT.U32.AND P2, PT, R252, R91, PT ;  /* 0x0000005bfc00720c */ /* 0x000fe20003f44070 */
[----:B------:R-:W-:-:S02]  /*bbe0*/  @!P3 IMAD.IADD R95, R95, 0x1, -R252 ;  /* 0x000000015f5fb824 */ /* 0x000fc400078e0afc */
[C---:B------:R-:W-:Y:S02]  /*bbf0*/  IMAD R13, R252.reuse, R6, R13 ;  /* 0x00000006fc0d7224 */ /* 0x040fe400078e020d */
[----:B------:R-:W-:Y:S01]  /*bc00*/  IMAD.HI.U32 R6, R3, R9, RZ ;  /* 0x0000000903067227 */ /* 0x000fe200078e00ff */
[----:B------:R-:W-:-:S03]  /*bc10*/  ISETP.GT.U32.AND P3, PT, R252, R90, PT ;  /* 0x0000005afc00720c */ /* 0x000fc60003f64070 */
[----:B------:R-:W-:Y:S01]  /*bc20*/  @!P5 IMAD.IADD R94, R94, 0x1, -R252 ;  /* 0x000000015e5ed824 */ /* 0x000fe200078e0afc */
[----:B------:R-:W-:Y:S01]  /*bc30*/  ISETP.GT.U32.AND P5, PT, R252, R95, PT ;  /* 0x0000005ffc00720c */ /* 0x000fe20003fa4070 */
[----:B------:R-:W-:Y:S01]  /*bc40*/  IMAD.MOV R6, RZ, RZ, -R6 ;  /* 0x000000ffff067224 */ /* 0x000fe200078e0a06 */
[----:B--2---:R-:W-:Y:S01]  /*bc50*/  IABS R8, R8 ;  /* 0x0000000800087213 */ /* 0x004fe20000000000 */
[--C-:B------:R-:W-:Y:S01]  /*bc60*/  @!P4 IMAD.IADD R100, R100, 0x1, -R252.reuse ;  /* 0x000000016464c824 */ /* 0x100fe200078e0afc */
[C---:B------:R-:W-:Y:S01]  /*bc70*/  ISETP.GT.U32.AND P4, PT, R252.reuse, R97, PT ;  /* 0x00000061fc00720c */ /* 0x040fe20003f84070 */
[--C-:B------:R-:W-:Y:S01]  /*bc80*/  @!P0 IMAD.IADD R93, R93, 0x1, -R252.reuse ;  /* 0x000000015d5d8824 */ /* 0x100fe200078e0afc */
[C---:B------:R-:W-:Y:S01]  /*bc90*/  ISETP.GT.U32.AND P0, PT, R252.reuse, R94, PT ;  /* 0x0000005efc00720c */ /* 0x040fe20003f04070 */
[----:B------:R-:W-:Y:S02]  /*bca0*/  IMAD R9, R252, R6, R9 ;  /* 0x00000006fc097224 */ /* 0x000fe400078e0209 */
[----:B------:R-:W-:-:S02]  /*bcb0*/  @!P1 IMAD.IADD R92, R92, 0x1, -R252 ;  /* 0x000000015c5c9824 */ /* 0x000fc400078e0afc */
[----:B------:R-:W-:-:S04]  /*bcc0*/  IMAD.HI.U32 R6, R3, R8, RZ ;  /* 0x0000000803067227 */ /* 0x000fc800078e00ff */
[--C-:B------:R-:W-:Y:S01]  /*bcd0*/  @!P6 IMAD.IADD R98, R98, 0x1, -R252.reuse ;  /* 0x000000016262e824 */ /* 0x100fe200078e0afc */
[C---:B------:R-:W-:Y:S01]  /*bce0*/  ISETP.GT.U32.AND P6, PT, R252.reuse, R96, PT ;  /* 0x00000060fc00720c */ /* 0x040fe20003fc4070 */
[----:B------:R-:W-:Y:S01]  /*bcf0*/  @!P2 IMAD.IADD R91, R91, 0x1, -R252 ;  /* 0x000000015b5ba824 */ /* 0x000fe200078e0afc */
[C---:B------:R-:W-:Y:S01]  /*bd00*/  ISETP.GT.U32.AND P2, PT, R252.reuse, R92, PT ;  /* 0x0000005cfc00720c */ /* 0x040fe20003f44070 */
[----:B------:R-:W-:Y:S01]  /*bd10*/  IMAD.MOV R6, RZ, RZ, -R6 ;  /* 0x000000ffff067224 */ /* 0x000fe200078e0a06 */
[----:B------:R-:W-:Y:S01]  /*bd20*/  ISETP.GT.U32.AND P1, PT, R252, R89, PT ;  /* 0x00000059fc00720c */ /* 0x000fe20003f24070 */
[--C-:B------:R-:W-:Y:S01]  /*bd30*/  @!P3 IMAD.IADD R90, R90, 0x1, -R252.reuse ;  /* 0x000000015a5ab824 */ /* 0x100fe200078e0afc */
[C---:B------:R-:W-:Y:S01]  /*bd40*/  ISETP.GT.U32.AND P3, PT, R252.reuse, R91, PT ;  /* 0x0000005bfc00720c */ /* 0x040fe20003f64070 */
[----:B------:R-:W-:Y:S01]  /*bd50*/  @!P5 IMAD.IADD R95, R95, 0x1, -R252 ;  /* 0x000000015f5fd824 */ /* 0x000fe200078e0afc */
[C---:B------:R-:W-:Y:S01]  /*bd60*/  ISETP.GT.U32.AND P5, PT, R252.reuse, R88, PT ;  /* 0x00000058fc00720c */ /* 0x040fe20003fa4070 */
[----:B------:R-:W-:Y:S01]  /*bd70*/  IMAD R8, R252, R6, R8 ;  /* 0x00000006fc087224 */ /* 0x000fe200078e0208 */
[----:B------:R-:W-:Y:S01]  /*bd80*/  IABS R6, R250 ;  /* 0x000000fa00067213 */ /* 0x000fe20000000000 */
[----:B------:R-:W-:-:S04]  /*bd90*/  IMAD.HI.U32 R243, R3, R11, RZ ;  /* 0x0000000b03f37227 */ /* 0x000fc800078e00ff */
[--C-:B------:R-:W-:Y:S01]  /*bda0*/  @!P4 IMAD.IADD R97, R97, 0x1, -R252.reuse ;  /* 0x000000016161c824 */ /* 0x100fe200078e0afc */
[----:B------:R-:W-:Y:S01]  /*bdb0*/  ISETP.GT.U32.AND P4, PT, R252, R93, PT ;  /* 0x0000005dfc00720c */ /* 0x000fe20003f84070 */
[----:B------:R-:W-:Y:S01]  /*bdc0*/  @!P0 IMAD.IADD R94, R94, 0x1, -R252 ;  /* 0x000000015e5e8824 */ /* 0x000fe200078e0afc */
[----:B------:R-:W-:Y:S01]  /*bdd0*/  ISETP.GT.U32.AND P0, PT, R252, R87, PT ;  /* 0x00000057fc00720c */ /* 0x000fe20003f04070 */
[----:B------:R-:W-:Y:S02]  /*bde0*/  IMAD.MOV R243, RZ, RZ, -R243 ;  /* 0x000000fffff37224 */ /* 0x000fe400078e0af3 */
[----:B------:R-:W-:-:S04]  /*bdf0*/  IMAD.HI.U32 R244, R3, R6, RZ ;  /* 0x0000000603f47227 */ /* 0x000fc800078e00ff */
[--C-:B------:R-:W-:Y:S01]  /*be00*/  @!P6 IMAD.IADD R96, R96, 0x1, -R252.reuse ;  /* 0x000000016060e824 */ /* 0x100fe200078e0afc */
[----:B------:R-:W-:Y:S01]  /*be10*/  ISETP.GT.U32.AND P6, PT, R252, R90, PT ;  /* 0x0000005afc00720c */ /* 0x000fe20003fc4070 */
[----:B------:R-:W-:Y:S01]  /*be20*/  @!P2 IMAD.IADD R92, R92, 0x1, -R252 ;  /* 0x000000015c5ca824 */ /* 0x000fe200078e0afc */
[C---:B------:R-:W-:Y:S01]  /*be30*/  ISETP.GT.U32.AND P2, PT, R252.reuse, R85, PT ;  /* 0x00000055fc00720c */ /* 0x040fe20003f44070 */
[C---:B------:R-:W-:Y:S01]  /*be40*/  IMAD R249, R252.reuse, R243, R11 ;  /* 0x000000f3fcf97224 */ /* 0x040fe200078e020b */
[----:B---3--:R-:W-:Y:S01]  /*be50*/  IABS R243, R251 ;  /* 0x000000fb00f37213 */ /* 0x008fe20000000000 */
[----:B------:R-:W-:Y:S02]  /*be60*/  IMAD.MOV R244, RZ, RZ, -R244 ;  /* 0x000000fffff47224 */ /* 0x000fe400078e0af4 */
[--C-:B------:R-:W-:Y:S01]  /*be70*/  @!P1 IMAD.IADD R89, R89, 0x1, -R252.reuse ;  /* 0x0000000159599824 */ /* 0x100fe200078e0afc */
[C---:B------:R-:W-:Y:S01]  /*be80*/  ISETP.GT.U32.AND P1, PT, R252.reuse, R86, PT ;  /* 0x00000056fc00720c */ /* 0x040fe20003f24070 */
[--C-:B------:R-:W-:Y:S01]  /*be90*/  @!P3 IMAD.IADD R91, R91, 0x1, -R252.reuse ;  /* 0x000000015b5bb824 */ /* 0x100fe200078e0afc */
[----:B------:R-:W-:Y:S01]  /*bea0*/  ISETP.GT.U32.AND P3, PT, R252, R84, PT ;  /* 0x00000054fc00720c */ /* 0x000fe20003f64070 */
[----:B------:R-:W-:Y:S01]  /*beb0*/  @!P5 IMAD.IADD R88, R88, 0x1, -R252 ;  /* 0x000000015858d824 */ /* 0x000fe200078e0afc */
[C---:B------:R-:W-:Y:S01]  /*bec0*/  ISETP.GT.U32.AND P5, PT, R252.reuse, R83, PT ;  /* 0x00000053fc00720c */ /* 0x040fe20003fa4070 */
[----:B------:R-:W-:Y:S01]  /*bed0*/  IMAD R6, R252, R244, R6 ;  /* 0x000000f4fc067224 */ /* 0x000fe200078e0206 */
[----:B------:R-:W-:Y:S01]  /*bee0*/  IABS R11, R2 ;  /* 0x00000002000b7213 */ /* 0x000fe20000000000 */
[----:B------:R-:W-:-:S02]  /*bef0*/  IMAD.MOV.U32 R244, RZ, RZ, R243 ;  /* 0x000000fffff47224 */ /* 0x000fc400078e00f3 */
[--C-:B------:R-:W-:Y:S01]  /*bf00*/  @!P4 IMAD.IADD R93, R93, 0x1, -R252.reuse ;  /* 0x000000015d5dc824 */ /* 0x100fe200078e0afc */
[C---:B------:R-:W-:Y:S01]  /*bf10*/  ISETP.GT.U32.AND P4, PT, R252.reuse, R89, PT ;  /* 0x00000059fc00720c */ /* 0x040fe20003f84070 */
[----:B------:R-:W-:Y:S01]  /*bf20*/  @!P0 IMAD.IADD R87, R87, 0x1, -R252 ;  /* 0x0000000157578824 */ /* 0x000fe200078e0afc */
[----:B------:R-:W-:Y:S01]  /*bf30*/  ISETP.GT.U32.AND P0, PT, R252, R82, PT ;  /* 0x00000052fc00720c */ /* 0x000fe20003f04070 */
[----:B------:R-:W-:-:S04]  /*bf40*/  IMAD.HI.U32 R243, R5, R244, RZ ;  /* 0x000000f405f37227 */ /* 0x000fc800078e00ff */
[----:B------:R-:W-:-:S04]  /*bf50*/  IMAD.HI.U32 R5, R3, R11, RZ ;  /* 0x0000000b03057227 */ /* 0x000fc800078e00ff */
[--C-:B------:R-:W-:Y:S01]  /*bf60*/  @!P6 IMAD.IADD R90, R90, 0x1, -R252.reuse ;  /* 0x000000015a5ae824 */ /* 0x100fe200078e0afc */
[----:B------:R-:W-:Y:S01]  /*bf70*/  ISETP.GT.U32.AND P6, PT, R252, R88, PT ;  /* 0x00000058fc00720c */ /* 0x000fe20003fc4070 */
[--C-:B------:R-:W-:Y:S02]  /*bf80*/  @!P2 IMAD.IADD R85, R85, 0x1, -R252.reuse ;  /* 0x000000015555a824 */ /* 0x100fe400078e0afc */
[----:B------:R-:W-:Y:S02]  /*bf90*/  IMAD.MOV R5, RZ, RZ, -R5 ;  /* 0x000000ffff057224 */ /* 0x000fe400078e0a05 */
[--C-:B------:R-:W-:Y:S01]  /*bfa0*/  @!P1 IMAD.IADD R86, R86, 0x1, -R252.reuse ;  /* 0x0000000156569824 */ /* 0x100fe200078e0afc */
[----:B------:R-:W-:Y:S01]  /*bfb0*/  ISETP.GT.U32.AND P1, PT, R252, R81, PT ;  /* 0x00000051fc00720c */ /* 0x000fe20003f24070 */
[--C-:B------:R-:W-:Y:S01]  /*bfc0*/  @!P3 IMAD.IADD R84, R84, 0x1, -R252.reuse ;  /* 0x000000015454b824 */ /* 0x100fe200078e0afc */
[C---:B------:R-:W-:Y:S01]  /*bfd0*/  ISETP.GT.U32.AND P3, PT, R252.reuse, R85, PT ;  /* 0x00000055fc00720c */ /* 0x040fe20003f64070 */
[----:B------:R-:W-:Y:S01]  /*bfe0*/  @!P5 IMAD.IADD R83, R83, 0x1, -R252 ;  /* 0x000000015353d824 */ /* 0x000fe200078e0afc */
[C---:B------:R-:W-:Y:S01]  /*bff0*/  ISETP.GT.U32.AND P5, PT, R252.reuse, R80, PT ;  /* 0x00000050fc00720c */ /* 0x040fe20003fa4070 */
[----:B------:R-:W-:-:S02]  /*c000*/  IMAD R250, R252, R5, R11 ;  /* 0x00000005fcfa7224 */ /* 0x000fc400078e020b */
[----:B------:R-:W2:Y:S01]  /*c010*/  LDL R5, [R1+0xc08] ;  /* 0x000c080001057983 */ /* 0x000ea20000100800 */
[--C-:B------:R-:W-:Y:S01]  /*c020*/  @!P4 IMAD.IADD R89, R89, 0x1, -R252.reuse ;  /* 0x000000015959c824 */ /* 0x100fe200078e0afc */
[----:B------:R-:W-:Y:S01]  /*c030*/  ISETP.GT.U32.AND P4, PT, R252, R87, PT ;  /* 0x00000057fc00720c */ /* 0x000fe20003f84070 */
[--C-:B------:R-:W-:Y:S01]  /*c040*/  @!P0 IMAD.IADD R82, R82, 0x1, -R252.reuse ;  /* 0x0000000152528824 */ /* 0x100fe200078e0afc */
[C---:B------:R-:W-:Y:S02]  /*c050*/  ISETP.GT.U32.AND P2, PT, R252.reuse, R86, PT ;  /* 0x00000056fc00720c */ /* 0x040fe40003f44070 */
        /* <DEDUP_REMOVED lines=19> */
[----:B------:R-:W-:-:S02]  /*c190*/  @!P3 IMAD.IADD R78, R78, 0x1, -R252 ;  /* 0x000000014e4eb824 */ /* 0x000fc400078e0afc */
[--C-:B------:R-:W-:Y:S02]  /*c1a0*/  @!P5 IMAD.IADD R77, R77, 0x1, -R252.reuse ;  /* 0x000000014d4dd824 */ /* 0x100fe400078e0afc */
[--C-:B------:R-:W-:Y:S01]  /*c1b0*/  @!P4 IMAD.IADD R81, R81, 0x1, -R252.reuse ;  /* 0x000000015151c824 */ /* 0x100fe200078e0afc */
[C---:B------:R-:W-:Y:S01]  /*c1c0*/  ISETP.GT.U32.AND P4, PT, R252.reuse, R73, PT ;  /* 0x00000049fc00720c */ /* 0x040fe20003f84070 */
[--C-:B------:R-:W-:Y:S01]  /*c1d0*/  @!P2 IMAD.IADD R79, R79, 0x1, -R252.reuse ;  /* 0x000000014f4fa824 */ /* 0x100fe200078e0afc */
[----:B------:R-:W-:Y:S01]  /*c1e0*/  ISETP.GT.U32.AND P2, PT, R252, R74, PT ;  /* 0x0000004afc00720c */ /* 0x000fe20003f44070 */
[--C-:B------:R-:W-:Y:S01]  /*c1f0*/  @!P0 IMAD.IADD R80, R80, 0x1, -R252.reuse ;  /* 0x0000000150508824 */ /* 0x100fe200078e0afc */
[C---:B------:R-:W-:Y:S02]  /*c200*/  ISETP.GT.U32.AND P5, PT, R252.reuse, R78, PT ;  /* 0x0000004efc00720c */ /* 0x040fe40003fa4070 */
[----:B------:R-:W-:Y:S01]  /*c210*/  ISETP.GT.U32.AND P0, PT, R252, R77, PT ;  /* 0x0000004dfc00720c */ /* 0x000fe20003f04070 */
[--C-:B------:R-:W-:Y:S01]  /*c220*/  @!P6 IMAD.IADD R76, R76, 0x1, -R252.reuse ;  /* 0x000000014c4ce824 */ /* 0x100fe200078e0afc */
[----:B------:R-:W-:Y:S01]  /*c230*/  ISETP.GT.U32.AND P3, PT, R252, R79, PT ;  /* 0x0000004ffc00720c */ /* 0x000fe20003f64070 */
[----:B------:R-:W-:-:S03]  /*c240*/  @!P1 IMAD.IADD R75, R75, 0x1, -R252 ;  /* 0x000000014b4b9824 */ /* 0x000fc600078e0afc */
        /* <DEDUP_REMOVED lines=38> */
[C---:B------:R-:W-:Y:S02]  /*c4b0*/  ISETP.GT.U32.AND P0, PT, R252.reuse, R66, PT ;  /* 0x00000042fc00720c */ /* 0x040fe40003f04070 */
        /* <DEDUP_REMOVED lines=15> */
[----:B------:R-:W-:-:S03]  /*c5b0*/  @!P6 IMAD.IADD R62, R62, 0x1, -R252 ;  /* 0x000000013e3ee824 */ /* 0x000fc600078e0afc */
[C---:B------:R-:W-:Y:S01]  /*c5c0*/  ISETP.GT.U32.AND P6, PT, R252.reuse, R63, PT ;  /* 0x0000003ffc00720c */ /* 0x040fe20003fc4070 */
        /* <DEDUP_REMOVED lines=9> */
[----:B------:R-:W-:-:S02]  /*c660*/  @!P4 IMAD.IADD R58, R58, 0x1, -R252 ;  /* 0x000000013a3ac824 */ /* 0x000fc400078e0afc */
[--C-:B------:R-:W-:Y:S01]  /*c670*/  @!P6 IMAD.IADD R63, R63, 0x1, -R252.reuse ;  /* 0x000000013f3fe824 */ /* 0x100fe200078e0afc */
[C---:B------:R-:W-:Y:S02]  /*c680*/  ISETP.GT.U32.AND P6, PT, R252.reuse, R55, PT ;  /* 0x00000037fc00720c */ /* 0x040fe40003fc4070 */
[C---:B------:R-:W-:Y:S01]  /*c690*/  ISETP.GT.U32.AND P4, PT, R252.reuse, R59, PT ;  /* 0x0000003bfc00720c */ /* 0x040fe20003f84070 */
[--C-:B------:R-:W-:Y:S01]  /*c6a0*/  @!P1 IMAD.IADD R57, R57, 0x1, -R252.reuse ;  /* 0x0000000139399824 */ /* 0x100fe200078e0afc */
[----:B------:R-:W-:Y:S01]  /*c6b0*/  ISETP.GT.U32.AND P1, PT, R252, R58, PT ;  /* 0x0000003afc00720c */ /* 0x000fe20003f24070 */
[--C-:B------:R-:W-:Y:S01]  /*c6c0*/  @!P2 IMAD.IADD R56, R56, 0x1, -R252.reuse ;  /* 0x000000013838a824 */ /* 0x100fe200078e0afc */
[C---:B------:R-:W-:Y:S01]  /*c6d0*/  ISETP.GT.U32.AND P5, PT, R252.reuse, R62, PT ;  /* 0x0000003efc00720c */ /* 0x040fe20003fa4070 */
[--C-:B------:R-:W-:Y:S01]  /*c6e0*/  @!P3 IMAD.IADD R61, R61, 0x1, -R252.reuse ;  /* 0x000000013d3db824 */ /* 0x100fe200078e0afc */
[C---:B------:R-:W-:Y:S02]  /*c6f0*/  ISETP.GT.U32.AND P2, PT, R252.reuse, R57, PT ;  /* 0x00000039fc00720c */ /* 0x040fe40003f44070 */
[----:B------:R-:W-:Y:S01]  /*c700*/  ISETP.GT.U32.AND P3, PT, R252, R54, PT ;  /* 0x00000036fc00720c */ /* 0x000fe20003f64070 */
[--C-:B------:R-:W-:Y:S01]  /*c710*/  @!P0 IMAD.IADD R60, R60, 0x1, -R252.reuse ;  /* 0x000000013c3c8824 */ /* 0x100fe200078e0afc */
[----:B------:R-:W-:Y:S01]  /*c720*/  ISETP.GT.U32.AND P0, PT, R252, R53, PT ;  /* 0x00000035fc00720c */ /* 0x000fe20003f04070 */
[----:B------:R-:W-:-:S02]  /*c730*/  @!P6 IMAD.IADD R55, R55, 0x1, -R252 ;  /* 0x000000013737e824 */ /* 0x000fc400078e0afc */
        /* <DEDUP_REMOVED lines=14> */
[----:B------:R-:W-:Y:S01]  /*c820*/  ISETP.GT.U32.AND P4, PT, R252, R53, PT ;  /* 0x00000035fc00720c */ /* 0x000fe20003f84070 */
[----:B------:R-:W-:-:S03]  /*c830*/  @!P1 IMAD.IADD R55, R55, 0x1, -R252 ;  /* 0x0000000137379824 */ /* 0x000fc600078e0afc */
        /* <DEDUP_REMOVED lines=16> */
[C---:B------:R-:W-:Y:S01]  /*c940*/  ISETP.GT.U32.AND P5, PT, R252.reuse, R44, PT ;  /* 0x0000002cfc00720c */ /* 0x040fe20003fa4070 */
[--C-:B------:R-:W-:Y:S02]  /*c950*/  @!P2 IMAD.IADD R47, R47, 0x1, -R252.reuse ;  /* 0x000000012f2fa824 */ /* 0x100fe400078e0afc */
        /* <DEDUP_REMOVED lines=25> */
[C---:B------:R-:W-:Y:S02]  /*caf0*/  ISETP.GT.U32.AND P1, PT, R252.reuse, R41, PT ;  /* 0x00000029fc00720c */ /* 0x040fe40003f24070 */
        /* <DEDUP_REMOVED lines=99> */
[----:B------:R-:W-:Y:S02]  /*d130*/  IMAD.MOV R243, RZ, RZ, -R243 ;  /* 0x000000fffff37224 */ /* 0x000fe400078e0af3 */
[--C-:B------:R-:W-:Y:S02]  /*d140*/  @!P6 IMAD.IADD R15, R15, 0x1, -R252.reuse ;  /* 0x000000010f0fe824 */ /* 0x100fe400078e0afc */
[--C-:B------:R-:W-:Y:S01]  /*d150*/  @!P0 IMAD.IADD R16, R16, 0x1, -R252.reuse ;  /* 0x0000000110108824 */ /* 0x100fe200078e0afc */
[----:B------:R-:W-:Y:S01]  /*d160*/  ISETP.GT.U32.AND P0, PT, R252, R10, PT ;  /* 0x0000000afc00720c */ /* 0x000fe20003f04070 */
[----:B------:R-:W-:Y:S02]  /*d170*/  @!P2 IMAD.IADD R14, R14, 0x1, -R252 ;  /* 0x000000010e0ea824 */ /* 0x000fe400078e0afc */
[----:B------:R-:W-:Y:S01]  /*d180*/  IMAD R11, R0, R243, R244 ;  /* 0x000000f3000b7224 */ /* 0x000fe200078e02f4 */
[----:B------:R-:W-:Y:S01]  /*d190*/  IABS R243, R248 ;  /* 0x000000f800f37213 */ /* 0x000fe20000000000 */
[--C-:B------:R-:W-:Y:S01]  /*d1a0*/  @!P1 IMAD.IADD R13, R13, 0x1, -R252.reuse ;  /* 0x000000010d0d9824 */ /* 0x100fe200078e0afc */
[----:B--2---:R-:W-:Y:S01]  /*d1b0*/  IABS R5, R5 ;  /* 0x0000000500057213 */ /* 0x004fe20000000000 */
[--C-:B------:R-:W-:Y:S01]  /*d1c0*/  @!P3 IMAD.IADD R18, R18, 0x1, -R252.reuse ;  /* 0x000000011212b824 */ /* 0x100fe200078e0afc */
[C---:B------:R-:W-:Y:S01]  /*d1d0*/  ISETP.GT.U32.AND P1, PT, R252.reuse, R15, PT ;  /* 0x0000000ffc00720c */ /* 0x040fe20003f24070 */
[--C-:B------:R-:W-:Y:S01]  /*d1e0*/  @!P4 IMAD.IADD R19, R19, 0x1, -R252.reuse ;  /* 0x000000011313c824 */ /* 0x100fe200078e0afc */
[C---:B------:R-:W-:Y:S01]  /*d1f0*/  ISETP.GT.U32.AND P3, PT, R252.reuse, R14, PT ;  /* 0x0000000efc00720c */ /* 0x040fe20003f64070 */
[----:B------:R-:W-:Y:S01]  /*d200*/  IMAD.MOV.U32 R244, RZ, RZ, R243 ;  /* 0x000000fffff47224 */ /* 0x000fe200078e00f3 */
[C---:B------:R-:W-:Y:S01]  /*d210*/  ISETP.GT.U32.AND P6, PT, R252.reuse, R9, PT ;  /* 0x00000009fc00720c */ /* 0x040fe20003fc4070 */
[----:B------:R-:W-:Y:S01]  /*d220*/  IMAD.MOV.U32 R243, RZ, RZ, R5 ;  /* 0x000000fffff37224 */ /* 0x000fe200078e0005 */
[C---:B------:R-:W-:Y:S01]  /*d230*/  ISETP.GT.U32.AND P4, PT, R252.reuse, R13, PT ;  /* 0x0000000dfc00720c */ /* 0x040fe20003f84070 */
[----:B------:R-:W-:Y:S01]  /*d240*/  @!P5 IMAD.IADD R17, R17, 0x1, -R252 ;  /* 0x000000011111d824 */ /* 0x000fe200078e0afc */
[C---:B------:R-:W-:Y:S01]  /*d250*/  ISETP.GT.U32.AND P5, PT, R252.reuse, R12, PT ;  /* 0x0000000cfc00720c */ /* 0x040fe20003fa4070 */
[----:B------:R-:W-:Y:S01]  /*d260*/  IMAD.HI.U32 R5, R3, R244, RZ ;  /* 0x000000f403057227 */ /* 0x000fe200078e00ff */
[----:B------:R-:W-:-:S03]  /*d270*/  ISETP.GT.U32.AND P2, PT, R252, R16, PT ;  /* 0x00000010fc00720c */ /* 0x000fc60003f44070 */
[----:B------:R-:W-:-:S04]  /*d280*/  IMAD.HI.U32 R3, R3, R243, RZ ;  /* 0x000000f303037227 */ /* 0x000fc800078e00ff */
[--C-:B------:R-:W-:Y:S01]  /*d290*/  @!P0 IMAD.IADD R10, R10, 0x1, -R252.reuse ;  /* 0x000000010a0a8824 */ /* 0x100fe200078e0afc */
[----:B------:R-:W-:Y:S01]  /*d2a0*/  ISETP.GT.U32.AND P0, PT, R0, R11, PT ;  /* 0x0000000b0000720c */ /* 0x000fe20003f04070 */
[----:B------:R-:W-:Y:S02]  /*d2b0*/  IMAD.MOV R3, RZ, RZ, -R3 ;  /* 0x000000ffff037224 */ /* 0x000fe400078e0a03 */
[--C-:B------:R-:W-:Y:S01]  /*d2c0*/  @!P1 IMAD.IADD R15, R15, 0x1, -R252.reuse ;  /* 0x000000010f0f9824 */ /* 0x100fe200078e0afc */
[----:B------:R-:W-:Y:S01]  /*d2d0*/  ISETP.GT.U32.AND P1, PT, R252, R8, PT ;  /* 0x00000008fc00720c */ /* 0x000fe20003f24070 */
[--C-:B------:R-:W-:Y:S01]  /*d2e0*/  @!P3 IMAD.IADD R14, R14, 0x1, -R252.reuse ;  /* 0x000000010e0eb824 */ /* 0x100fe200078e0afc */
[C---:B------:R-:W-:Y:S01]  /*d2f0*/  ISETP.GT.U32.AND P3, PT, R252.reuse, R7, PT ;  /* 0x00000007fc00720c */ /* 0x040fe20003f64070 */
[----:B------:R-:W-:Y:S02]  /*d300*/  @!P6 IMAD.IADD R9, R9, 0x1, -R252 ;  /* 0x000000010909e824 */ /* 0x000fe400078e0afc */
[----:B------:R-:W-:-:S02]  /*d310*/  IMAD R3, R252, R3, R243 ;  /* 0x00000003fc037224 */ /* 0x000fc400078e02f3 */
[--C-:B------:R-:W-:Y:S01]  /*d320*/  @!P4 IMAD.IADD R13, R13, 0x1, -R252.reuse ;  /* 0x000000010d0dc824 */ /* 0x100fe200078e0afc */
[----:B------:R-:W-:Y:S01]  /*d330*/  ISETP.GT.U32.AND P4, PT, R252, R6, PT ;  /* 0x00000006fc00720c */ /* 0x000fe20003f84070 */
[----:B------:R-:W1:Y:S01]  /*d340*/  LDC R243, c[0x0][0x230] ;  /* 0x00008c00fff37b82 */ /* 0x000e620000000800 */
[--C-:B------:R-:W-:Y:S01]  /*d350*/  @!P5 IMAD.IADD R12, R12, 0x1, -R252.reuse ;  /* 0x000000010c0cd824 */ /* 0x100fe200078e0afc */
[----:B------:R-:W-:Y:S01]  /*d360*/  ISETP.GT.U32.AND P5, PT, R252, R249, PT ;  /* 0x000000f9fc00720c */ /* 0x000fe20003fa4070 */
[----:B------:R-:W-:Y:S02]  /*d370*/  IMAD.MOV R5, RZ, RZ, -R5 ;  /* 0x000000ffff057224 */ /* 0x000fe400078e0a05 */
[----:B------:R-:W-:Y:S01]  /*d380*/  @!P2 IMAD.IADD R16, R16, 0x1, -R252 ;  /* 0x000000011010a824 */ /* 0x000fe200078e0afc */
[C---:B------:R-:W-:Y:S01]  /*d390*/  ISETP.GT.U32.AND P2, PT, R252.reuse, R9, PT ;  /* 0x00000009fc00720c */ /* 0x040fe20003f44070 */
[C---:B------:R-:W-:Y:S01]  /*d3a0*/  IMAD R5, R252.reuse, R5, R244 ;  /* 0x00000005fc057224 */ /* 0x040fe200078e02f4 */
[C---:B------:R-:W-:Y:S01]  /*d3b0*/  ISETP.GT.U32.AND P6, PT, R252.reuse, R10, PT ;  /* 0x0000000afc00720c */ /* 0x040fe20003fc4070 */
[----:B------:R-:W-:Y:S01]  /*d3c0*/  @!P0 IMAD.IADD R11, R11, 0x1, -R0 ;  /* 0x000000010b0b8824 */ /* 0x000fe200078e0a00 */
        /* <DEDUP_REMOVED lines=14> */
[----:B------:R-:W-:Y:S01]  /*d4b0*/  ISETP.GT.U32.AND P0, PT, R252, R6, PT ;  /* 0x00000006fc00720c */ /* 0x000fe20003f04070 */
[----:B-1----:R-:W-:Y:S01]  /*d4c0*/  VIADD R243, R243, 0x3f ;  /* 0x0000003ff3f37836 */ /* 0x002fe20000000000 */
[----:B0-----:R-:W-:Y:S01]  /*d4d0*/  LOP3.LUT R248, R247, 0x3f, RZ, 0xc0, !PT ;  /* 0x0000003ff7f87812 */ /* 0x001fe200078ec0ff */
[----:B------:R-:W-:-:S02]  /*d4e0*/  @!P1 IMAD.IADD R5, R5, 0x1, -R252 ;  /* 0x0000000105059824 */ /* 0x000fc400078e0afc */
[--C-:B------:R-:W-:Y:S01]  /*d4f0*/  @!P3 IMAD.IADD R3, R3, 0x1, -R252.reuse ;  /* 0x000000010303b824 */ /* 0x100fe200078e0afc */
[----:B------:R-:W-:Y:S01]  /*d500*/  ISETP.GT.U32.AND P3, PT, R252, R249, PT ;  /* 0x000000f9fc00720c */ /* 0x000fe20003f64070 */
[--C-:B------:R-:W-:Y:S01]  /*d510*/  @!P4 IMAD.IADD R8, R8, 0x1, -R252.reuse ;  /* 0x000000010808c824 */ /* 0x100fe200078e0afc */
[----:B------:R-:W-:Y:S01]  /*d520*/  LOP3.LUT P1, RZ, R247, 0x40, RZ, 0xc0, !PT ;  /* 0x00000040f7ff7812 */ /* 0x000fe2000782c0ff */
[----:B------:R-:W-:Y:S01]  /*d530*/  IMAD.SHL.U32 R244, R248, 0x2, RZ ;  /* 0x00000002f8f47824 */ /* 0x000fe200078e00ff */
[C---:B------:R-:W-:Y:S01]  /*d540*/  ISETP.GT.U32.AND P4, PT, R252.reuse, R250, PT ;  /* 0x000000fafc00720c */ /* 0x040fe20003f84070 */
[----:B------:R-:W-:Y:S01]  /*d550*/  @!P5 IMAD.IADD R7, R7, 0x1, -R252 ;  /* 0x000000010707d824 */ /* 0x000fe200078e0afc */
[----:B------:R-:W-:Y:S01]  /*d560*/  SHF.R.S32.HI R248, RZ, 0x1f, R243 ;  /* 0x0000001ffff87819 */ /* 0x000fe200000114f3 */
[----:B------:R-:W-:Y:S01]  /*d570*/  @!P2 IMAD.IADD R11, R11, 0x1, -R0 ;  /* 0x000000010b0ba824 */ /* 0x000fe200078e0a00 */
[----:B------:R-:W-:Y:S01]  /*d580*/  ISETP.GT.U32.AND P5, PT, R252, R5, PT ;  /* 0x00000005fc00720c */ /* 0x000fe20003fa4070 */
[--C-:B------:R-:W-:Y:S01]  /*d590*/  @!P6 IMAD.IADD R12, R12, 0x1, -R252.reuse ;  /* 0x000000010c0ce824 */ /* 0x100fe200078e0afc */
[----:B------:R-:W-:Y:S01]  /*d5a0*/  SEL R0, RZ, 0x90, !P1 ;  /* 0x00000090ff007807 */ /* 0x000fe20004800000 */
[----:B------:R-:W-:Y:S01]  /*d5b0*/  @!P0 IMAD.IADD R6, R6, 0x1, -R252 ;  /* 0x0000000106068824 */ /* 0x000fe200078e0afc */
[----:B------:R-:W-:Y:S01]  /*d5c0*/  LEA.HI R248, R248, R243, RZ, 0x6 ;  /* 0x000000f3f8f87211 */ /* 0x000fe200078f30ff */
[----:B------:R-:W2:Y:S01]  /*d5d0*/  LDL R247, [R1+0xc24] ;  /* 0x000c240001f77983 */ /* 0x000ea20000100800 */
[----:B------:R-:W-:-:S02]  /*d5e0*/  ISETP.GE.AND P6, PT, R251, RZ, PT ;  /* 0x000000fffb00720c */ /* 0x000fc40003fc6270 */
[----:B------:R-:W-:Y:S01]  /*d5f0*/  ISETP.GT.U32.AND P0, PT, R252, R3, PT ;  /* 0x00000003fc00720c */ /* 0x000fe20003f04070 */
[----:B------:R-:W3:Y:S01]  /*d600*/  LDL R251, [R1+0xc14] ;  /* 0x000c140001fb7983 */ /* 0x000ee20000100800 */
[----:B------:R-:W-:Y:S01]  /*d610*/  LOP3.LUT R0, R0, R244, RZ, 0x3c, !PT ;  /* 0x000000f400007212 */ /* 0x000fe200078e3cff */
[--C-:B------:R-:W-:Y:S02]  /*d620*/  @!P3 IMAD.IADD R249, R249, 0x1, -R252.reuse ;  /* 0x00000001f9f9b824 */ /* 0x100fe400078e0afc */
[----:B------:R-:W4:Y:S01]  /*d630*/  LDL.LU R243, [R1+0x1000] ;  /* 0x0010000001f37983 */ /* 0x000f220000300800 */
[----:B------:R-:W-:-:S03]  /*d640*/  @!P4 IMAD.IADD R250, R250, 0x1, -R252 ;  /* 0x00000001fafac824 */ /* 0x000fc600078e0afc */
[----:B------:R-:W4:Y:S01]  /*d650*/  LDL R248, [R1+0xc28] ;  /* 0x000c280001f87983 */ /* 0x000f220000100800 */
[----:B------:R-:W-:-:S03]  /*d660*/  ISETP.GE.AND P1, PT, R245, RZ, PT ;  /* 0x000000fff500720c */ /* 0x000fc60003f26270 */
[----:B------:R-:W4:Y:S01]  /*d670*/  LDL.LU R244, [R1+0xffc] ;  /* 0x000ffc0001f47983 */ /* 0x000f220000300800 */
[----:B------:R-:W-:-:S03]  /*d680*/  @!P5 IMAD.IADD R5, R5, 0x1, -R252 ;  /* 0x000000010505d824 */ /* 0x000fc600078e0afc */
[----:B------:R0:W-:Y:S01]  /*d690*/  STL [R1+0xf8c], R0 ;  /* 0x000f8c0001007387 */ /* 0x0001e20000100800 */
[----:B------:R-:W-:-:S03]  /*d6a0*/  @!P0 IMAD.IADD R3, R3, 0x1, -R252 ;  /* 0x0000000103038824 */ /* 0x000fc600078e0afc */
[----:B0-----:R-:W2:Y:S04]  /*d6b0*/  LDL R0, [R1+0xc20] ;  /* 0x000c200001007983 */ /* 0x001ea80000100800 */
[----:B------:R-:W4:Y:S04]  /*d6c0*/  LDL.LU R245, [R1+0xff8] ;  /* 0x000ff80001f57983 */ /* 0x000f280000300800 */
[----:B------:R0:W-:Y:S04]  /*d6d0*/  STL [R1+0x24], R249 ;  /* 0x000024f901007387 */ /* 0x0001e80000100800 */
[----:B0-----:R-:W4:Y:S04]  /*d6e0*/  LDL R249, [R1+0xc30] ;  /* 0x000c300001f97983 */ /* 0x001f280000100800 */
[----:B------:R0:W-:Y:S04]  /*d6f0*/  STL [R1+0x20], R250 ;  /* 0x000020fa01007387 */ /* 0x0001e80000100800 */
[----:B0-----:R-:W4:Y:S04]  /*d700*/  LDL R250, [R1+0xc34] ;  /* 0x000c340001fa7983 */ /* 0x001f280000100800 */
[----:B------:R0:W-:Y:S04]  /*d710*/  STL [R1], R5 ;  /* 0x0000000501007387 */ /* 0x0001e80000100800 */
[----:B0-----:R-:W4:Y:S04]  /*d720*/  LDL.LU R5, [R1+0xff4] ;  /* 0x000ff40001057983 */ /* 0x001f280000300800 */
[----:B------:R-:W2:Y:S01]  /*d730*/  LDL R252, [R1+0xc18] ;  /* 0x000c180001fc7983 */ /* 0x000ea20000100800 */
[----:B------:R-:W-:Y:S01]  /*d740*/  ISETP.NE.AND P2, PT, R4, RZ, PT ;  /* 0x000000ff0400720c */ /* 0x000fe20003f45270 */
[----:B------:R-:W-:Y:S01]  /*d750*/  @!P6 IMAD.MOV R11, RZ, RZ, -R11 ;  /* 0x000000ffff0be224 */ /* 0x000fe200078e0a0b */
[----:B------:R-:W-:-:S11]  /*d760*/  ISETP.GE.AND P4, PT, R246, RZ, PT ;  /* 0x000000fff600720c */ /* 0x000fd60003f86270 */
[----:B------:R-:W-:Y:S02]  /*d770*/  @!P2 LOP3.LUT R11, RZ, R4, RZ, 0x33, !PT ;  /* 0x00000004ff0ba212 */ /* 0x000fe400078e33ff */
[----:B------:R-:W4:Y:S01]  /*d780*/  LDL R4, [R1+0xc2c] ;  /* 0x000c2c0001047983 */ /* 0x000f220000100800 */
[----:B---3--:R-:W-:-:S03]  /*d790*/  ISETP.GE.AND P0, PT, R251, RZ, PT ;  /* 0x000000fffb00720c */ /* 0x008fc60003f06270 */
[----:B------:R-:W3:Y:S04]  /*d7a0*/  LDL R251, [R1+0xc38] ;  /* 0x000c380001fb7983 */ /* 0x000ee80000100800 */
[----:B------:R0:W-:Y:S04]  /*d7b0*/  STL [R1+0xfa4], R11 ;  /* 0x000fa40b01007387 */ /* 0x0001e80000100800 */
[----:B0-----:R-:W3:Y:S01]  /*d7c0*/  LDL R11, [R1+0xc3c] ;  /* 0x000c3c00010b7983 */ /* 0x001ee20000100800 */
[----:B--2---:R-:W-:-:S03]  /*d7d0*/  ISETP.GE.AND P5, PT, R252, RZ, PT ;  /* 0x000000fffc00720c */ /* 0x004fc60003fa6270 */
[----:B------:R-:W2:Y:S04]  /*d7e0*/  LDL R252, [R1+0xc40] ;  /* 0x000c400001fc7983 */ /* 0x000ea80000100800 */
[----:B------:R-:W4:Y:S01]  /*d7f0*/  LDL.LU R246, [R1+0x1c] ;  /* 0x00001c0001f67983 */ /* 0x000f220000300800 */
[----:B------:R-:W-:-:S03]  /*d800*/  ISETP.GE.AND P2, PT, R0, RZ, PT ;  /* 0x000000ff0000720c */ /* 0x000fc60003f46270 */
[----:B------:R-:W3:Y:S01]  /*d810*/  LDL.LU R0, [R1+0x18] ;  /* 0x0000180001007983 */ /* 0x000ee20000300800 */
[----:B----4-:R-:W-:Y:S01]  /*d820*/  @!P1 IMAD.MOV R246, RZ, RZ, -R246 ;  /* 0x000000fffff69224 */ /* 0x010fe200078e0af6 */
[----:B------:R-:W-:-:S04]  /*d830*/  ISETP.GE.AND P1, PT, R247, RZ, PT ;  /* 0x000000fff700720c */ /* 0x000fc80003f26270 */
[----:B------:R0:W-:Y:S04]  /*d840*/  STL [R1+0x2c], R246 ;  /* 0x00002cf601007387 */ /* 0x0001e80000100800 */
[----:B0-----:R-:W4:Y:S04]  /*d850*/  LDL.LU R246, [R1+0xff0] ;  /* 0x000ff00001f67983 */ /* 0x001f280000300800 */
[----:B------:R-:W2:Y:S01]  /*d860*/  LDL.LU R247, [R1+0x14] ;  /* 0x0000140001f77983 */ /* 0x000ea20000300800 */
[----:B---3--:R-:W-:Y:S01]  /*d870*/  @!P0 IMAD.MOV R0, RZ, RZ, -R0 ;  /* 0x000000ffff008224 */ /* 0x008fe200078e0a00 */
[----:B------:R-:W-:-:S04]  /*d880*/  ISETP.GE.AND P0, PT, R248, RZ, PT ;  /* 0x000000fff800720c */ /* 0x000fc80003f06270 */
[----:B------:R0:W-:Y:S04]  /*d890*/  STL [R1+0x28], R0 ;  /* 0x0000280001007387 */ /* 0x0001e80000100800 */
[----:B0-----:R-:W3:Y:S04]  /*d8a0*/  LDL R0, [R1+0xc48] ;  /* 0x000c480001007983 */ /* 0x001ee80000100800 */
[----:B------:R-:W4:Y:S01]  /*d8b0*/  LDL.LU R248, [R1+0x10] ;  /* 0x0000100001f87983 */ /* 0x000f220000300800 */
[----:B--2---:R-:W-:Y:S01]  /*d8c0*/  @!P5 IMAD.MOV R247, RZ, RZ, -R247 ;  /* 0x000000fffff7d224 */ /* 0x004fe200078e0af7 */
[----:B------:R-:W-:-:S04]  /*d8d0*/  ISETP.GE.AND P5, PT, R4, RZ, PT ;  /* 0x000000ff0400720c */ /* 0x000fc80003fa6270 */
[----:B------:R0:W-:Y:S04]  /*d8e0*/  STL [R1+0x1c], R247 ;  /* 0x00001cf701007387 */ /* 0x0001e80000100800 */
[----:B0-----:R-:W2:Y:S04]  /*d8f0*/  LDL.LU R247, [R1+0xfec] ;  /* 0x000fec0001f77983 */ /* 0x001ea80000300800 */
[----:B------:R-:W3:Y:S01]  /*d900*/  LDL.LU R4, [R1+0xc] ;  /* 0x00000c0001047983 */ /* 0x000ee20000300800 */
[----:B----4-:R-:W-:Y:S01]  /*d910*/  @!P4 IMAD.MOV R248, RZ, RZ, -R248 ;  /* 0x000000fffff8c224 */ /* 0x010fe200078e0af8 */
[----:B------:R-:W-:-:S04]  /*d920*/  ISETP.GE.AND P4, PT, R249, RZ, PT ;  /* 0x000000fff900720c */ /* 0x000fc80003f86270 */
[----:B------:R0:W-:Y:S04]  /*d930*/  STL [R1+0x18], R248 ;  /* 0x000018f801007387 */ /* 0x0001e80000100800 */
[----:B0-----:R-:W4:Y:S04]  /*d940*/  LDL.LU R248, [R1+0xfe8] ;  /* 0x000fe80001f87983 */ /* 0x001f280000300800 */
[----:B------:R-:W2:Y:S01]  /*d950*/  LDL.LU R249, [R1+0x8] ;  /* 0x0000080001f97983 */ /* 0x000ea20000300800 */
[----:B---3--:R-:W-:Y:S01]  /*d960*/  @!P2 IMAD.MOV R4, RZ, RZ, -R4 ;  /* 0x000000ffff04a224 */ /* 0x008fe200078e0a04 */
[----:B------:R-:W-:-:S02]  /*d970*/  ISETP.GE.AND P2, PT, R250, RZ, PT ;  /* 0x000000fffa00720c */ /* 0x000fc40003f46270 */
[----:B------:R-:W3:Y:S04]  /*d980*/  LDL.LU R250, [R1+0x4] ;  /* 0x0000040001fa7983 */ /* 0x000ee80000300800 */
[----:B------:R0:W-:Y:S04]  /*d990*/  STL [R1+0x14], R4 ;  /* 0x0000140401007387 */ /* 0x0001e80000100800 */
[----:B0-----:R-:W4:Y:S01]  /*d9a0*/  LDL R4, [R1+0xc50] ;  /* 0x000c500001047983 */ /* 0x001f220000100800 */
[----:B--2---:R-:W-:Y:S01]  /*d9b0*/  @!P1 IMAD.MOV R249, RZ, RZ, -R249 ;  /* 0x000000fffff99224 */ /* 0x004fe200078e0af9 */
[----:B------:R-:W-:-:S04]  /*d9c0*/  ISETP.GE.AND P1, PT, R251, RZ, PT ;  /* 0x000000fffb00720c */ /* 0x000fc80003f26270 */
[----:B------:R0:W-:Y:S04]  /*d9d0*/  STL [R1+0x10], R249 ;  /* 0x000010f901007387 */ /* 0x0001e80000100800 */
[----:B0-----:R-:W2:Y:S04]  /*d9e0*/  LDL.LU R249, [R1+0xfe4] ;  /* 0x000fe40001f97983 */ /* 0x001ea80000300800 */
[----:B------:R-:W4:Y:S01]  /*d9f0*/  LDL.LU R251, [R1+0xfe0] ;  /* 0x000fe00001fb7983 */ /* 0x000f220000300800 */
[----:B---3--:R-:W-:-:S05]  /*da00*/  @!P0 IMAD.MOV R250, RZ, RZ, -R250 ;  /* 0x000000fffffa8224 */ /* 0x008fca00078e0afa */
[----:B------:R0:W-:Y:S04]  /*da10*/  STL [R1+0xc], R250 ;  /* 0x00000cfa01007387 */ /* 0x0001e80000100800 */
[----:B0-----:R-:W3:Y:S01]  /*da20*/  LDL.LU R250, [R1+0xfdc] ;  /* 0x000fdc0001fa7983 */ /* 0x001ee20000300800 */
[----:B------:R-:W-:Y:S01]  /*da30*/  ISETP.GE.AND P0, PT, R11, RZ, PT ;  /* 0x000000ff0b00720c */ /* 0x000fe20003f06270 */
[----:B----4-:R-:W-:Y:S01]  /*da40*/  @!P5 IMAD.MOV R251, RZ, RZ, -R251 ;  /* 0x000000fffffbd224 */ /* 0x010fe200078e0afb */
[----:B------:R-:W-:Y:S01]  /*da50*/  ISETP.GE.AND P5, PT, R252, RZ, PT ;  /* 0x000000fffc00720c */ /* 0x000fe20003fa6270 */
[----:B--2---:R-:W-:Y:S02]  /*da60*/  IMAD.MOV.U32 R252, RZ, RZ, R249 ;  /* 0x000000fffffc7224 */ /* 0x004fe400078e00f9 */
[----:B---3--:R-:W-:-:S02]  /*da70*/  IMAD.MOV.U32 R11, RZ, RZ, R250 ;  /* 0x000000ffff0b7224 */ /* 0x008fc400078e00fa */
[----:B------:R-:W2:Y:S04]  /*da80*/  LDL R250, [R1+0xc4c] ;  /* 0x000c4c0001fa7983 */ /* 0x000ea80000100800 */
[----:B------:R0:W-:Y:S04]  /*da90*/  STL [R1+0x8], R251 ;  /* 0x000008fb01007387 */ /* 0x0001e80000100800 */
[----:B------:R-:W3:Y:S01]  /*daa0*/  LDL R249, [R1+0xc44] ;  /* 0x000c440001f97983 */ /* 0x000ee20000100800 */
[----:B------:R-:W-:Y:S02]  /*dab0*/  @!P4 IMAD.MOV R11, RZ, RZ, -R11 ;  /* 0x000000ffff0bc224 */ /* 0x000fe400078e0a0b */
[----:B------:R-:W-:-:S02]  /*dac0*/  @!P2 IMAD.MOV R252, RZ, RZ, -R252 ;  /* 0x000000fffffca224 */ /* 0x000fc400078e0afc */
[----:B------:R-:W-:Y:S01]  /*dad0*/  @!P1 IMAD.MOV R248, RZ, RZ, -R248 ;  /* 0x000000fffff89224 */ /* 0x000fe200078e0af8 */
[----:B0-----:R-:W4:Y:S01]  /*dae0*/  LDL R251, [R1+0xc58] ;  /* 0x000c580001fb7983 */ /* 0x001f220000100800 */
[----:B------:R-:W-:-:S03]  /*daf0*/  ISETP.GE.AND P2, PT, R0, RZ, PT ;  /* 0x000000ff0000720c */ /* 0x000fc60003f46270 */
[----:B------:R0:W-:Y:S04]  /*db00*/  STL [R1+0xfc4], R11 ;  /* 0x000fc40b01007387 */ /* 0x0001e80000100800 */
[----:B0-----:R-:W4:Y:S01]  /*db10*/  LDL R11, [R1+0xc5c] ;  /* 0x000c5c00010b7983 */ /* 0x001f220000100800 */
[----:B---3--:R-:W-:-:S03]  /*db20*/  ISETP.GE.AND P4, PT, R249, RZ, PT ;  /* 0x000000fff900720c */ /* 0x008fc60003f86270 */
[----:B------:R-:W3:Y:S04]  /*db30*/  LDL R249, [R1+0xc60] ;  /* 0x000c600001f97983 */ /* 0x000ee80000100800 */
[----:B------:R0:W-:Y:S04]  /*db40*/  STL [R1+0xfc8], R252 ;  /* 0x000fc8fc01007387 */ /* 0x0001e80000100800 */
[----:B------:R-:W3:Y:S04]  /*db50*/  LDL R0, [R1+0xc64] ;  /* 0x000c640001007983 */ /* 0x000ee80000100800 */
[----:B------:R1:W-:Y:S04]  /*db60*/  STL [R1+0xfcc], R248 ;  /* 0x000fccf801007387 */ /* 0x0003e80000100800 */
[----:B0-----:R-:W3:Y:S04]  /*db70*/  LDL R252, [R1+0xc68] ;  /* 0x000c680001fc7983 */ /* 0x001ee80000100800 */
[----:B-1----:R-:W3:Y:S01]  /*db80*/  LDL R248, [R1+0xc54] ;  /* 0x000c540001f87983 */ /* 0x002ee20000100800 */
[----:B------:R-:W-:Y:S01]  /*db90*/  @!P0 IMAD.MOV R247, RZ, RZ, -R247 ;  /* 0x000000fffff78224 */ /* 0x000fe200078e0af7 */
[----:B--2---:R-:W-:Y:S01]  /*dba0*/  ISETP.GE.AND P1, PT, R250, RZ, PT ;  /* 0x000000fffa00720c */ /* 0x004fe20003f26270 */
[----:B------:R-:W-:Y:S01]  /*dbb0*/  @!P5 IMAD.MOV R246, RZ, RZ, -R246 ;  /* 0x000000fffff6d224 */ /* 0x000fe200078e0af6 */
[----:B------:R-:W2:Y:S01]  /*dbc0*/  LDL R250, [R1+0xc6c] ;  /* 0x000c6c0001fa7983 */ /* 0x000ea20000100800 */
[----:B------:R-:W-:Y:S01]  /*dbd0*/  @!P4 IMAD.MOV R245, RZ, RZ, -R245 ;  /* 0x000000fffff5c224 */ /* 0x000fe200078e0af5 */
[----:B------:R-:W-:-:S02]  /*dbe0*/  ISETP.GE.AND P0, PT, R4, RZ, PT ;  /* 0x000000ff0400720c */ /* 0x000fc40003f06270 */
[----:B------:R0:W-:Y:S01]  /*dbf0*/  STL [R1+0xfd0], R247 ;  /* 0x000fd0f701007387 */ /* 0x0001e20000100800 */
[----:B----4-:R-:W-:-:S03]  /*dc00*/  ISETP.GE.AND P4, PT, R251, RZ, PT ;  /* 0x000000fffb00720c */ /* 0x010fc60003f86270 */
[----:B------:R-:W4:Y:S04]  /*dc10*/  LDL R4, [R1+0xc70] ;  /* 0x000c700001047983 */ /* 0x000f280000100800 */
[----:B------:R1:W-:Y:S01]  /*dc20*/  STL [R1+0xfd4], R246 ;  /* 0x000fd4f601007387 */ /* 0x0003e20000100800 */
[----:B------:R-:W-:Y:S02]  /*dc30*/  @!P1 IMAD.MOV R243, RZ, RZ, -R243 ;  /* 0x000000fffff39224 */ /* 0x000fe400078e0af3 */
[----:B------:R-:W-:Y:S01]  /*dc40*/  @!P2 IMAD.MOV R244, RZ, RZ, -R244 ;  /* 0x000000fffff4a224 */ /* 0x000fe200078e0af4 */
[----:B------:R-:W-:Y:S01]  /*dc50*/  ISETP.GE.AND P2, PT, R11, RZ, PT ;  /* 0x000000ff0b00720c */ /* 0x000fe20003f46270 */
[----:B------:R-:W-:Y:S01]  /*dc60*/  @!P0 IMAD.MOV R242, RZ, RZ, -R242 ;  /* 0x000000fffff28224 */ /* 0x000fe200078e0af2 */
[----:B---3--:R-:W-:-:S02]  /*dc70*/  ISETP.GE.AND P5, PT, R248, RZ, PT ;  /* 0x000000fff800720c */ /* 0x008fc40003fa6270 */
[----:B------:R-:W3:Y:S04]  /*dc80*/  LDL R248, [R1+0xc74] ;  /* 0x000c740001f87983 */ /* 0x000ee80000100800 */
[----:B------:R-:W-:Y:S04]  /*dc90*/  STL [R1+0xfd8], R245 ;  /* 0x000fd8f501007387 */ /* 0x000fe80000100800 */
[----:B------:R-:W3:Y:S01]  /*dca0*/  LDL R251, [R1+0xc78] ;  /* 0x000c780001fb7983 */ /* 0x000ee20000100800 */
[----:B------:R-:W-:-:S03]  /*dcb0*/  ISETP.GE.AND P1, PT, R249, RZ, PT ;  /* 0x000000fff900720c */ /* 0x000fc60003f26270 */
[----:B------:R-:W3:Y:S04]  /*dcc0*/  LDL R249, [R1+0xc80] ;  /* 0x000c800001f97983 */ /* 0x000ee80000100800 */
[----:B------:R-:W3:Y:S01]  /*dcd0*/  LDL R11, [R1+0xc7c] ;  /* 0x000c7c00010b7983 */ /* 0x000ee20000100800 */
[----:B------:R-:W-:-:S03]  /*dce0*/  ISETP.GE.AND P0, PT, R0, RZ, PT ;  /* 0x000000ff0000720c */ /* 0x000fc60003f06270 */
[----:B------:R-:W3:Y:S01]  /*dcf0*/  LDL R0, [R1+0xc84] ;  /* 0x000c840001007983 */ /* 0x000ee20000100800 */
[----:B------:R-:W-:Y:S01]  /*dd00*/  @!P5 IMAD.MOV R241, RZ, RZ, -R241 ;  /* 0x000000fffff1d224 */ /* 0x000fe200078e0af1 */
[----:B------:R-:W-:Y:S02]  /*dd10*/  ISETP.GE.AND P5, PT, R252, RZ, PT ;  /* 0x000000fffc00720c */ /* 0x000fe40003fa6270 */
[----:B------:R-:W3:Y:S01]  /*dd20*/  LDL R252, [R1+0xc88] ;  /* 0x000c880001fc7983 */ /* 0x000ee20000100800 */
[----:B------:R-:W-:Y:S01]  /*dd30*/  @!P4 IMAD.MOV R240, RZ, RZ, -R240 ;  /* 0x000000fffff0c224 */ /* 0x000fe200078e0af0 */
[----:B--2---:R-:W-:Y:S02]  /*dd40*/  ISETP.GE.AND P4, PT, R250, RZ, PT ;  /* 0x000000fffa00720c */ /* 0x004fe40003f86270 */
[----:B------:R-:W2:Y:S02]  /*dd50*/  LDL R250, [R1+0xc8c] ;  /* 0x000c8c0001fa7983 */ /* 0x000ea40000100800 */
[----:B------:R-:W-:-:S02]  /*dd60*/  @!P0 IMAD.MOV R237, RZ, RZ, -R237 ;  /* 0x000000ffffed8224 */ /* 0x000fc400078e0aed */
[----:B------:R-:W-:Y:S01]  /*dd70*/  @!P2 IMAD.MOV R239, RZ, RZ, -R239 ;  /* 0x000000ffffefa224 */ /* 0x000fe200078e0aef */
[----:B----4-:R-:W-:Y:S01]  /*dd80*/  ISETP.GE.AND P2, PT, R4, RZ, PT ;  /* 0x000000ff0400720c */ /* 0x010fe20003f46270 */
[----:B0-----:R-:W4:Y:S04]  /*dd90*/  LDL R247, [R1+0xbb4] ;  /* 0x000bb40001f77983 */ /* 0x001f280000100800 */
[----:B------:R-:W4:Y:S01]  /*dda0*/  LDL R4, [R1+0xc90] ;  /* 0x000c900001047983 */ /* 0x000f220000100800 */
[----:B------:R-:W-:Y:S02]  /*ddb0*/  @!P4 IMAD.MOV R235, RZ, RZ, -R235 ;  /* 0x000000ffffebc224 */ /* 0x000fe400078e0aeb */
[----:B------:R-:W-:Y:S01]  /*ddc0*/  @!P5 IMAD.MOV R236, RZ, RZ, -R236 ;  /* 0x000000ffffecd224 */ /* 0x000fe200078e0aec */
[----:B-1----:R-:W4:Y:S04]  /*ddd0*/  LDL R246, [R1+0xbe4] ;  /* 0x000be40001f67983 */ /* 0x002f280000100800 */
[----:B------:R-:W-:Y:S01]  /*dde0*/  @!P2 IMAD.MOV R234, RZ, RZ, -R234 ;  /* 0x000000ffffeaa224 */ /* 0x000fe200078e0aea */
[----:B---3--:R-:W-:-:S02]  /*ddf0*/  ISETP.GE.AND P0, PT, R251, RZ, PT ;  /* 0x000000fffb00720c */ /* 0x008fc40003f06270 */
[----:B------:R-:W3:Y:S01]  /*de00*/  LDL R251, [R1+0xc98] ;  /* 0x000c980001fb7983 */ /* 0x000ee20000100800 */
[----:B------:R-:W-:-:S03]  /*de10*/  ISETP.GE.AND P4, PT, R249, RZ, PT ;  /* 0x000000fff900720c */ /* 0x000fc60003f86270 */
[----:B------:R-:W3:Y:S01]  /*de20*/  LDL R249, [R1+0xca0] ;  /* 0x000ca00001f97983 */ /* 0x000ee20000100800 */
[----:B------:R-:W-:-:S03]  /*de30*/  ISETP.GE.AND P5, PT, R11, RZ, PT ;  /* 0x000000ff0b00720c */ /* 0x000fc60003fa6270 */
        /* <DEDUP_REMOVED lines=8> */
[----:B------:R-:W2:Y:S07]  /*dec0*/  LDL R250, [R1+0xcac] ;  /* 0x000cac0001fa7983 */ /* 0x000eae0000100800 */
[----:B------:R-:W-:Y:S01]  /*ded0*/  @!P1 IMAD.MOV R233, RZ, RZ, -R233 ;  /* 0x000000ffffe99224 */ /* 0x000fe200078e0ae9 */
[----:B------:R-:W-:-:S02]  /*dee0*/  ISETP.GE.AND P1, PT, R252, RZ, PT ;  /* 0x000000fffc00720c */ /* 0x000fc40003f26270 */
[----:B------:R-:W2:Y:S01]  /*def0*/  LDL R252, [R1+0xca8] ;  /* 0x000ca80001fc7983 */ /* 0x000ea20000100800 */
[----:B------:R-:W-:Y:S02]  /*df00*/  @!P2 IMAD.MOV R229, RZ, RZ, -R229 ;  /* 0x000000ffffe5a224 */ /* 0x000fe400078e0ae5 */
[----:B------:R-:W-:Y:S01]  /*df10*/  @!P5 IMAD.MOV R231, RZ, RZ, -R231 ;  /* 0x000000ffffe7d224 */ /* 0x000fe200078e0ae7 */
[----:B----4-:R-:W-:Y:S02]  /*df20*/  ISETP.GE.AND P5, PT, R4, RZ, PT ;  /* 0x000000ff0400720c */ /* 0x010fe40003fa6270 */
[----:B------:R-:W4:Y:S01]  /*df30*/  LDL R4, [R1+0xcb0] ;  /* 0x000cb00001047983 */ /* 0x000f220000100800 */
[----:B------:R-:W-:-:S04]  /*df40*/  @!P0 IMAD.MOV R227, RZ, RZ, -R227 ;  /* 0x000000ffffe38224 */ /* 0x000fc800078e0ae3 */
[----:B------:R-:W-:Y:S01]  /*df50*/  @!P1 IMAD.MOV R228, RZ, RZ, -R228 ;  /* 0x000000ffffe49224 */ /* 0x000fe200078e0ae4 */
[----:B---3--:R-:W-:Y:S02]  /*df60*/  ISETP.GE.AND P2, PT, R251, RZ, PT ;  /* 0x000000fffb00720c */ /* 0x008fe40003f46270 */
        /* <DEDUP_REMOVED lines=9> */
[----:B------:R-:W-:Y:S02]  /*e000*/  ISETP.GE.AND P4, PT, R248, RZ, PT ;  /* 0x000000fff800720c */ /* 0x000fe40003f86270 */
[----:B------:R-:W3:Y:S01]  /*e010*/  LDL R248, [R1+0xcb4] ;  /* 0x000cb40001f87983 */ /* 0x000ee20000100800 */
[----:B------:R-:W-:Y:S01]  /*e020*/  @!P2 IMAD.MOV R224, RZ, RZ, -R224 ;  /* 0x000000ffffe0a224 */ /* 0x000fe200078e0ae0 */
[----:B--2---:R-:W-:-:S02]  /*e030*/  ISETP.GE.AND P2, PT, R250, RZ, PT ;  /* 0x000000fffa00720c */ /* 0x004fc40003f46270 */
[----:B------:R-:W2:Y:S07]  /*e040*/  LDL R250, [R1+0xccc] ;  /* 0x000ccc0001fa7983 */ /* 0x000eae0000100800 */
[----:B------:R-:W-:Y:S01]  /*e050*/  @!P4 IMAD.MOV R225, RZ, RZ, -R225 ;  /* 0x000000ffffe1c224 */ /* 0x000fe200078e0ae1 */
[----:B------:R-:W-:Y:S02]  /*e060*/  ISETP.GE.AND P4, PT, R252, RZ, PT ;  /* 0x000000fffc00720c */ /* 0x000fe40003f86270 */
[----:B------:R-:W2:Y:S01]  /*e070*/  LDL R252, [R1+0xcc8] ;  /* 0x000cc80001fc7983 */ /* 0x000ea20000100800 */
[----:B------:R-:W-:-:S02]  /*e080*/  @!P5 IMAD.MOV R221, RZ, RZ, -R221 ;  /* 0x000000ffffddd224 */ /* 0x000fc400078e0add */
        /* <DEDUP_REMOVED lines=567> */
[----:B------:R-:W-:Y:S01]  /*10400*/  ISETP.GE.AND P1, PT, R248, RZ, PT ;  /* 0x000000fff800720c */ /* 0x000fe20003f26270 */
[----:B------:R-:W-:Y:S01]  /*10410*/  @!P0 IMAD.MOV R32, RZ, RZ, -R32 ;  /* 0x000000ffff208224 */ /* 0x000fe200078e0a20 */
[----:B------:R-:W3:Y:S01]  /*10420*/  LDL R248, [R1+0xbb8] ;  /* 0x000bb80001f87983 */ /* 0x000ee20000100800 */
[----:B--2---:R-:W-:-:S03]  /*10430*/  ISETP.GE.AND P0, PT, R250, RZ, PT ;  /* 0x000000fffa00720c */ /* 0x004fc60003f06270 */
[----:B------:R-:W2:Y:S07]  /*10440*/  LDL R250, [R1+0xbd0] ;  /* 0x000bd00001fa7983 */ /* 0x000eae0000100800 */
[----:B------:R-:W-:Y:S01]  /*10450*/  @!P1 IMAD.MOV R33, RZ, RZ, -R33 ;  /* 0x000000ffff219224 */ /* 0x000fe200078e0a21 */
[----:B------:R-:W-:Y:S01]  /*10460*/  ISETP.GE.AND P1, PT, R252, RZ, PT ;  /* 0x000000fffc00720c */ /* 0x000fe20003f26270 */
[----:B------:R-:W-:Y:S01]  /*10470*/  @!P5 IMAD.MOV R31, RZ, RZ, -R31 ;  /* 0x000000ffff1fd224 */ /* 0x000fe200078e0a1f */
[----:B------:R-:W2:Y:S01]  /*10480*/  LDL R252, [R1+0xbcc] ;  /* 0x000bcc0001fc7983 */ /* 0x000ea20000100800 */
[----:B----4-:R-:W-:-:S03]  /*10490*/  ISETP.GE.AND P5, PT, R4, RZ, PT ;  /* 0x000000ff0400720c */ /* 0x010fc60003fa6270 */
[----:B------:R-:W4:Y:S07]  /*104a0*/  LDL R4, [R1+0xbd4] ;  /* 0x000bd40001047983 */ /* 0x000f2e0000100800 */
[----:B------:R-:W-:-:S03]  /*104b0*/  @!P1 IMAD.MOV R28, RZ, RZ, -R28 ;  /* 0x000000ffff1c9224 */ /* 0x000fc600078e0a1c */
[----:B------:R-:W-:Y:S02]  /*104c0*/  @!P5 IMAD.MOV R26, RZ, RZ, -R26 ;  /* 0x000000ffff1ad224 */ /* 0x000fe400078e0a1a */
[----:B------:R-:W-:Y:S02]  /*104d0*/  @!P0 IMAD.MOV R27, RZ, RZ, -R27 ;  /* 0x000000ffff1b8224 */ /* 0x000fe400078e0a1b */
[----:B------:R-:W-:Y:S01]  /*104e0*/  @!P4 IMAD.MOV R30, RZ, RZ, -R30 ;  /* 0x000000ffff1ec224 */ /* 0x000fe200078e0a1e */
[----:B------:R-:W-:Y:S01]  /*104f0*/  ISETP.GE.AND P4, PT, R247, RZ, PT ;  /* 0x000000fff700720c */ /* 0x000fe20003f86270 */
[----:B------:R-:W-:Y:S01]  /*10500*/  @!P2 IMAD.MOV R29, RZ, RZ, -R29 ;  /* 0x000000ffff1da224 */ /* 0x000fe200078e0a1d */
[----:B------:R-:W4:Y:S01]  /*10510*/  LDL R247, [R1+0xbe8] ;  /* 0x000be80001f77983 */ /* 0x000f220000100800 */
[----:B---3--:R-:W-:-:S03]  /*10520*/  ISETP.GE.AND P1, PT, R251, RZ, PT ;  /* 0x000000fffb00720c */ /* 0x008fc60003f26270 */
[----:B------:R-:W3:Y:S01]  /*10530*/  LDL R251, [R1+0xbd8] ;  /* 0x000bd80001fb7983 */ /* 0x000ee20000100800 */
[----:B------:R-:W-:-:S03]  /*10540*/  ISETP.GE.AND P5, PT, R249, RZ, PT ;  /* 0x000000fff900720c */ /* 0x000fc60003fa6270 */
[----:B------:R-:W3:Y:S01]  /*10550*/  LDL R249, [R1+0xbe0] ;  /* 0x000be00001f97983 */ /* 0x000ee20000100800 */
[----:B------:R-:W-:-:S03]  /*10560*/  ISETP.GE.AND P0, PT, R11, RZ, PT ;  /* 0x000000ff0b00720c */ /* 0x000fc60003f06270 */
[----:B------:R-:W3:Y:S01]  /*10570*/  LDL R11, [R1+0xbdc] ;  /* 0x000bdc00010b7983 */ /* 0x000ee20000100800 */
[----:B------:R-:W-:Y:S01]  /*10580*/  @!P4 IMAD.MOV R25, RZ, RZ, -R25 ;  /* 0x000000ffff19c224 */ /* 0x000fe200078e0a19 */
[----:B------:R-:W-:Y:S02]  /*10590*/  ISETP.GE.AND P4, PT, R0, RZ, PT ;  /* 0x000000ff0000720c */ /* 0x000fe40003f86270 */
[----:B------:R-:W0:Y:S01]  /*105a0*/  S2R R0, SR_TID.X ;  /* 0x0000000000007919 */ /* 0x000e220000002100 */
[----:B------:R-:W-:Y:S01]  /*105b0*/  @!P1 IMAD.MOV R23, RZ, RZ, -R23 ;  /* 0x000000ffff179224 */ /* 0x000fe200078e0a17 */
[----:B------:R-:W-:Y:S01]  /*105c0*/  ISETP.GE.AND P2, PT, R248, RZ, PT ;  /* 0x000000fff800720c */ /* 0x000fe20003f46270 */
[----:B------:R-:W-:Y:S01]  /*105d0*/  @!P5 IMAD.MOV R21, RZ, RZ, -R21 ;  /* 0x000000ffff15d224 */ /* 0x000fe200078e0a15 */
[----:B------:R-:W3:Y:S01]  /*105e0*/  LDL R248, [R1+0xbec] ;  /* 0x000bec0001f87983 */ /* 0x000ee20000100800 */
[----:B--2---:R-:W-:-:S03]  /*105f0*/  ISETP.GE.AND P1, PT, R250, RZ, PT ;  /* 0x000000fffa00720c */ /* 0x004fc60003f26270 */
[----:B------:R-:W2:Y:S01]  /*10600*/  LDL R250, [R1+0xbf0] ;  /* 0x000bf00001fa7983 */ /* 0x000ea20000100800 */
[----:B------:R-:W-:-:S06]  /*10610*/  @!P0 IMAD.MOV R22, RZ, RZ, -R22 ;  /* 0x000000ffff168224 */ /* 0x000fcc00078e0a16 */
[----:B------:R-:W-:Y:S01]  /*10620*/  @!P2 IMAD.MOV R24, RZ, RZ, -R24 ;  /* 0x000000ffff18a224 */ /* 0x000fe200078e0a18 */
[----:B------:R-:W-:Y:S02]  /*10630*/  ISETP.GE.AND P2, PT, R252, RZ, PT ;  /* 0x000000fffc00720c */ /* 0x000fe40003f46270 */
[----:B0-----:R-:W-:-:S04]  /*10640*/  SHF.R.U32.HI R0, RZ, 0x6, R0 ;  /* 0x00000006ff007819 */ /* 0x001fc80000011600 */
[----:B------:R-:W-:-:S04]  /*10650*/  SGXT.U32 R0, R0, 0x1 ;  /* 0x000000010000781a */ /* 0x000fc80000000000 */
[----:B------:R-:W-:Y:S02]  /*10660*/  LOP3.LUT R0, R0, 0x3e, RZ, 0xfc, !PT ;  /* 0x0000003e00007812 */ /* 0x000fe400078efcff */
[----:B----4-:R-:W-:-:S03]  /*10670*/  ISETP.GE.AND P0, PT, R4, RZ, PT ;  /* 0x000000ff0400720c */ /* 0x010fc60003f06270 */
[----:B------:R-:W-:Y:S02]  /*10680*/  IMAD R4, R0, UR9, RZ ;  /* 0x0000000900047c24 */ /* 0x000fe4000f8e02ff */
[----:B------:R-:W-:-:S04]  /*10690*/  IMAD R0, RZ, RZ, -UR9 ;  /* 0x80000009ff007e24 */ /* 0x000fc8000f8e02ff */
[----:B------:R-:W-:Y:S02]  /*106a0*/  IMAD R4, R0, 0x2, R4 ;  /* 0x0000000200047824 */ /* 0x000fe400078e0204 */
[----:B------:R-:W-:Y:S02]  /*106b0*/  @!P2 IMAD.MOV R19, RZ, RZ, -R19 ;  /* 0x000000ffff13a224 */ /* 0x000fe400078e0a13 */
[----:B------:R-:W-:Y:S01]  /*106c0*/  @!P4 IMAD.MOV R20, RZ, RZ, -R20 ;  /* 0x000000ffff14c224 */ /* 0x000fe200078e0a14 */
[----:B---3--:R-:W-:Y:S02]  /*106d0*/  ISETP.GE.AND P5, PT, R251, RZ, PT ;  /* 0x000000fffb00720c */ /* 0x008fe40003fa6270 */
[----:B------:R-:W3:Y:S04]  /*106e0*/  LDL R251, [R1+0xbf4] ;  /* 0x000bf40001fb7983 */ /* 0x000ee80000100800 */
[----:B------:R0:W-:Y:S01]  /*106f0*/  STL [R1+0x198], R4 ;  /* 0x0001980401007387 */ /* 0x0001e20000100800 */
[----:B------:R-:W-:-:S03]  /*10700*/  ISETP.GE.AND P2, PT, R249, RZ, PT ;  /* 0x000000fff900720c */ /* 0x000fc60003f46270 */
[----:B------:R-:W4:Y:S01]  /*10710*/  LDL R252, [R1+0xbf8] ;  /* 0x000bf80001fc7983 */ /* 0x000f220000100800 */
[----:B0-----:R-:W-:-:S05]  /*10720*/  IMAD R4, R0, 0x2, R4 ;  /* 0x0000000200047824 */ /* 0x001fca00078e0204 */
[----:B------:R0:W-:Y:S04]  /*10730*/  STL [R1+0x1a0], R4 ;  /* 0x0001a00401007387 */ /* 0x0001e80000100800 */
[----:B------:R-:W4:Y:S01]  /*10740*/  LDL R249, [R1+0xc00] ;  /* 0x000c000001f97983 */ /* 0x000f220000100800 */
[----:B------:R-:W-:-:S03]  /*10750*/  ISETP.GE.AND P4, PT, R11, RZ, PT ;  /* 0x000000ff0b00720c */ /* 0x000fc60003f86270 */
[----:B------:R-:W4:Y:S01]  /*10760*/  LDL R11, [R1+0xbfc] ;  /* 0x000bfc00010b7983 */ /* 0x000f220000100800 */
[----:B0-----:R-:W-:-:S05]  /*10770*/  IMAD R4, R0, 0x2, R4 ;  /* 0x0000000200047824 */ /* 0x001fca00078e0204 */
[----:B------:R0:W-:Y:S02]  /*10780*/  STL [R1+0x15c], R4 ;  /* 0x00015c0401007387 */ /* 0x0001e40000100800 */
[----:B0-----:R-:W-:-:S05]  /*10790*/  IMAD R4, R0, 0x2, R4 ;  /* 0x0000000200047824 */ /* 0x001fca00078e0204 */
[----:B------:R0:W-:Y:S02]  /*107a0*/  STL [R1+0x160], R4 ;  /* 0x0001600401007387 */ /* 0x0001e40000100800 */
[----:B0-----:R-:W-:-:S05]  /*107b0*/  IMAD R4, R0, 0x2, R4 ;  /* 0x0000000200047824 */ /* 0x001fca00078e0204 */
[----:B------:R0:W-:Y:S01]  /*107c0*/  STL [R1+0x164], R4 ;  /* 0x0001640401007387 */ /* 0x0001e20000100800 */
[----:B------:R-:W-:Y:S02]  /*107d0*/  @!P4 IMAD.MOV R15, RZ, RZ, -R15 ;  /* 0x000000ffff0fc224 */ /* 0x000fe400078e0a0f */
[----:B0-----:R-:W-:Y:S01]  /*107e0*/  IMAD R4, R0, 0x2, R4 ;  /* 0x0000000200047824 */ /* 0x001fe200078e0204 */
[----:B--2---:R-:W-:-:S04]  /*107f0*/  ISETP.GE.AND P4, PT, R250, RZ, PT ;  /* 0x000000fffa00720c */ /* 0x004fc80003f86270 */
[----:B------:R0:W-:Y:S04]  /*10800*/  STL [R1+0x168], R4 ;  /* 0x0001680401007387 */ /* 0x0001e80000100800 */
[----:B------:R-:W2:Y:S01]  /*10810*/  LDL R250, [R1+0xc04] ;  /* 0x000c040001fa7983 */ /* 0x000ea20000100800 */
[----:B0-----:R-:W-:Y:S02]  /*10820*/  IMAD R4, R0, 0x2, R4 ;  /* 0x0000000200047824 */ /* 0x001fe400078e0204 */
[----:B------:R-:W-:-:S03]  /*10830*/  @!P2 IMAD.MOV R14, RZ, RZ, -R14 ;  /* 0x000000ffff0ea224 */ /* 0x000fc600078e0a0e */
[----:B------:R0:W-:Y:S01]  /*10840*/  STL [R1+0x16c], R4 ;  /* 0x00016c0401007387 */ /* 0x0001e20000100800 */
[----:B------:R-:W-:Y:S02]  /*10850*/  @!P5 IMAD.MOV R16, RZ, RZ, -R16 ;  /* 0x000000ffff10d224 */ /* 0x000fe400078e0a10 */
[----:B0-----:R-:W-:Y:S01]  /*10860*/  IMAD R4, R0, 0x2, R4 ;  /* 0x0000000200047824 */ /* 0x001fe200078e0204 */
[----:B------:R-:W-:Y:S01]  /*10870*/  ISETP.GE.AND P5, PT, R248, RZ, PT ;  /* 0x000000fff800720c */ /* 0x000fe20003fa6270 */
[----:B------:R-:W-:Y:S01]  /*10880*/  @!P1 IMAD.MOV R18, RZ, RZ, -R18 ;  /* 0x000000ffff129224 */ /* 0x000fe200078e0a12 */
[----:B------:R-:W-:Y:S01]  /*10890*/  ISETP.GE.AND P1, PT, R246, RZ, PT ;  /* 0x000000fff600720c */ /* 0x000fe20003f26270 */
[----:B------:R-:W-:Y:S01]  /*108a0*/  @!P0 IMAD.MOV R17, RZ, RZ, -R17 ;  /* 0x000000ffff118224 */ /* 0x000fe200078e0a11 */
[----:B------:R-:W-:-:S09]  /*108b0*/  ISETP.GE.AND P0, PT, R247, RZ, PT ;  /* 0x000000fff700720c */ /* 0x000fd20003f06270 */
[----:B------:R-:W-:Y:S02]  /*108c0*/  @!P5 IMAD.MOV R9, RZ, RZ, -R9 ;  /* 0x000000ffff09d224 */ /* 0x000fe400078e0a09 */
[----:B------:R-:W-:Y:S02]  /*108d0*/  @!P1 IMAD.MOV R13, RZ, RZ, -R13 ;  /* 0x000000ffff0d9224 */ /* 0x000fe400078e0a0d */
[----:B------:R-:W-:Y:S01]  /*108e0*/  @!P0 IMAD.MOV R10, RZ, RZ, -R10 ;  /* 0x000000ffff0a8224 */ /* 0x000fe200078e0a0a */
[----:B---3--:R-:W-:Y:S02]  /*108f0*/  ISETP.GE.AND P2, PT, R251, RZ, PT ;  /* 0x000000fffb00720c */ /* 0x008fe40003f46270 */
[----:B------:R-:W3:Y:S04]  /*10900*/  LDL R251, [R1+0xc08] ;  /* 0x000c080001fb7983 */ /* 0x000ee80000100800 */
[----:B------:R0:W-:Y:S02]  /*10910*/  STL [R1+0x170], R4 ;  /* 0x0001700401007387 */ /* 0x0001e40000100800 */
[----:B0-----:R-:W-:-:S05]  /*10920*/  IMAD R4, R0, 0x2, R4 ;  /* 0x0000000200047824 */ /* 0x001fca00078e0204 */
[----:B------:R0:W-:Y:S02]  /*10930*/  STL [R1+0x174], R4 ;  /* 0x0001740401007387 */ /* 0x0001e40000100800 */
[----:B0-----:R-:W-:-:S05]  /*10940*/  IMAD R4, R0, 0x2, R4 ;  /* 0x0000000200047824 */ /* 0x001fca00078e0204 */
[----:B------:R0:W-:Y:S01]  /*10950*/  STL [R1+0x178], R4 ;  /* 0x0001780401007387 */ /* 0x0001e20000100800 */
[----:B----4-:R-:W-:Y:S01]  /*10960*/  ISETP.GE.AND P5, PT, R249, RZ, PT ;  /* 0x000000fff900720c */ /* 0x010fe20003fa6270 */
[----:B0-----:R-:W-:-:S05]  /*10970*/  IMAD R4, R0, 0x2, R4 ;  /* 0x0000000200047824 */ /* 0x001fca00078e0204 */
[----:B------:R0:W-:Y:S01]  /*10980*/  STL [R1+0x17c], R4 ;  /* 0x00017c0401007387 */ /* 0x0001e20000100800 */
[----:B------:R-:W-:-:S03]  /*10990*/  IMAD R249, R0, 0x2, R4 ;  /* 0x0000000200f97824 */ /* 0x000fc600078e0204 */
[----:B------:R1:W-:Y:S04]  /*109a0*/  STL [R1+0xf90], R2 ;  /* 0x000f900201007387 */ /* 0x0003e80000100800 */
[----:B------:R-:W4:Y:S04]  /*109b0*/  LDL.LU R245, [R1+0x2c] ;  /* 0x00002c0001f57983 */ /* 0x000f280000300800 */
[----:B------:R-:W4:Y:S01]  /*109c0*/  LDL.LU R246, [R1+0x28] ;  /* 0x0000280001f67983 */ /* 0x000f220000300800 */
[----:B------:R-:W-:-:S03]  /*109d0*/  ISETP.GE.AND P1, PT, R252, RZ, PT ;  /* 0x000000fffc00720c */ /* 0x000fc60003f26270 */
[----:B------:R-:W4:Y:S04]  /*109e0*/  LDL.LU R247, [R1+0x1c] ;  /* 0x00001c0001f77983 */ /* 0x000f280000300800 */
[----:B------:R-:W-:Y:S01]  /*109f0*/  STL [R1+0x180], R249 ;  /* 0x000180f901007387 */ /* 0x000fe20000100800 */
[----:B------:R-:W-:-:S03]  /*10a00*/  ISETP.GE.AND P0, PT, R11, RZ, PT ;  /* 0x000000ff0b00720c */ /* 0x000fc60003f06270 */
[----:B------:R-:W4:Y:S04]  /*10a10*/  LDL.LU R248, [R1+0x18] ;  /* 0x0000180001f87983 */ /* 0x000f280000300800 */
[----:B------:R-:W4:Y:S04]  /*10a20*/  LDL.LU R252, [R1+0x14] ;  /* 0x0000140001fc7983 */ /* 0x000f280000300800 */
[----:B------:R-:W4:Y:S01]  /*10a30*/  LDL.LU R11, [R1+0x10] ;  /* 0x00001000010b7983 */ /* 0x000f220000300800 */
[----:B0-----:R-:W0:Y:S01]  /*10a40*/  S2R R4, SR_TID.X ;  /* 0x0000000000047919 */ /* 0x001e220000002100 */
[----:B------:R-:W-:Y:S01]  /*10a50*/  @!P4 IMAD.MOV R12, RZ, RZ, -R12 ;  /* 0x000000ffff0cc224 */ /* 0x000fe200078e0a0c */
[----:B------:R-:W-:Y:S01]  /*10a60*/  ISETP.GE.AND P4, PT, R2, RZ, PT ;  /* 0x000000ff0200720c */ /* 0x000fe20003f86270 */
[----:B-1----:R-:W-:-:S02]  /*10a70*/  IMAD R2, R0, 0x2, R249 ;  /* 0x0000000200027824 */ /* 0x002fc400078e02f9 */
[----:B------:R-:W-:-:S03]  /*10a80*/  @!P0 IMAD.MOV R6, RZ, RZ, -R6 ;  /* 0x000000ffff068224 */ /* 0x000fc600078e0a06 */
[----:B------:R1:W-:Y:S01]  /*10a90*/  STL [R1+0x184], R2 ;  /* 0x0001840201007387 */ /* 0x0003e20000100800 */
[----:B------:R-:W-:Y:S02]  /*10aa0*/  ISETP.NE.AND P3, PT, R5, RZ, PT ;  /* 0x000000ff0500720c */ /* 0x000fe40003f65270 */
[----:B------:R-:W-:Y:S01]  /*10ab0*/  LOP3.LUT R5, RZ, R5, RZ, 0x33, !PT ;  /* 0x00000005ff057212 */ /* 0x000fe200078e33ff */
[----:B-1----:R-:W-:Y:S01]  /*10ac0*/  IMAD R2, R0, 0x2, R2 ;  /* 0x0000000200027824 */ /* 0x002fe200078e0202 */
[----:B0-----:R-:W-:-:S05]  /*10ad0*/  LOP3.LUT R4, R4, 0x3f, RZ, 0xc0, !PT ;  /* 0x0000003f04047812 */ /* 0x001fca00078ec0ff */
[----:B------:R-:W-:Y:S01]  /*10ae0*/  IMAD R4, R4, UR10, RZ ;  /* 0x0000000a04047c24 */ /* 0x000fe2000f8e02ff */
[----:B------:R0:W-:Y:S04]  /*10af0*/  STL [R1+0x188], R2 ;  /* 0x0001880201007387 */ /* 0x0001e80000100800 */
[----:B------:R-:W-:Y:S01]  /*10b00*/  LEA R4, P0, R4, UR4, 0x1 ;  /* 0x0000000404047c11 */ /* 0x000fe2000f8008ff */
[----:B------:R-:W-:Y:S01]  /*10b10*/  @!P2 IMAD.MOV R8, RZ, RZ, -R8 ;  /* 0x000000ffff08a224 */ /* 0x000fe200078e0a08 */
[----:B--2---:R-:W-:Y:S01]  /*10b20*/  ISETP.GE.AND P2, PT, R250, RZ, PT ;  /* 0x000000fffa00720c */ /* 0x004fe20003f46270 */
[----:B------:R-:W-:Y:S01]  /*10b30*/  @!P1 IMAD.MOV R7, RZ, RZ, -R7 ;  /* 0x000000ffff079224 */ /* 0x000fe200078e0a07 */
[----:B------:R-:W-:Y:S01]  /*10b40*/  ULDC UR4, c[0x0][0x240] ;  /* 0x0000900000047ab9 */ /* 0x000fe20000000800 */
[----:B------:R1:W-:Y:S01]  /*10b50*/  STL [R1+0xfa8], R4 ;  /* 0x000fa80401007387 */ /* 0x0003e20000100800 */
[----:B0-----:R-:W-:-:S04]  /*10b60*/  IMAD R2, R0, 0x2, R2 ;  /* 0x0000000200027824 */ /* 0x001fc800078e0202 */
[----:B------:R-:W-:Y:S01]  /*10b70*/  IMAD R0, R0, 0x2, R2 ;  /* 0x0000000200007824 */ /* 0x000fe200078e0202 */
[----:B-1----:R-:W2:Y:S04]  /*10b80*/  LDL.LU R4, [R1+0x8] ;  /* 0x0000080001047983 */ /* 0x002ea80000300800 */
[----:B------:R-:W2:Y:S04]  /*10b90*/  LDL.LU R249, [R1+0x24] ;  /* 0x0000240001f97983 */ /* 0x000ea80000300800 */
[----:B------:R-:W2:Y:S01]  /*10ba0*/  LDL.LU R250, [R1+0x20] ;  /* 0x0000200001fa7983 */ /* 0x000ea20000300800 */
[----:B---3--:R-:W-:-:S03]  /*10bb0*/  ISETP.GE.AND P1, PT, R251, RZ, PT ;  /* 0x000000fffb00720c */ /* 0x008fc60003f26270 */
[----:B------:R-:W3:Y:S04]  /*10bc0*/  LDL.LU R251, [R1] ;  /* 0x0000000001fb7983 */ /* 0x000ee80000300800 */
[----:B------:R0:W-:Y:S04]  /*10bd0*/  STL [R1+0xf94], R2 ;  /* 0x000f940201007387 */ /* 0x0001e80000100800 */
[----:B0-----:R-:W2:Y:S01]  /*10be0*/  LDL.LU R2, [R1+0xc] ;  /* 0x00000c0001027983 */ /* 0x001ea20000300800 */
[C---:B----4-:R-:W-:Y:S02]  /*10bf0*/  SEL R245, R5.reuse, R245, !P3 ;  /* 0x000000f505f57207 */ /* 0x050fe40005800000 */
[----:B------:R-:W-:-:S03]  /*10c00*/  SEL R246, R5, R246, !P3 ;  /* 0x000000f605f67207 */ /* 0x000fc60005800000 */
[----:B------:R0:W-:Y:S01]  /*10c10*/  STL [R1+0x158], R245 ;  /* 0x000158f501007387 */ /* 0x0001e20000100800 */
[----:B------:R-:W-:-:S03]  /*10c20*/  SEL R247, R5, R247, !P3 ;  /* 0x000000f705f77207 */ /* 0x000fc60005800000 */
[----:B0-----:R-:W4:Y:S01]  /*10c30*/  LDL.LU R245, [R1+0xfd8] ;  /* 0x000fd80001f57983 */ /* 0x001f220000300800 */
[----:B------:R-:W-:-:S03]  /*10c40*/  SEL R248, R5, R248, !P3 ;  /* 0x000000f805f87207 */ /* 0x000fc60005800000 */
[----:B------:R0:W-:Y:S01]  /*10c50*/  STL [R1+0x154], R246 ;  /* 0x000154f601007387 */ /* 0x0001e20000100800 */
[C---:B------:R-:W-:Y:S02]  /*10c60*/  SEL R252, R5.reuse, R252, !P3 ;  /* 0x000000fc05fc7207 */ /* 0x040fe40005800000 */
[C---:B------:R-:W-:Y:S01]  /*10c70*/  SEL R11, R5.reuse, R11, !P3 ;  /* 0x0000000b050b7207 */ /* 0x040fe20005800000 */
[----:B0-----:R-:W3:Y:S04]  /*10c80*/  LDL.LU R246, [R1+0xfd4] ;  /* 0x000fd40001f67983 */ /* 0x001ee80000300800 */
[----:B------:R0:W-:Y:S04]  /*10c90*/  STL [R1+0x150], R247 ;  /* 0x000150f701007387 */ /* 0x0001e80000100800 */
[----:B0-----:R-:W4:Y:S04]  /*10ca0*/  LDL.LU R247, [R1+0xfd0] ;  /* 0x000fd00001f77983 */ /* 0x001f280000300800 */
[----:B------:R0:W-:Y:S04]  /*10cb0*/  STL [R1+0x14c], R248 ;  /* 0x00014cf801007387 */ /* 0x0001e80000100800 */
[----:B0-----:R-:W3:Y:S04]  /*10cc0*/  LDL.LU R248, [R1+0xfcc] ;  /* 0x000fcc0001f87983 */ /* 0x001ee80000300800 */
[----:B------:R0:W-:Y:S04]  /*10cd0*/  STL [R1+0x148], R252 ;  /* 0x000148fc01007387 */ /* 0x0001e80000100800 */
[----:B0-----:R-:W4:Y:S04]  /*10ce0*/  LDL.LU R252, [R1+0xfc8] ;  /* 0x000fc80001fc7983 */ /* 0x001f280000300800 */
[----:B------:R0:W-:Y:S04]  /*10cf0*/  STL [R1+0x144], R11 ;  /* 0x0001440b01007387 */ /* 0x0001e80000100800 */
[----:B0-----:R-:W3:Y:S01]  /*10d00*/  LDL.LU R11, [R1+0xfc4] ;  /* 0x000fc400010b7983 */ /* 0x001ee20000300800 */
[----:B--2---:R-:W-:-:S05]  /*10d10*/  SEL R2, R5, R2, !P3 ;  /* 0x0000000205027207 */ /* 0x004fca0005800000 */
[----:B------:R0:W-:Y:S02]  /*10d20*/  STL [R1+0x140], R2 ;  /* 0x0001400201007387 */ /* 0x0001e40000100800 */
[----:B0-----:R-:W-:-:S05]  /*10d30*/  SEL R2, R5, R4, !P3 ;  /* 0x0000000405027207 */ /* 0x001fca0005800000 */
[----:B------:R4:W-:Y:S02]  /*10d40*/  STL [R1+0x13c], R2 ;  /* 0x00013c0201007387 */ /* 0x0009e40000100800 */
[C---:B----4-:R-:W-:Y:S02]  /*10d50*/  SEL R2, R5.reuse, R252, !P3 ;  /* 0x000000fc05027207 */ /* 0x050fe40005800000 */
[C---:B---3--:R-:W-:Y:S02]  /*10d60*/  SEL R4, R5.reuse, R11, !P3 ;  /* 0x0000000b05047207 */ /* 0x048fe40005800000 */
[----:B------:R-:W-:-:S03]  /*10d70*/  SEL R11, R5, R248, !P3 ;  /* 0x000000f8050b7207 */ /* 0x000fc60005800000 */
[----:B------:R0:W-:Y:S04]  /*10d80*/  STL [R1+0x138], R4 ;  /* 0x0001380401007387 */ /* 0x0001e80000100800 */
[----:B------:R1:W-:Y:S01]  /*10d90*/  STL [R1+0x134], R2 ;  /* 0x0001340201007387 */ /* 0x0003e20000100800 */
[----:B0-----:R-:W-:-:S03]  /*10da0*/  SEL R4, R5, R247, !P3 ;  /* 0x000000f705047207 */ /* 0x001fc60005800000 */
[----:B------:R0:W-:Y:S01]  /*10db0*/  STL [R1+0x130], R11 ;  /* 0x0001300b01007387 */ /* 0x0001e20000100800 */
[----:B-1----:R-:W-:-:S03]  /*10dc0*/  SEL R2, R5, R246, !P3 ;  /* 0x000000f605027207 */ /* 0x002fc60005800000 */
        /* <DEDUP_REMOVED lines=119> */
[C---:B-1----:R-:W-:Y:S01]  /*11540*/  SEL R2, R5.reuse, R186, !P3 ;  /* 0x000000ba05027207 */ /* 0x042fe20005800000 */
[----:B------:R-:W1:Y:S02]  /*11550*/  S2R R247, SR_TID.X ;  /* 0x0000000000f77919 */ /* 0x000e640000002100 */
[----:B------:R2:W-:Y:S01]  /*11560*/  STL [R1+0x38], R4 ;  /* 0x0000380401007387 */ /* 0x0005e20000100800 */
[----:B0-----:R-:W-:-:S03]  /*11570*/  SEL R11, R5, R185, !P3 ;  /* 0x000000b9050b7207 */ /* 0x001fc60005800000 */
[----:B------:R0:W-:Y:S01]  /*11580*/  STL [R1+0x34], R2 ;  /* 0x0000340201007387 */ /* 0x0001e20000100800 */
[----:B--2---:R-:W-:-:S03]  /*11590*/  SEL R4, R5, R184, !P3 ;  /* 0x000000b805047207 */ /* 0x004fc60005800000 */
[----:B------:R2:W-:Y:S01]  /*115a0*/  STL [R1+0x2c], R11 ;  /* 0x00002c0b01007387 */ /* 0x0005e20000100800 */
[----:B0-----:R-:W-:-:S03]  /*115b0*/  SEL R2, R5, R183, !P3 ;  /* 0x000000b705027207 */ /* 0x001fc60005800000 */
[----:B------:R0:W-:Y:S01]  /*115c0*/  STL [R1], R4 ;  /* 0x0000000401007387 */ /* 0x0001e20000100800 */
[----:B--2---:R-:W-:-:S03]  /*115d0*/  SEL R11, R5, R182, !P3 ;  /* 0x000000b6050b7207 */ /* 0x004fc60005800000 */
[----:B------:R2:W-:Y:S01]  /*115e0*/  STL [R1+0xc], R2 ;  /* 0x00000c0201007387 */ /* 0x0005e20000100800 */
[----:B0-----:R-:W-:-:S03]  /*115f0*/  SEL R4, R5, R181, !P3 ;  /* 0x000000b505047207 */ /* 0x001fc60005800000 */
[----:B------:R0:W-:Y:S01]  /*11600*/  STL [R1+0x18], R11 ;  /* 0x0000180b01007387 */ /* 0x0001e20000100800 */
[----:B--2---:R-:W-:-:S03]  /*11610*/  SEL R2, R5, R180, !P3 ;  /* 0x000000b405027207 */ /* 0x004fc60005800000 */
[----:B------:R2:W-:Y:S01]  /*11620*/  STL [R1+0x28], R4 ;  /* 0x0000280401007387 */ /* 0x0005e20000100800 */
[----:B0-----:R-:W-:-:S03]  /*11630*/  SEL R11, R5, R179, !P3 ;  /* 0x000000b3050b7207 */ /* 0x001fc60005800000 */
[----:B------:R0:W-:Y:S01]  /*11640*/  STL [R1+0x24], R2 ;  /* 0x0000240201007387 */ /* 0x0001e20000100800 */
[----:B--2---:R-:W-:-:S03]  /*11650*/  SEL R4, R5, R178, !P3 ;  /* 0x000000b205047207 */ /* 0x004fc60005800000 */
[----:B------:R-:W-:Y:S01]  /*11660*/  STL [R1+0x20], R11 ;  /* 0x0000200b01007387 */ /* 0x000fe20000100800 */
[----:B0-----:R-:W-:-:S03]  /*11670*/  SEL R2, R5, R177, !P3 ;  /* 0x000000b105027207 */ /* 0x001fc60005800000 */
[----:B------:R-:W2:Y:S04]  /*11680*/  LDL.LU R242, [R1+0x158] ;  /* 0x0001580001f27983 */ /* 0x000ea80000300800 */
[----:B------:R0:W-:Y:S04]  /*11690*/  STL [R1+0x1c], R4 ;  /* 0x00001c0401007387 */ /* 0x0001e80000100800 */
[----:B------:R-:W3:Y:S04]  /*116a0*/  LDL.LU R239, [R1+0x154] ;  /* 0x0001540001ef7983 */ /* 0x000ee80000300800 */
[----:B------:R4:W-:Y:S04]  /*116b0*/  STL [R1+0x14], R2 ;  /* 0x0000140201007387 */ /* 0x0009e80000100800 */
[----:B------:R-:W3:Y:S04]  /*116c0*/  LDL.LU R236, [R1+0x150] ;  /* 0x0001500001ec7983 */ /* 0x000ee80000300800 */
[----:B------:R-:W3:Y:S04]  /*116d0*/  LDL.LU R233, [R1+0x14c] ;  /* 0x00014c0001e97983 */ /* 0x000ee80000300800 */
[----:B------:R-:W3:Y:S04]  /*116e0*/  LDL.LU R230, [R1+0x148] ;  /* 0x0001480001e67983 */ /* 0x000ee80000300800 */
[----:B------:R-:W3:Y:S04]  /*116f0*/  LDL.LU R227, [R1+0x144] ;  /* 0x0001440001e37983 */ /* 0x000ee80000300800 */
[----:B------:R-:W3:Y:S04]  /*11700*/  LDL.LU R224, [R1+0x140] ;  /* 0x0001400001e07983 */ /* 0x000ee80000300800 */
[----:B------:R-:W3:Y:S01]  /*11710*/  LDL.LU R221, [R1+0x13c] ;  /* 0x00013c0001dd7983 */ /* 0x000ee20000300800 */
[----:B-1----:R-:W-:-:S03]  /*11720*/  LOP3.LUT R247, R247, 0x3f, RZ, 0xc0, !PT ;  /* 0x0000003ff7f77812 */ /* 0x002fc600078ec0ff */
[----:B------:R-:W3:Y:S04]  /*11730*/  LDL.LU R218, [R1+0x138] ;  /* 0x0001380001da7983 */ /* 0x000ee80000300800 */
[----:B------:R-:W3:Y:S04]  /*11740*/  LDL.LU R215, [R1+0x134] ;  /* 0x0001340001d77983 */ /* 0x000ee80000300800 */
[----:B------:R-:W3:Y:S04]  /*11750*/  LDL.LU R212, [R1+0x130] ;  /* 0x0001300001d47983 */ /* 0x000ee80000300800 */
[----:B------:R-:W3:Y:S01]  /*11760*/  LDL.LU R209, [R1+0x12c] ;  /* 0x00012c0001d17983 */ /* 0x000ee20000300800 */
[----:B------:R-:W-:-:S03]  /*11770*/  @!P1 IMAD.MOV R3, RZ, RZ, -R3 ;  /* 0x000000ffff039224 */ /* 0x000fc600078e0a03 */
[----:B------:R-:W3:Y:S01]  /*11780*/  LDL.LU R206, [R1+0x128] ;  /* 0x0001280001ce7983 */ /* 0x000ee20000300800 */
[----:B0-----:R-:W-:-:S03]  /*11790*/  SEL R4, R5, R176, !P3 ;  /* 0x000000b005047207 */ /* 0x001fc60005800000 */
[----:B------:R-:W3:Y:S01]  /*117a0*/  LDL.LU R203, [R1+0x124] ;  /* 0x0001240001cb7983 */ /* 0x000ee20000300800 */
[----:B------:R-:W-:Y:S01]  /*117b0*/  SEL R11, R5, R175, !P3 ;  /* 0x000000af050b7207 */ /* 0x000fe20005800000 */
[----:B------:R-:W-:Y:S02]  /*117c0*/  IMAD R182, R247, UR10, RZ ;  /* 0x0000000af7b67c24 */ /* 0x000fe4000f8e02ff */
[----:B------:R-:W3:Y:S01]  /*117d0*/  LDL.LU R200, [R1+0x120] ;  /* 0x0001200001c87983 */ /* 0x000ee20000300800 */
[----:B----4-:R-:W-:-:S03]  /*117e0*/  SEL R2, R5, R174, !P3 ;  /* 0x000000ae05027207 */ /* 0x010fc60005800000 */
[----:B------:R-:W4:Y:S01]  /*117f0*/  LDL.LU R197, [R1+0x11c] ;  /* 0x00011c0001c57983 */ /* 0x000f220000300800 */
[----:B------:R-:W-:-:S03]  /*11800*/  SEL R252, R5, R173, !P3 ;  /* 0x000000ad05fc7207 */ /* 0x000fc60005800000 */
[----:B------:R-:W4:Y:S01]  /*11810*/  LDL.LU R194, [R1+0x118] ;  /* 0x0001180001c27983 */ /* 0x000f220000300800 */
[----:B------:R-:W-:-:S03]  /*11820*/  SEL R248, R5, R172, !P3 ;  /* 0x000000ac05f87207 */ /* 0x000fc60005800000 */
[----:B------:R-:W4:Y:S01]  /*11830*/  LDL.LU R191, [R1+0x114] ;  /* 0x0001140001bf7983 */ /* 0x000f220000300800 */
[----:B------:R-:W-:-:S03]  /*11840*/  SEL R246, R5, R171, !P3 ;  /* 0x000000ab05f67207 */ /* 0x000fc60005800000 */
[----:B------:R-:W4:Y:S01]  /*11850*/  LDL.LU R188, [R1+0x110] ;  /* 0x0001100001bc7983 */ /* 0x000f220000300800 */
[----:B------:R-:W-:-:S03]  /*11860*/  SEL R247, R5, R3, !P3 ;  /* 0x0000000305f77207 */ /* 0x000fc60005800000 */
[----:B------:R-:W4:Y:S01]  /*11870*/  LDL.LU R185, [R1+0x10c] ;  /* 0x00010c0001b97983 */ /* 0x000f220000300800 */
[----:B------:R-:W-:Y:S02]  /*11880*/  LEA.HI.X.SX32 R3, R182, UR5, 0x1, P0 ;  /* 0x00000005b6037c11 */ /* 0x000fe400080f0eff */
[C---:B------:R-:W-:Y:S01]  /*11890*/  SEL R245, R5.reuse, R6, !P3 ;  /* 0x0000000605f57207 */ /* 0x040fe20005800000 */
[----:B------:R-:W-:Y:S01]  /*118a0*/  STL [R1+0xfac], R4 ;  /* 0x000fac0401007387 */ /* 0x000fe20000100800 */
[C---:B------:R-:W-:Y:S02]  /*118b0*/  SEL R171, R5.reuse, R58, !P3 ;  /* 0x0000003a05ab7207 */ /* 0x040fe40005800000 */
[C---:B------:R-:W-:Y:S01]  /*118c0*/  SEL R172, R5.reuse, R57, !P3 ;  /* 0x0000003905ac7207 */ /* 0x040fe20005800000 */
[----:B------:R-:W-:Y:S01]  /*118d0*/  STL [R1+0xfb0], R11 ;  /* 0x000fb00b01007387 */ /* 0x000fe20000100800 */
[C---:B------:R-:W-:Y:S02]  /*118e0*/  SEL R174, R5.reuse, R56, !P3 ;  /* 0x0000003805ae7207 */ /* 0x040fe40005800000 */
[C---:B------:R-:W-:Y:S01]  /*118f0*/  SEL R175, R5.reuse, R55, !P3 ;  /* 0x0000003705af7207 */ /* 0x040fe20005800000 */
[----:B------:R-:W-:Y:S01]  /*11900*/  STL [R1+0xfb4], R2 ;  /* 0x000fb40201007387 */ /* 0x000fe20000100800 */
[----:B------:R-:W-:-:S02]  /*11910*/  SEL R177, R5, R54, !P3 ;  /* 0x0000003605b17207 */ /* 0x000fc40005800000 */
        /* <DEDUP_REMOVED lines=10> */
[----:B------:R0:W-:Y:S01]  /*119c0*/  STL [R1+0xfa0], R3 ;  /* 0x000fa00301007387 */ /* 0x0001e20000100800 */
[C---:B------:R-:W-:Y:S02]  /*119d0*/  SEL R189, R5.reuse, R46, !P3 ;  /* 0x0000002e05bd7207 */ /* 0x040fe40005800000 */
[C---:B------:R-:W-:Y:S02]  /*119e0*/  SEL R190, R5.reuse, R45, !P3 ;  /* 0x0000002d05be7207 */ /* 0x040fe40005800000 */
[C---:B------:R-:W-:Y:S02]  /*119f0*/  SEL R192, R5.reuse, R44, !P3 ;  /* 0x0000002c05c07207 */ /* 0x040fe40005800000 */
[C---:B------:R-:W-:Y:S02]  /*11a00*/  SEL R193, R5.reuse, R43, !P3 ;  /* 0x0000002b05c17207 */ /* 0x040fe40005800000 */
[C---:B------:R-:W-:Y:S01]  /*11a10*/  SEL R195, R5.reuse, R42, !P3 ;  /* 0x0000002a05c37207 */ /* 0x040fe20005800000 */
[----:B0-----:R-:W-:Y:S01]  /*11a20*/  IMAD R3, RZ, RZ, -UR9 ;  /* 0x80000009ff037e24 */ /* 0x001fe2000f8e02ff */
[----:B------:R-:W-:-:S02]  /*11a30*/  SEL R196, R5, R41, !P3 ;  /* 0x0000002905c47207 */ /* 0x000fc40005800000 */
[----:B------:R-:W-:Y:S01]  /*11a40*/  SEL R198, R5, R40, !P3 ;  /* 0x0000002805c67207 */ /* 0x000fe20005800000 */
[----:B------:R-:W-:Y:S01]  /*11a50*/  IMAD R6, R3, 0x2, R0 ;  /* 0x0000000203067824 */ /* 0x000fe200078e0200 */
[----:B------:R-:W-:Y:S01]  /*11a60*/  STL [R1+0xf98], R0 ;  /* 0x000f980001007387 */ /* 0x000fe20000100800 */
[C---:B------:R-:W-:Y:S02]  /*11a70*/  SEL R199, R5.reuse, R39, !P3 ;  /* 0x0000002705c77207 */ /* 0x040fe40005800000 */
[C---:B------:R-:W-:Y:S01]  /*11a80*/  SEL R201, R5.reuse, R38, !P3 ;  /* 0x0000002605c97207 */ /* 0x040fe20005800000 */
[----:B------:R0:W-:Y:S01]  /*11a90*/  STL [R1+0xf9c], R6 ;  /* 0x000f9c0601007387 */ /* 0x0001e20000100800 */
[C---:B------:R-:W-:Y:S02]  /*11aa0*/  SEL R211, R5.reuse, R31, !P3 ;  /* 0x0000001f05d37207 */ /* 0x040fe40005800000 */
[C---:B------:R-:W-:Y:S01]  /*11ab0*/  SEL R213, R5.reuse, R30, !P3 ;  /* 0x0000001e05d57207 */ /* 0x040fe20005800000 */
[----:B------:R-:W4:Y:S01]  /*11ac0*/  LDL.LU R182, [R1+0x108] ;  /* 0x0001080001b67983 */ /* 0x000f220000300800 */
[----:B------:R-:W-:-:S02]  /*11ad0*/  SEL R214, R5, R29, !P3 ;  /* 0x0000001d05d67207 */ /* 0x000fc40005800000 */
[C---:B------:R-:W-:Y:S01]  /*11ae0*/  SEL R216, R5.reuse, R28, !P3 ;  /* 0x0000001c05d87207 */ /* 0x040fe20005800000 */
[----:B------:R-:W4:Y:S01]  /*11af0*/  LDL.LU R179, [R1+0x104] ;  /* 0x0001040001b37983 */ /* 0x000f220000300800 */
[C---:B------:R-:W-:Y:S02]  /*11b00*/  SEL R217, R5.reuse, R27, !P3 ;  /* 0x0000001b05d97207 */ /* 0x040fe40005800000 */
[C---:B------:R-:W-:Y:S01]  /*11b10*/  SEL R219, R5.reuse, R26, !P3 ;  /* 0x0000001a05db7207 */ /* 0x040fe20005800000 */
[----:B------:R-:W4:Y:S01]  /*11b20*/  LDL.LU R176, [R1+0x100] ;  /* 0x0001000001b07983 */ /* 0x000f220000300800 */
        /* <DEDUP_REMOVED lines=15> */
[C---:B------:R-:W-:Y:S01]  /*11c20*/  SEL R235, R5.reuse, R15, !P3 ;  /* 0x0000000f05eb7207 */ /* 0x040fe20005800000 */
[----:B------:R-:W-:Y:S01]  /*11c30*/  @!P5 IMAD.MOV R249, RZ, RZ, -R249 ;  /* 0x000000fffff9d224 */ /* 0x000fe200078e0af9 */
[C---:B------:R-:W-:Y:S01]  /*11c40*/  SEL R237, R5.reuse, R14, !P3 ;  /* 0x0000000e05ed7207 */ /* 0x040fe20005800000 */
[----:B------:R-:W4:Y:S01]  /*11c50*/  LDL.LU R54, [R1+0xe4] ;  /* 0x0000e40001367983 */ /* 0x000f220000300800 */
[----:B------:R-:W-:Y:S01]  /*11c60*/  @!P4 IMAD.MOV R250, RZ, RZ, -R250 ;  /* 0x000000fffffac224 */ /* 0x000fe200078e0afa */
[C---:B------:R-:W-:Y:S01]  /*11c70*/  SEL R238, R5.reuse, R13, !P3 ;  /* 0x0000000d05ee7207 */ /* 0x040fe20005800000 */
[----:B------:R-:W-:Y:S01]  /*11c80*/  @!P2 IMAD.MOV R251, RZ, RZ, -R251 ;  /* 0x000000fffffba224 */ /* 0x000fe200078e0afb */
        /* <DEDUP_REMOVED lines=131> */
[C---:B------:R-:W-:Y:S02]  /*124c0*/  SEL R86, R5.reuse, R86, !P3 ;  /* 0x0000005605567207 */ /* 0x040fe40005800000 */
[C---:B------:R-:W-:Y:S02]  /*124d0*/  SEL R85, R5.reuse, R85, !P3 ;  /* 0x0000005505557207 */ /* 0x040fe40005800000 */
[C---:B------:R-:W-:Y:S02]  /*124e0*/  SEL R84, R5.reuse, R84, !P3 ;  /* 0x0000005405547207 */ /* 0x040fe40005800000 */
[----:B------:R-:W-:-:S02]  /*124f0*/  SEL R83, R5, R83, !P3 ;  /* 0x0000005305537207 */ /* 0x000fc40005800000 */
[C---:B------:R-:W-:Y:S02]  /*12500*/  SEL R82, R5.reuse, R82, !P3 ;  /* 0x0000005205527207 */ /* 0x040fe40005800000 */
        /* <DEDUP_REMOVED lines=30> */
[C---:B------:R-:W-:Y:S01]  /*126f0*/  SEL R7, R5.reuse, R7, !P3 ;  /* 0x0000000705077207 */ /* 0x040fe20005800000 */
[----:B--2---:R-:W-:Y:S01]  /*12700*/  IMAD R242, R242, UR4, RZ ;  /* 0x00000004f2f27c24 */ /* 0x004fe2000f8e02ff */
[----:B------:R-:W-:Y:S01]  /*12710*/  SEL R249, R5, R249, !P3 ;  /* 0x000000f905f97207 */ /* 0x000fe20005800000 */
[----:B---3--:R-:W-:Y:S01]  /*12720*/  IMAD R239, R239, UR4, RZ ;  /* 0x00000004efef7c24 */ /* 0x008fe2000f8e02ff */
[C---:B------:R-:W-:Y:S01]  /*12730*/  SEL R250, R5.reuse, R250, !P3 ;  /* 0x000000fa05fa7207 */ /* 0x040fe20005800000 */
[----:B------:R-:W-:Y:S01]  /*12740*/  IMAD R236, R236, UR4, RZ ;  /* 0x00000004ecec7c24 */ /* 0x000fe2000f8e02ff */
[----:B------:R-:W-:Y:S01]  /*12750*/  SEL R251, R5, R251, !P3 ;  /* 0x000000fb05fb7207 */ /* 0x000fe20005800000 */
[----:B------:R-:W-:Y:S01]  /*12760*/  IMAD R233, R233, UR4, RZ ;  /* 0x00000004e9e97c24 */ /* 0x000fe2000f8e02ff */
[----:B------:R-:W2:Y:S01]  /*12770*/  LDL.LU R5, [R1+0x2c] ;  /* 0x00002c0001057983 */ /* 0x000ea20000300800 */
[----:B------:R-:W-:Y:S01]  /*12780*/  IMAD R230, R230, UR4, RZ ;  /* 0x00000004e6e67c24 */ /* 0x000fe2000f8e02ff */
[----:B------:R-:W-:Y:S01]  /*12790*/  ULDC UR5, c[0x0][0x234] ;  /* 0x00008d0000057ab9 */ /* 0x000fe20000000800 */
[----:B----4-:R-:W-:-:S02]  /*127a0*/  IMAD R37, R246, UR4, RZ ;  /* 0x00000004f6257c24 */ /* 0x010fc4000f8e02ff */
[----:B------:R-:W3:Y:S01]  /*127b0*/  LDL.LU R246, [R1] ;  /* 0x0000000001f67983 */ /* 0x000ee20000300800 */
[----:B------:R-:W-:-:S03]  /*127c0*/  IMAD R36, R248, UR4, RZ ;  /* 0x00000004f8247c24 */ /* 0x000fc6000f8e02ff */
[----:B------:R-:W4:Y:S01]  /*127d0*/  LDL.LU R248, [R1+0xc] ;  /* 0x00000c0001f87983 */ /* 0x000f220000300800 */
[----:B------:R-:W-:-:S03]  /*127e0*/  IMAD R35, R252, UR4, RZ ;  /* 0x00000004fc237c24 */ /* 0x000fc6000f8e02ff */
[----:B------:R-:W2:Y:S01]  /*127f0*/  LDL.LU R252, [R1+0x18] ;  /* 0x0000180001fc7983 */ /* 0x000ea20000300800 */
[----:B------:R-:W-:-:S03]  /*12800*/  IMAD R34, R2, UR4, RZ ;  /* 0x0000000402227c24 */ /* 0x000fc6000f8e02ff */
[----:B------:R-:W2:Y:S01]  /*12810*/  LDL.LU R2, [R1+0x28] ;  /* 0x0000280001027983 */ /* 0x000ea20000300800 */
[----:B------:R-:W-:-:S03]  /*12820*/  IMAD R33, R11, UR4, RZ ;  /* 0x000000040b217c24 */ /* 0x000fc6000f8e02ff */
[----:B------:R-:W2:Y:S01]  /*12830*/  LDL.LU R11, [R1+0x24] ;  /* 0x00002400010b7983 */ /* 0x000ea20000300800 */
[----:B------:R-:W-:-:S03]  /*12840*/  IMAD R32, R4, UR4, RZ ;  /* 0x0000000404207c24 */ /* 0x000fc6000f8e02ff */
[----:B------:R-:W2:Y:S01]  /*12850*/  LDL.LU R4, [R1+0x20] ;  /* 0x0000200001047983 */ /* 0x000ea20000300800 */
[----:B------:R-:W-:-:S03]  /*12860*/  IMAD R8, R3, 0x2, R6 ;  /* 0x0000000203087824 */ /* 0x000fc600078e0206 */
[----:B0-----:R-:W2:Y:S04]  /*12870*/  LDL.LU R6, [R1+0x1c] ;  /* 0x00001c0001067983 */ /* 0x001ea80000300800 */
[----:B------:R-:W2:Y:S01]  /*12880*/  LDL.LU R0, [R1+0x14] ;  /* 0x0000140001007983 */ /* 0x000ea20000300800 */
[----:B---3--:R-:W-:Y:S02]  /*12890*/  IMAD R246, R246, UR4, RZ ;  /* 0x00000004f6f67c24 */ /* 0x008fe4000f8e02ff */
[----:B----4-:R-:W-:-:S03]  /*128a0*/  IMAD R248, R248, UR4, RZ ;  /* 0x00000004f8f87c24 */ /* 0x010fc6000f8e02ff */
[----:B------:R0:W-:Y:S01]  /*128b0*/  STL [R1], R246 ;  /* 0x000000f601007387 */ /* 0x0001e20000100800 */
[----:B--2---:R-:W-:Y:S02]  /*128c0*/  IMAD R252, R252, UR4, RZ ;  /* 0x00000004fcfc7c24 */ /* 0x004fe4000f8e02ff */
[----:B------:R-:W-:Y:S01]  /*128d0*/  IMAD R2, R2, UR4, RZ ;  /* 0x0000000402027c24 */ /* 0x000fe2000f8e02ff */
[----:B0-----:R-:W2:Y:S01]  /*128e0*/  LDL.LU R246, [R1+0xfc0] ;  /* 0x000fc00001f67983 */ /* 0x001ea20000300800 */
[----:B------:R-:W-:-:S03]  /*128f0*/  IMAD R11, R11, UR4, RZ ;  /* 0x000000040b0b7c24 */ /* 0x000fc6000f8e02ff */
[----:B------:R0:W-:Y:S01]  /*12900*/  STL [R1+0xc], R248 ;  /* 0x00000cf801007387 */ /* 0x0001e20000100800 */
[----:B------:R-:W-:-:S03]  /*12910*/  IMAD R4, R4, UR4, RZ ;  /* 0x0000000404047c24 */ /* 0x000fc6000f8e02ff */
[----:B0-----:R-:W3:Y:S04]  /*12920*/  LDL.LU R248, [R1+0xfbc] ;  /* 0x000fbc0001f87983 */ /* 0x001ee80000300800 */
[----:B------:R0:W-:Y:S04]  /*12930*/  STL [R1+0x18], R252 ;  /* 0x000018fc01007387 */ /* 0x0001e80000100800 */
[----:B0-----:R-:W4:Y:S04]  /*12940*/  LDL.LU R252, [R1+0xfb8] ;  /* 0x000fb80001fc7983 */ /* 0x001f280000300800 */
[----:B------:R0:W-:Y:S04]  /*12950*/  STL [R1+0x28], R2 ;  /* 0x0000280201007387 */ /* 0x0001e80000100800 */
[----:B0-----:R-:W2:Y:S04]  /*12960*/  LDL.LU R2, [R1+0xfb4] ;  /* 0x000fb40001027983 */ /* 0x001ea80000300800 */
[----:B------:R0:W-:Y:S04]  /*12970*/  STL [R1+0x24], R11 ;  /* 0x0000240b01007387 */ /* 0x0001e80000100800 */
[----:B0-----:R-:W3:Y:S04]  /*12980*/  LDL.LU R11, [R1+0xfb0] ;  /* 0x000fb000010b7983 */ /* 0x001ee80000300800 */
[----:B------:R0:W-:Y:S04]  /*12990*/  STL [R1+0x20], R4 ;  /* 0x0000200401007387 */ /* 0x0001e80000100800 */
[----:B0-----:R-:W4:Y:S01]  /*129a0*/  LDL.LU R4, [R1+0xfac] ;  /* 0x000fac0001047983 */ /* 0x001f220000300800 */
[----:B------:R-:W-:-:S05]  /*129b0*/  IMAD R6, R6, UR4, RZ ;  /* 0x0000000406067c24 */ /* 0x000fca000f8e02ff */
[----:B------:R0:W-:Y:S02]  /*129c0*/  STL [R1+0x1c], R6 ;  /* 0x00001c0601007387 */ /* 0x0001e40000100800 */
[----:B0-----:R-:W-:Y:S02]  /*129d0*/  IMAD R6, R0, UR4, RZ ;  /* 0x0000000400067c24 */ /* 0x001fe4000f8e02ff */
[----:B----4-:R-:W-:Y:S02]  /*129e0*/  IMAD R0, R4, UR4, RZ ;  /* 0x0000000404007c24 */ /* 0x010fe4000f8e02ff */
[----:B------:R-:W4:Y:S04]  /*129f0*/  LDL.LU R4, [R1+0xfa8] ;  /* 0x000fa80001047983 */ /* 0x000f280000300800 */
[----:B------:R3:W-:Y:S02]  /*12a00*/  STL [R1+0x14], R6 ;  /* 0x0000140601007387 */ /* 0x0007e40000100800 */
[----:B---3--:R-:W-:-:S02]  /*12a10*/  IMAD R6, R11, UR4, RZ ;  /* 0x000000040b067c24 */ /* 0x008fc4000f8e02ff */
[----:B------:R-:W3:Y:S04]  /*12a20*/  LDL.LU R11, [R1+0xfa4] ;  /* 0x000fa400010b7983 */ /* 0x000ee80000300800 */
[----:B------:R2:W-:Y:S02]  /*12a30*/  STL [R1+0x10], R0 ;  /* 0x0000100001007387 */ /* 0x0005e40000100800 */
[----:B--2---:R-:W-:Y:S02]  /*12a40*/  IMAD R0, R2, UR4, RZ ;  /* 0x0000000402007c24 */ /* 0x004fe4000f8e02ff */
[----:B------:R-:W-:Y:S02]  /*12a50*/  IMAD R2, R7, UR4, RZ ;  /* 0x0000000407027c24 */ /* 0x000fe4000f8e02ff */
[----:B------:R-:W-:-:S02]  /*12a60*/  IMAD R7, R3, 0x2, R8 ;  /* 0x0000000203077824 */ /* 0x000fc400078e0208 */
[----:B------:R-:W-:Y:S02]  /*12a70*/  IMAD R227, R227, UR4, RZ ;  /* 0x00000004e3e37c24 */ /* 0x000fe4000f8e02ff */
[----:B------:R-:W-:Y:S01]  /*12a80*/  IMAD R224, R224, UR4, RZ ;  /* 0x00000004e0e07c24 */ /* 0x000fe2000f8e02ff */
[----:B----4-:R-:W-:-:S05]  /*12a90*/  LEA R3, P1, R242, R4, 0x1 ;  /* 0x00000004f2037211 */ /* 0x010fca00078208ff */
[----:B------:R0:W-:Y:S02]  /*12aa0*/  STL [R1+0x204], R3 ;  /* 0x0002040301007387 */ /* 0x0001e40000100800 */
[----:B0-----:R-:W-:-:S05]  /*12ab0*/  LEA R3, P2, R239, R4, 0x1 ;  /* 0x00000004ef037211 */ /* 0x001fca00078408ff */
        /* <DEDUP_REMOVED lines=10> */
[----:B------:R0:W-:Y:S04]  /*12b60*/  STL [R1+0x234], R3 ;  /* 0x0002340301007387 */ /* 0x0001e80000100800 */
[----:B0-----:R-:W2:Y:S01]  /*12b70*/  LDL.LU R3, [R1+0xfa0] ;  /* 0x000fa00001037983 */ /* 0x001ea20000300800 */
[----:B------:R-:W-:Y:S02]  /*12b80*/  IMAD R221, R221, UR4, RZ ;  /* 0x00000004dddd7c24 */ /* 0x000fe4000f8e02ff */
[----:B------:R-:W-:Y:S02]  /*12b90*/  IMAD R218, R218, UR4, RZ ;  /* 0x00000004dada7c24 */ /* 0x000fe4000f8e02ff */
[----:B------:R-:W-:Y:S02]  /*12ba0*/  IMAD R215, R215, UR4, RZ ;  /* 0x00000004d7d77c24 */ /* 0x000fe4000f8e02ff */
[----:B------:R-:W-:-:S02]  /*12bb0*/  IMAD R212, R212, UR4, RZ ;  /* 0x00000004d4d47c24 */ /* 0x000fc4000f8e02ff */
[----:B------:R-:W-:Y:S02]  /*12bc0*/  IMAD R209, R209, UR4, RZ ;  /* 0x00000004d1d17c24 */ /* 0x000fe4000f8e02ff */
[----:B------:R-:W-:Y:S02]  /*12bd0*/  IMAD R206, R206, UR4, RZ ;  /* 0x00000004cece7c24 */ /* 0x000fe4000f8e02ff */
        /* <DEDUP_REMOVED lines=46> */
[----:B------:R-:W-:Y:S01]  /*12ec0*/  IMAD R17, R17, UR4, RZ ;  /* 0x0000000411117c24 */ /* 0x000fe2000f8e02ff */
[----:B--2---:R-:W-:-:S05]  /*12ed0*/  LEA.HI.X.SX32 R242, R242, R3, 0x1, P1 ;  /* 0x00000003f2f27211 */ /* 0x004fca00008f0eff */
[----:B------:R0:W-:Y:S01]  /*12ee0*/  STL [R1+0x200], R242 ;  /* 0x000200f201007387 */ /* 0x0001e20000100800 */
[----:B------:R-:W-:Y:S02]  /*12ef0*/  LEA.HI.X.SX32 R236, R236, R3, 0x1, P3 ;  /* 0x00000003ecec7211 */ /* 0x000fe400018f0eff */
[----:B0-----:R-:W-:-:S05]  /*12f00*/  LEA R242, P1, R221, R4, 0x1 ;  /* 0x00000004ddf27211 */ /* 0x001fca00078208ff */
[----:B------:R0:W-:Y:S02]  /*12f10*/  STL [R1+0x23c], R242 ;  /* 0x00023cf201007387 */ /* 0x0001e40000100800 */
[----:B0-----:R-:W-:Y:S02]  /*12f20*/  LEA.HI.X.SX32 R242, R239, R3, 0x1, P2 ;  /* 0x00000003eff27211 */ /* 0x001fe400010f0eff */
[----:B------:R-:W-:-:S03]  /*12f30*/  LEA R239, P2, R218, R4, 0x1 ;  /* 0x00000004daef7211 */ /* 0x000fc600078408ff */
[----:B------:R0:W-:Y:S04]  /*12f40*/  STL [R1+0x208], R242 ;  /* 0x000208f201007387 */ /* 0x0001e80000100800 */
[----:B------:R1:W-:Y:S04]  /*12f50*/  STL [R1+0x244], R239 ;  /* 0x000244ef01007387 */ /* 0x0003e80000100800 */
[----:B------:R2:W-:Y:S01]  /*12f60*/  STL [R1+0x210], R236 ;  /* 0x000210ec01007387 */ /* 0x0005e20000100800 */
[----:B0-----:R-:W-:Y:S02]  /*12f70*/  LEA R242, P3, R215, R4, 0x1 ;  /* 0x00000004d7f27211 */ /* 0x001fe400078608ff */
[----:B-1----:R-:W-:-:S02]  /*12f80*/  LEA.HI.X.SX32 R239, R233, R3, 0x1, P4 ;  /* 0x00000003e9ef7211 */ /* 0x002fc400020f0eff */
[-C--:B------:R-:W-:Y:S02]  /*12f90*/  LEA.HI.X.SX32 R233, R230, R3.reuse, 0x1, P5 ;  /* 0x00000003e6e97211 */ /* 0x080fe400028f0eff */
[-C--:B--2---:R-:W-:Y:S01]  /*12fa0*/  LEA R236, P4, R212, R4.reuse, 0x1 ;  /* 0x00000004d4ec7211 */ /* 0x084fe200078808ff */
[----:B------:R-:W-:Y:S01]  /*12fb0*/  STL [R1+0x24c], R242 ;  /* 0x00024cf201007387 */ /* 0x000fe20000100800 */
[-C--:B------:R-:W-:Y:S02]  /*12fc0*/  LEA R230, P5, R209, R4.reuse, 0x1 ;  /* 0x00000004d1e67211 */ /* 0x080fe400078a08ff */
[----:B------:R-:W-:Y:S01]  /*12fd0*/  LEA.HI.X.SX32 R227, R227, R3, 0x1, P6 ;  /* 0x00000003e3e37211 */ /* 0x000fe200030f0eff */
[----:B------:R-:W-:Y:S04]  /*12fe0*/  STL [R1+0x218], R239 ;  /* 0x000218ef01007387 */ /* 0x000fe80000100800 */
[----:B------:R-:W-:Y:S04]  /*12ff0*/  STL [R1+0x254], R236 ;  /* 0x000254ec01007387 */ /* 0x000fe80000100800 */
[----:B------:R0:W-:Y:S04]  /*13000*/  STL [R1+0x220], R233 ;  /* 0x000220e901007387 */ /* 0x0001e80000100800 */
[----:B------:R1:W-:Y:S04]  /*13010*/  STL [R1+0x25c], R230 ;  /* 0x00025ce601007387 */ /* 0x0003e80000100800 */
[----:B------:R2:W-:Y:S01]  /*13020*/  STL [R1+0x228], R227 ;  /* 0x000228e301007387 */ /* 0x0005e20000100800 */
[----:B0-----:R-:W-:-:S02]  /*13030*/  LEA R233, P6, R206, R4, 0x1 ;  /* 0x00000004cee97211 */ /* 0x001fc400078c08ff */
[-C--:B-1----:R-:W-:Y:S02]  /*13040*/  LEA.HI.X.SX32 R230, R224, R3.reuse, 0x1, P0 ;  /* 0x00000003e0e67211 */ /* 0x082fe400000f0eff */
        /* <DEDUP_REMOVED lines=199> */
[----:B------:R-:W-:Y:S04]  /*13cc0*/  STL [R1+0x3b8], R28 ;  /* 0x0003b81c01007387 */ /* 0x000fe80000100800 */
[----:B------:R-:W2:Y:S04]  /*13cd0*/  LDL.LU R218, [R1] ;  /* 0x0000000001da7983 */ /* 0x000ea80000300800 */
[----:B------:R0:W-:Y:S04]  /*13ce0*/  STL [R1+0x3f4], R27 ;  /* 0x0003f41b01007387 */ /* 0x0001e80000100800 */
[----:B------:R1:W-:Y:S04]  /*13cf0*/  STL [R1+0x3c0], R26 ;  /* 0x0003c01a01007387 */ /* 0x0003e80000100800 */
[----:B------:R-:W4:Y:S01]  /*13d00*/  LDL.LU R221, [R1+0xc] ;  /* 0x00000c0001dd7983 */ /* 0x000f220000300800 */
[----:B0-----:R-:W-:-:S02]  /*13d10*/  LEA R27, P1, R19, R4, 0x1 ;  /* 0x00000004131b7211 */ /* 0x001fc400078208ff */
[----:B-1----:R-:W-:-:S03]  /*13d20*/  LEA.HI.X.SX32 R26, R25, R3, 0x1, P2 ;  /* 0x00000003191a7211 */ /* 0x002fc600010f0eff */
[----:B------:R-:W-:Y:S01]  /*13d30*/  STL [R1+0x3fc], R27 ;  /* 0x0003fc1b01007387 */ /* 0x000fe20000100800 */
[----:B------:R-:W-:-:S03]  /*13d40*/  LEA R25, P2, R18, R4, 0x1 ;  /* 0x0000000412197211 */ /* 0x000fc600078408ff */
[----:B------:R-:W3:Y:S01]  /*13d50*/  LDL.LU R224, [R1+0x18] ;  /* 0x0000180001e07983 */ /* 0x000ee20000300800 */
[----:B------:R-:W-:-:S03]  /*13d60*/  LEA.HI.X.SX32 R24, R24, R3, 0x1, P3 ;  /* 0x0000000318187211 */ /* 0x000fc600018f0eff */
[----:B------:R-:W-:Y:S04]  /*13d70*/  STL [R1+0x3c8], R26 ;  /* 0x0003c81a01007387 */ /* 0x000fe80000100800 */
[----:B------:R-:W3:Y:S04]  /*13d80*/  LDL.LU R227, [R1+0x28] ;  /* 0x0000280001e37983 */ /* 0x000ee80000300800 */
[----:B------:R0:W-:Y:S01]  /*13d90*/  STL [R1+0x404], R25 ;  /* 0x0004041901007387 */ /* 0x0001e20000100800 */
[----:B------:R-:W-:-:S03]  /*13da0*/  IMAD R16, R16, UR4, RZ ;  /* 0x0000000410107c24 */ /* 0x000fc6000f8e02ff */
[----:B------:R-:W3:Y:S04]  /*13db0*/  LDL.LU R230, [R1+0x24] ;  /* 0x0000240001e67983 */ /* 0x000ee80000300800 */
[----:B------:R1:W-:Y:S01]  /*13dc0*/  STL [R1+0x3d0], R24 ;  /* 0x0003d01801007387 */ /* 0x0003e20000100800 */
[----:B0-----:R-:W-:-:S03]  /*13dd0*/  LEA R25, P3, R17, R4, 0x1 ;  /* 0x0000000411197211 */ /* 0x001fc600078608ff */
[----:B------:R-:W3:Y:S04]  /*13de0*/  LDL.LU R233, [R1+0x20] ;  /* 0x0000200001e97983 */ /* 0x000ee80000300800 */
[----:B------:R-:W-:Y:S01]  /*13df0*/  STL [R1+0x40c], R25 ;  /* 0x00040c1901007387 */ /* 0x000fe20000100800 */
[----:B-1----:R-:W-:-:S03]  /*13e00*/  LEA.HI.X.SX32 R24, R23, R3, 0x1, P4 ;  /* 0x0000000317187211 */ /* 0x002fc600020f0eff */
[----:B------:R-:W3:Y:S01]  /*13e10*/  LDL.LU R236, [R1+0x1c] ;  /* 0x00001c0001ec7983 */ /* 0x000ee20000300800 */
[----:B------:R-:W-:-:S03]  /*13e20*/  LEA R23, P4, R16, R4, 0x1 ;  /* 0x0000000410177211 */ /* 0x000fc600078808ff */
[----:B------:R-:W-:Y:S04]  /*13e30*/  STL [R1+0x3d8], R24 ;  /* 0x0003d81801007387 */ /* 0x000fe80000100800 */
[----:B------:R-:W3:Y:S04]  /*13e40*/  LDL.LU R239, [R1+0x14] ;  /* 0x0000140001ef7983 */ /* 0x000ee80000300800 */
[----:B------:R0:W-:Y:S04]  /*13e50*/  STL [R1+0x414], R23 ;  /* 0x0004141701007387 */ /* 0x0001e80000100800 */
[----:B------:R-:W3:Y:S01]  /*13e60*/  LDL.LU R242, [R1+0x10] ;  /* 0x0000100001f27983 */ /* 0x000ee20000300800 */
[----:B------:R-:W-:Y:S01]  /*13e70*/  IMAD R15, R15, UR4, RZ ;  /* 0x000000040f0f7c24 */ /* 0x000fe2000f8e02ff */
[----:B------:R-:W-:Y:S01]  /*13e80*/  LEA.HI.X.SX32 R22, R22, R3, 0x1, P5 ;  /* 0x0000000316167211 */ /* 0x000fe200028f0eff */
[----:B------:R-:W-:-:S03]  /*13e90*/  IMAD R14, R14, UR4, RZ ;  /* 0x000000040e0e7c24 */ /* 0x000fc6000f8e02ff */
[-C--:B0-----:R-:W-:Y:S01]  /*13ea0*/  LEA R23, P5, R15, R4.reuse, 0x1 ;  /* 0x000000040f177211 */ /* 0x081fe200078a08ff */
[----:B------:R0:W-:Y:S01]  /*13eb0*/  STL [R1+0x3e0], R22 ;  /* 0x0003e01601007387 */ /* 0x0001e20000100800 */
[----:B------:R-:W-:Y:S01]  /*13ec0*/  IMAD R13, R13, UR4, RZ ;  /* 0x000000040d0d7c24 */ /* 0x000fe2000f8e02ff */
[-C--:B------:R-:W-:Y:S01]  /*13ed0*/  LEA.HI.X.SX32 R20, R20, R3.reuse, 0x1, P0 ;  /* 0x0000000314147211 */ /* 0x080fe200000f0eff */
[----:B------:R-:W-:Y:S01]  /*13ee0*/  IMAD R12, R12, UR4, RZ ;  /* 0x000000040c0c7c24 */ /* 0x000fe2000f8e02ff */
[----:B------:R-:W-:Y:S01]  /*13ef0*/  STL [R1+0x41c], R23 ;  /* 0x00041c1701007387 */ /* 0x000fe20000100800 */
[----:B------:R-:W-:Y:S01]  /*13f00*/  IMAD R10, R10, UR4, RZ ;  /* 0x000000040a0a7c24 */ /* 0x000fe2000f8e02ff */
[----:B0-----:R-:W-:Y:S02]  /*13f10*/  LEA.HI.X.SX32 R22, R21, R3, 0x1, P6 ;  /* 0x0000000315167211 */ /* 0x001fe400030f0eff */
[----:B------:R-:W-:-:S03]  /*13f20*/  LEA R21, P6, R14, R4, 0x1 ;  /* 0x000000040e157211 */ /* 0x000fc600078c08ff */
[----:B------:R0:W-:Y:S04]  /*13f30*/  STL [R1+0x3e8], R22 ;  /* 0x0003e81601007387 */ /* 0x0001e80000100800 */
[----:B------:R1:W-:Y:S01]  /*13f40*/  STL [R1+0x424], R21 ;  /* 0x0004241501007387 */ /* 0x0003e20000100800 */
[----:B------:R-:W-:-:S03]  /*13f50*/  IMAD R9, R9, UR4, RZ ;  /* 0x0000000409097c24 */ /* 0x000fc6000f8e02ff */
[----:B------:R1:W-:Y:S01]  /*13f60*/  STL [R1+0x3f0], R20 ;  /* 0x0003f01401007387 */ /* 0x0003e20000100800 */
[-C--:B0-----:R-:W-:Y:S02]  /*13f70*/  LEA R22, P0, R13, R4.reuse, 0x1 ;  /* 0x000000040d167211 */ /* 0x081fe400078008ff */
[-C--:B-1----:R-:W-:Y:S02]  /*13f80*/  LEA.HI.X.SX32 R21, R19, R3.reuse, 0x1, P1 ;  /* 0x0000000313157211 */ /* 0x082fe400008f0eff */
[-C--:B------:R-:W-:Y:S02]  /*13f90*/  LEA.HI.X.SX32 R19, R18, R3.reuse, 0x1, P2 ;  /* 0x0000000312137211 */ /* 0x080fe400010f0eff */
[-C--:B------:R-:W-:Y:S01]  /*13fa0*/  LEA R20, P1, R12, R4.reuse, 0x1 ;  /* 0x000000040c147211 */ /* 0x080fe200078208ff */
[----:B------:R-:W-:Y:S01]  /*13fb0*/  STL [R1+0x42c], R22 ;  /* 0x00042c1601007387 */ /* 0x000fe20000100800 */
[-C--:B------:R-:W-:Y:S01]  /*13fc0*/  LEA R18, P2, R10, R4.reuse, 0x1 ;  /* 0x000000040a127211 */ /* 0x080fe200078408ff */
[----:B------:R-:W-:Y:S01]  /*13fd0*/  IMAD R5, R5, UR4, RZ ;  /* 0x0000000405057c24 */ /* 0x000fe2000f8e02ff */
        /* <DEDUP_REMOVED lines=9> */
[----:B------:R-:W-:Y:S01]  /*14070*/  LEA R17, P4, R5, R4, 0x1 ;  /* 0x0000000405117211 */ /* 0x000fe200078808ff */
[----:B------:R-:W-:Y:S01]  /*14080*/  STL [R1+0x444], R19 ;  /* 0x0004441301007387 */ /* 0x000fe20000100800 */
[----:B------:R-:W-:-:S03]  /*14090*/  LEA.HI.X.SX32 R14, R14, R3, 0x1, P6 ;  /* 0x000000030e0e7211 */ /* 0x000fc600030f0eff */
[----:B------:R-:W-:Y:S04]  /*140a0*/  STL [R1+0x410], R18 ;  /* 0x0004101201007387 */ /* 0x000fe80000100800 */
[----:B------:R-:W-:Y:S04]  /*140b0*/  STL [R1+0x44c], R17 ;  /* 0x00044c1101007387 */ /* 0x000fe80000100800 */
[----:B------:R4:W-:Y:S01]  /*140c0*/  STL [R1+0x418], R16 ;  /* 0x0004181001007387 */ /* 0x0009e20000100800 */
[----:B------:R-:W-:Y:S01]  /*140d0*/  LEA.HI.X.SX32 R10, R10, R3, 0x1, P2 ;  /* 0x000000030a0a7211 */ /* 0x000fe200010f0eff */
        /* <DEDUP_REMOVED lines=18> */
[----:B------:R-:W-:Y:S01]  /*14200*/  IMAD R155, R155, UR4, RZ ;  /* 0x000000049b9b7c24 */ /* 0x000fe2000f8e02ff */
[----:B--2---:R-:W-:-:S05]  /*14210*/  LEA R15, P5, R218, R4, 0x1 ;  /* 0x00000004da0f7211 */ /* 0x004fca00078a08ff */
[----:B------:R0:W-:Y:S04]  /*14220*/  STL [R1+0x454], R15 ;  /* 0x0004540f01007387 */ /* 0x0001e80000100800 */
[----:B------:R3:W-:Y:S01]  /*14230*/  STL [R1+0x420], R14 ;  /* 0x0004200e01007387 */ /* 0x0007e20000100800 */
[-C--:B----4-:R-:W-:Y:S02]  /*14240*/  LEA R16, P6, R221, R4.reuse, 0x1 ;  /* 0x00000004dd107211 */ /* 0x090fe400078c08ff */
[-C--:B0-----:R-:W-:Y:S02]  /*14250*/  LEA.HI.X.SX32 R15, R13, R3.reuse, 0x1, P0 ;  /* 0x000000030d0f7211 */ /* 0x081fe400000f0eff */
[----:B------:R-:W-:Y:S01]  /*14260*/  LEA.HI.X.SX32 R13, R12, R3, 0x1, P1 ;  /* 0x000000030c0d7211 */ /* 0x000fe200008f0eff */
[----:B------:R-:W-:Y:S01]  /*14270*/  STL [R1+0x45c], R16 ;  /* 0x00045c1001007387 */ /* 0x000fe20000100800 */
[----:B---3--:R-:W-:-:S03]  /*14280*/  LEA R14, P0, R224, R4, 0x1 ;  /* 0x00000004e00e7211 */ /* 0x008fc600078008ff */
[----:B------:R-:W-:Y:S04]  /*14290*/  STL [R1+0x428], R15 ;  /* 0x0004280f01007387 */ /* 0x000fe80000100800 */
[----:B------:R-:W-:Y:S01]  /*142a0*/  STL [R1+0x464], R14 ;  /* 0x0004640e01007387 */ /* 0x000fe20000100800 */
[----:B------:R-:W-:-:S03]  /*142b0*/  LEA R12, P1, R227, R4, 0x1 ;  /* 0x00000004e30c7211 */ /* 0x000fc600078208ff */
[----:B------:R0:W-:Y:S04]  /*142c0*/  STL [R1+0x430], R13 ;  /* 0x0004300d01007387 */ /* 0x0001e80000100800 */
[----:B------:R1:W-:Y:S04]  /*142d0*/  STL [R1+0x46c], R12 ;  /* 0x00046c0c01007387 */ /* 0x0003e80000100800 */
[----:B------:R2:W-:Y:S01]  /*142e0*/  STL [R1+0x438], R10 ;  /* 0x0004380a01007387 */ /* 0x0005e20000100800 */
[----:B0-----:R-:W-:Y:S02]  /*142f0*/  LEA R13, P2, R230, R4, 0x1 ;  /* 0x00000004e60d7211 */ /* 0x001fe400078408ff */
[----:B-1----:R-:W-:-:S03]  /*14300*/  LEA.HI.X.SX32 R12, R9, R3, 0x1, P3 ;  /* 0x00000003090c7211 */ /* 0x002fc600018f0eff */
[----:B------:R-:W-:Y:S01]  /*14310*/  STL [R1+0x474], R13 ;  /* 0x0004740d01007387 */ /* 0x000fe20000100800 */
[----:B------:R-:W-:Y:S02]  /*14320*/  LEA.HI.X.SX32 R9, R5, R3, 0x1, P4 ;  /* 0x0000000305097211 */ /* 0x000fe400020f0eff */
[-C--:B--2---:R-:W-:Y:S01]  /*14330*/  LEA R10, P3, R233, R4.reuse, 0x1 ;  /* 0x00000004e90a7211 */ /* 0x084fe200078608ff */
[----:B------:R-:W-:Y:S01]  /*14340*/  STL [R1+0x440], R12 ;  /* 0x0004400c01007387 */ /* 0x000fe20000100800 */
[----:B------:R-:W-:-:S03]  /*14350*/  LEA R5, P4, R236, R4, 0x1 ;  /* 0x00000004ec057211 */ /* 0x000fc600078808ff */
[----:B------:R0:W-:Y:S04]  /*14360*/  STL [R1+0x47c], R10 ;  /* 0x00047c0a01007387 */ /* 0x0001e80000100800 */
[----:B------:R1:W-:Y:S01]  /*14370*/  STL [R1+0x448], R9 ;  /* 0x0004480901007387 */ /* 0x0003e20000100800 */
[----:B0-----:R-:W-:-:S03]  /*14380*/  LEA.HI.X.SX32 R10, R218, R3, 0x1, P5 ;  /* 0x00000003da0a7211 */ /* 0x001fc600028f0eff */
[----:B------:R0:W-:Y:S01]  /*14390*/  STL [R1+0x484], R5 ;  /* 0x0004840501007387 */ /* 0x0001e20000100800 */
[----:B-1----:R-:W-:-:S03]  /*143a0*/  LEA R9, P5, R239, R4, 0x1 ;  /* 0x00000004ef097211 */ /* 0x002fc600078a08ff */
        /* <DEDUP_REMOVED lines=34> */
[----:B------:R-:W2:Y:S01]  /*145d0*/  LDL.LU R6, [R1+0xf9c] ;  /* 0x000f9c0001067983 */ /* 0x000ea20000300800 */
[----:B-1----:R-:W-:-:S03]  /*145e0*/  LEA R9, P0, R168, R4, 0x1 ;  /* 0x00000004a8097211 */ /* 0x002fc600078008ff */
[----:B------:R0:W-:Y:S04]  /*145f0*/  STL [R1+0x4cc], R5 ;  /* 0x0004cc0501007387 */ /* 0x0001e80000100800 */
[----:B------:R1:W-:Y:S01]  /*14600*/  STL [R1+0x498], R10 ;  /* 0x0004980a01007387 */ /* 0x0003e20000100800 */
[----:B0-----:R-:W-:-:S03]  /*14610*/  LEA.HI.X.SX32 R5, R0, R3, 0x1, P1 ;  /* 0x0000000300057211 */ /* 0x001fc600008f0eff */
[----:B------:R-:W3:Y:S01]  /*14620*/  LDL.LU R0, [R1+0xf98] ;  /* 0x000f980001007983 */ /* 0x000ee20000300800 */
[----:B-1----:R-:W-:-:S03]  /*14630*/  LEA R10, P1, R167, R4, 0x1 ;  /* 0x00000004a70a7211 */ /* 0x002fc600078208ff */
        /* <DEDUP_REMOVED lines=42> */
[----:B------:R-:W-:Y:S01]  /*148e0*/  IMAD R154, R154, UR4, RZ ;  /* 0x000000049a9a7c24 */ /* 0x000fe2000f8e02ff */
[----:B0-----:R-:W-:Y:S02]  /*148f0*/  LEA.HI.X.SX32 R10, R163, R3, 0x1, P5 ;  /* 0x00000003a30a7211 */ /* 0x001fe400028f0eff */
        /* <DEDUP_REMOVED lines=757> */
[----:B------:R-:W-:Y:S01]  /*17850*/  STL [R1+0xaf8], R10 ;  /* 0x000af80a01007387 */ /* 0x000fe20000100800 */
[----:B-1----:R-:W-:-:S03]  /*17860*/  LEA R5, P3, R250, R4, 0x1 ;  /* 0x00000004fa057211 */ /* 0x002fc600078608ff */
[----:B------:R-:W4:Y:S04]  /*17870*/  LDL.LU R197, [R1+0x198] ;  /* 0x0001980001c57983 */ /* 0x000f280000300800 */
[----:B------:R0:W-:Y:S04]  /*17880*/  STL [R1+0xad8], R9 ;  /* 0x000ad80901007387 */ /* 0x0001e80000100800 */
[----:B------:R-:W2:Y:S04]  /*17890*/  LDL.LU R200, [R1+0x1a0] ;  /* 0x0001a00001c87983 */ /* 0x000ea80000300800 */
[----:B------:R1:W-:Y:S04]  /*178a0*/  STL [R1+0xafc], R5 ;  /* 0x000afc0501007387 */ /* 0x0003e80000100800 */
[----:B------:R-:W3:Y:S01]  /*178b0*/  LDL.LU R203, [R1+0x15c] ;  /* 0x00015c0001cb7983 */ /* 0x000ee20000300800 */
[----:B------:R-:W-:Y:S01]  /*178c0*/  IMAD R247, R247, UR4, RZ ;  /* 0x00000004f7f77c24 */ /* 0x000fe2000f8e02ff */
[----:B0-----:R-:W-:-:S02]  /*178d0*/  LEA.HI.X.SX32 R9, R243, R3, 0x1, P4 ;  /* 0x00000003f3097211 */ /* 0x001fc400020f0eff */
[----:B------:R-:W3:Y:S04]  /*178e0*/  LDL.LU R206, [R1+0x160] ;  /* 0x0001600001ce7983 */ /* 0x000ee80000300800 */
[----:B------:R-:W3:Y:S01]  /*178f0*/  LDL.LU R209, [R1+0x164] ;  /* 0x0001640001d17983 */ /* 0x000ee20000300800 */
[----:B-1----:R-:W-:-:S03]  /*17900*/  LEA R5, P4, R247, R4, 0x1 ;  /* 0x00000004f7057211 */ /* 0x002fc600078808ff */
[----:B------:R-:W3:Y:S04]  /*17910*/  LDL.LU R212, [R1+0x168] ;  /* 0x0001680001d47983 */ /* 0x000ee80000300800 */
[----:B------:R-:W-:Y:S04]  /*17920*/  STL [R1+0xae0], R9 ;  /* 0x000ae00901007387 */ /* 0x000fe80000100800 */
[----:B------:R-:W3:Y:S01]  /*17930*/  LDL.LU R215, [R1+0x16c] ;  /* 0x00016c0001d77983 */ /* 0x000ee20000300800 */
[----:B------:R-:W-:-:S03]  /*17940*/  LEA.HI.X.SX32 R4, R244, R3, 0x1, P5 ;  /* 0x00000003f4047211 */ /* 0x000fc600028f0eff */
[----:B------:R0:W-:Y:S04]  /*17950*/  STL [R1+0x6f8], R5 ;  /* 0x0006f80501007387 */ /* 0x0001e80000100800 */
[----:B------:R-:W3:Y:S04]  /*17960*/  LDL.LU R218, [R1+0x170] ;  /* 0x0001700001da7983 */ /* 0x000ee80000300800 */
[----:B------:R-:W3:Y:S01]  /*17970*/  LDL.LU R221, [R1+0x174] ;  /* 0x0001740001dd7983 */ /* 0x000ee20000300800 */
[----:B0-----:R-:W-:-:S03]  /*17980*/  LEA.HI.X.SX32 R5, R2, R3, 0x1, P6 ;  /* 0x0000000302057211 */ /* 0x001fc600030f0eff */
[----:B------:R-:W-:Y:S04]  /*17990*/  STL [R1+0x6e4], R4 ;  /* 0x0006e40401007387 */ /* 0x000fe80000100800 */
[----:B------:R-:W3:Y:S01]  /*179a0*/  LDL.LU R2, [R1+0xf94] ;  /* 0x000f940001027983 */ /* 0x000ee20000300800 */
[----:B------:R-:W-:-:S03]  /*179b0*/  LEA.HI.X.SX32 R9, R245, R3, 0x1, P0 ;  /* 0x00000003f5097211 */ /* 0x000fc600000f0eff */
[----:B------:R-:W3:Y:S04]  /*179c0*/  LDL.LU R224, [R1+0x178] ;  /* 0x0001780001e07983 */ /* 0x000ee80000300800 */
[----:B------:R0:W-:Y:S04]  /*179d0*/  STL [R1+0x6e8], R5 ;  /* 0x0006e80501007387 */ /* 0x0001e80000100800 */
[----:B------:R-:W3:Y:S01]  /*179e0*/  LDL.LU R227, [R1+0x17c] ;  /* 0x00017c0001e37983 */ /* 0x000ee20000300800 */
[----:B0-----:R-:W-:-:S03]  /*179f0*/  LEA.HI.X.SX32 R5, R249, R3, 0x1, P1 ;  /* 0x00000003f9057211 */ /* 0x001fc600008f0eff */
[----:B------:R-:W-:Y:S04]  /*17a00*/  STL [R1+0x6ec], R9 ;  /* 0x0006ec0901007387 */ /* 0x000fe80000100800 */
[----:B------:R-:W3:Y:S04]  /*17a10*/  LDL.LU R230, [R1+0x180] ;  /* 0x0001800001e67983 */ /* 0x000ee80000300800 */
[----:B------:R0:W-:Y:S04]  /*17a20*/  STL [R1+0x6f0], R5 ;  /* 0x0006f00501007387 */ /* 0x0001e80000100800 */
[----:B------:R-:W3:Y:S01]  /*17a30*/  LDL.LU R233, [R1+0x184] ;  /* 0x0001840001e97983 */ /* 0x000ee20000300800 */
[----:B0-----:R-:W-:-:S05]  /*17a40*/  LEA.HI.X.SX32 R5, R251, R3, 0x1, P2 ;  /* 0x00000003fb057211 */ /* 0x001fca00010f0eff */
[----:B------:R0:W-:Y:S04]  /*17a50*/  STL [R1+0x6f4], R5 ;  /* 0x0006f40501007387 */ /* 0x0001e80000100800 */
[----:B------:R-:W3:Y:S01]  /*17a60*/  LDL.LU R236, [R1+0x188] ;  /* 0x0001880001ec7983 */ /* 0x000ee20000300800 */
[----:B------:R-:W1:Y:S01]  /*17a70*/  S2R R239, SR_TID.X ;  /* 0x0000000000ef7919 */ /* 0x000e620000002100 */
[----:B------:R-:W-:Y:S01]  /*17a80*/  IMAD R11, R11, UR5, RZ ;  /* 0x000000050b0b7c24 */ /* 0x000fe2000f8e02ff */
[-C--:B0-----:R-:W-:Y:S02]  /*17a90*/  LEA.HI.X.SX32 R5, R250, R3.reuse, 0x1, P3 ;  /* 0x00000003fa057211 */ /* 0x081fe400018f0eff */
[----:B------:R-:W-:Y:S02]  /*17aa0*/  LEA.HI.X.SX32 R3, R247, R3, 0x1, P4 ;  /* 0x00000003f7037211 */ /* 0x000fe400020f0eff */
[----:B------:R-:W-:Y:S01]  /*17ab0*/  LEA R4, P5, R11, UR12, 0x1 ;  /* 0x0000000c0b047c11 */ /* 0x000fe2000f8a08ff */
[----:B------:R-:W-:Y:S04]  /*17ac0*/  STL [R1+0x6fc], R5 ;  /* 0x0006fc0501007387 */ /* 0x000fe80000100800 */
[----:B------:R0:W-:Y:S01]  /*17ad0*/  STL [R1+0x5f4], R3 ;  /* 0x0005f40301007387 */ /* 0x0001e20000100800 */
[----:B-1----:R-:W-:-:S04]  /*17ae0*/  SHF.R.U32.HI R194, RZ, 0x6, R239 ;  /* 0x00000006ffc27819 */ /* 0x002fc800000116ef */
[----:B------:R-:W-:-:S04]  /*17af0*/  SGXT.U32 R194, R194, 0x1 ;  /* 0x00000001c2c2781a */ /* 0x000fc80000000000 */
[----:B------:R-:W-:-:S05]  /*17b00*/  LOP3.LUT R194, R194, 0x3e, RZ, 0xfc, !PT ;  /* 0x0000003ec2c27812 */ /* 0x000fca00078efcff */
[----:B------:R-:W-:Y:S01]  /*17b10*/  IMAD R194, R194, UR9, RZ ;  /* 0x00000009c2c27c24 */ /* 0x000fe2000f8e02ff */
[----:B0-----:R-:W-:-:S04]  /*17b20*/  LEA.HI.X.SX32 R3, R11, UR13, 0x1, P5 ;  /* 0x0000000d0b037c11 */ /* 0x001fc8000a8f0eff */
[----:B------:R-:W-:-:S05]  /*17b30*/  LEA R10, P4, R194, R4, 0x1 ;  /* 0x00000004c20a7211 */ /* 0x000fca00078808ff */
[----:B------:R3:W-:Y:S01]  /*17b40*/  STL [R1+0x5fc], R10 ;  /* 0x0005fc0a01007387 */ /* 0x0007e20000100800 */
[----:B------:R-:W-:Y:S01]  /*17b50*/  SHF.R.U32.HI R242, RZ, 0x6, R239 ;  /* 0x00000006fff27819 */ /* 0x000fe200000116ef */
[----:B------:R-:W-:-:S03]  /*17b60*/  IMAD R239, RZ, RZ, -UR9 ;  /* 0x80000009ffef7e24 */ /* 0x000fc6000f8e02ff */
[----:B------:R-:W-:Y:S01]  /*17b70*/  SGXT.U32 R242, R242, 0x1 ;  /* 0x00000001f2f2781a */ /* 0x000fe20000000000 */
[----:B------:R-:W-:-:S04]  /*17b80*/  IMAD R5, R239, 0x2, R7 ;  /* 0x00000002ef057824 */ /* 0x000fc800078e0207 */
[----:B------:R-:W-:Y:S01]  /*17b90*/  IMAD R13, R242, UR9, RZ ;  /* 0x00000009f20d7c24 */ /* 0x000fe2000f8e02ff */
[-C--:B----4-:R-:W-:Y:S02]  /*17ba0*/  LEA R9, P5, R197, R4.reuse, 0x1 ;  /* 0x00000004c5097211 */ /* 0x090fe400078a08ff */
[----:B--2---:R-:W-:-:S03]  /*17bb0*/  LEA R11, P0, R200, R4, 0x1 ;  /* 0x00000004c80b7211 */ /* 0x004fc600078008ff */
[----:B------:R0:W-:Y:S01]  /*17bc0*/  STL [R1+0x604], R9 ;  /* 0x0006040901007387 */ /* 0x0001e20000100800 */
[----:B---3--:R-:W-:-:S03]  /*17bd0*/  LEA R10, P1, R203, R4, 0x1 ;  /* 0x00000004cb0a7211 */ /* 0x008fc600078208ff */
[----:B------:R1:W-:Y:S01]  /*17be0*/  STL [R1+0x60c], R11 ;  /* 0x00060c0b01007387 */ /* 0x0003e20000100800 */
[----:B0-----:R-:W-:-:S03]  /*17bf0*/  LEA R9, P2, R206, R4, 0x1 ;  /* 0x00000004ce097211 */ /* 0x001fc600078408ff */
[----:B------:R0:W-:Y:S01]  /*17c00*/  STL [R1+0x614], R10 ;  /* 0x0006140a01007387 */ /* 0x0001e20000100800 */
[----:B-1----:R-:W-:-:S03]  /*17c10*/  LEA R11, P3, R209, R4, 0x1 ;  /* 0x00000004d10b7211 */ /* 0x002fc600078608ff */
[----:B------:R1:W-:Y:S01]  /*17c20*/  STL [R1+0x61c], R9 ;  /* 0x00061c0901007387 */ /* 0x0003e20000100800 */
[----:B0-----:R-:W-:-:S03]  /*17c30*/  LEA.HI.X.SX32 R10, R194, R3, 0x1, P4 ;  /* 0x00000003c20a7211 */ /* 0x001fc600020f0eff */
[----:B------:R0:W-:Y:S04]  /*17c40*/  STL [R1+0x624], R11 ;  /* 0x0006240b01007387 */ /* 0x0001e80000100800 */
[----:B------:R2:W-:Y:S01]  /*17c50*/  STL [R1+0x5f8], R10 ;  /* 0x0005f80a01007387 */ /* 0x0005e20000100800 */
[----:B-1----:R-:W-:Y:S02]  /*17c60*/  LEA R9, P4, R212, R4, 0x1 ;  /* 0x00000004d4097211 */ /* 0x002fe400078808ff */
[----:B0-----:R-:W-:-:S03]  /*17c70*/  LEA.HI.X.SX32 R11, R197, R3, 0x1, P5 ;  /* 0x00000003c50b7211 */ /* 0x001fc600028f0eff */
[----:B------:R0:W-:Y:S01]  /*17c80*/  STL [R1+0x62c], R9 ;  /* 0x00062c0901007387 */ /* 0x0001e20000100800 */
[----:B--2---:R-:W-:-:S03]  /*17c90*/  LEA R10, P5, R215, R4, 0x1 ;  /* 0x00000004d70a7211 */ /* 0x004fc600078a08ff */
[----:B------:R1:W-:Y:S04]  /*17ca0*/  STL [R1+0x600], R11 ;  /* 0x0006000b01007387 */ /* 0x0003e80000100800 */
[----:B------:R2:W-:Y:S01]  /*17cb0*/  STL [R1+0x634], R10 ;  /* 0x0006340a01007387 */ /* 0x0005e20000100800 */
[----:B0-----:R-:W-:Y:S02]  /*17cc0*/  LEA.HI.X.SX32 R9, R200, R3, 0x1, P0 ;  /* 0x00000003c8097211 */ /* 0x001fe400000f0eff */
[----:B-1----:R-:W-:-:S03]  /*17cd0*/  LEA R11, P0, R218, R4, 0x1 ;  /* 0x00000004da0b7211 */ /* 0x002fc600078008ff */
[----:B------:R0:W-:Y:S01]  /*17ce0*/  STL [R1+0x608], R9 ;  /* 0x0006080901007387 */ /* 0x0001e20000100800 */
[----:B--2---:R-:W-:-:S03]  /*17cf0*/  LEA.HI.X.SX32 R10, R203, R3, 0x1, P1 ;  /* 0x00000003cb0a7211 */ /* 0x004fc600008f0eff */
[----:B------:R1:W-:Y:S04]  /*17d00*/  STL [R1+0x63c], R11 ;  /* 0x00063c0b01007387 */ /* 0x0003e80000100800 */
[----:B------:R2:W-:Y:S01]  /*17d10*/  STL [R1+0x610], R10 ;  /* 0x0006100a01007387 */ /* 0x0005e20000100800 */
[----:B0-----:R-:W-:Y:S02]  /*17d20*/  LEA R9, P1, R221, R4, 0x1 ;  /* 0x00000004dd097211 */ /* 0x001fe400078208ff */
[----:B-1----:R-:W-:-:S03]  /*17d30*/  LEA.HI.X.SX32 R11, R206, R3, 0x1, P2 ;  /* 0x00000003ce0b7211 */ /* 0x002fc600010f0eff */
        /* <DEDUP_REMOVED lines=20> */
[----:B------:R1:W-:Y:S01]  /*17e80*/  STL [R1+0x66c], R11 ;  /* 0x00066c0b01007387 */ /* 0x0003e20000100800 */
[----:B------:R-:W-:-:S03]  /*17e90*/  LEA.HI.X.SX32 R12, R227, R3, 0x1, P3 ;  /* 0x00000003e30c7211 */ /* 0x000fc600018f0eff */
[----:B------:R2:W-:Y:S01]  /*17ea0*/  STL [R1+0x640], R10 ;  /* 0x0006400a01007387 */ /* 0x0005e20000100800 */
[----:B0-----:R-:W-:Y:S02]  /*17eb0*/  LEA R9, P1, R2, R4, 0x1 ;  /* 0x0000000402097211 */ /* 0x001fe400078208ff */
[----:B-1----:R-:W-:-:S03]  /*17ec0*/  LEA.HI.X.SX32 R11, R224, R3, 0x1, P2 ;  /* 0x00000003e00b7211 */ /* 0x002fc600010f0eff */
[----:B------:R-:W-:Y:S01]  /*17ed0*/  STL [R1+0x674], R9 ;  /* 0x0006740901007387 */ /* 0x000fe20000100800 */
[----:B--2---:R-:W-:-:S03]  /*17ee0*/  LEA R10, P2, R0, R4, 0x1 ;  /* 0x00000004000a7211 */ /* 0x004fc600078408ff */
[----:B------:R0:W-:Y:S04]  /*17ef0*/  STL [R1+0x648], R11 ;  /* 0x0006480b01007387 */ /* 0x0001e80000100800 */
[----:B------:R1:W-:Y:S04]  /*17f00*/  STL [R1+0x67c], R10 ;  /* 0x00067c0a01007387 */ /* 0x0003e80000100800 */
[----:B------:R2:W-:Y:S01]  /*17f10*/  STL [R1+0x650], R12 ;  /* 0x0006500c01007387 */ /* 0x0005e20000100800 */
[----:B0-----:R-:W-:Y:S02]  /*17f20*/  LEA.HI.X.SX32 R11, R230, R3, 0x1, P4 ;  /* 0x00000003e60b7211 */ /* 0x001fe400020f0eff */
[----:B-1----:R-:W-:-:S02]  /*17f30*/  LEA R10, P3, R6, R4, 0x1 ;  /* 0x00000004060a7211 */ /* 0x002fc400078608ff */
[----:B--2---:R-:W-:-:S03]  /*17f40*/  LEA R12, P4, R8, R4, 0x1 ;  /* 0x00000004080c7211 */ /* 0x004fc600078808ff */
[----:B------:R-:W-:Y:S04]  /*17f50*/  STL [R1+0x684], R10 ;  /* 0x0006840a01007387 */ /* 0x000fe80000100800 */
[----:B------:R0:W-:Y:S01]  /*17f60*/  STL [R1+0x658], R11 ;  /* 0x0006580b01007387 */ /* 0x0001e20000100800 */
[----:B------:R-:W-:-:S03]  /*17f70*/  LEA.HI.X.SX32 R14, R236, R3, 0x1, P0 ;  /* 0x00000003ec0e7211 */ /* 0x000fc600000f0eff */
[----:B------:R1:W-:Y:S01]  /*17f80*/  STL [R1+0x68c], R12 ;  /* 0x00068c0c01007387 */ /* 0x0003e20000100800 */
[----:B0-----:R-:W-:Y:S02]  /*17f90*/  LEA.HI.X.SX32 R11, R233, R3, 0x1, P5 ;  /* 0x00000003e90b7211 */ /* 0x001fe400028f0eff */
[----:B-1----:R-:W-:-:S03]  /*17fa0*/  LEA R12, P5, R7, R4, 0x1 ;  /* 0x00000004070c7211 */ /* 0x002fc600078a08ff */
[----:B------:R-:W-:Y:S01]  /*17fb0*/  STL [R1+0x660], R11 ;  /* 0x0006600b01007387 */ /* 0x000fe20000100800 */
[----:B------:R-:W-:-:S03]  /*17fc0*/  LEA.HI.X.SX32 R15, R2, R3, 0x1, P1 ;  /* 0x00000003020f7211 */ /* 0x000fc600008f0eff */
[----:B------:R0:W-:Y:S04]  /*17fd0*/  STL [R1+0x694], R12 ;  /* 0x0006940c01007387 */ /* 0x0001e80000100800 */
[----:B------:R1:W-:Y:S04]  /*17fe0*/  STL [R1+0x668], R14 ;  /* 0x0006680e01007387 */ /* 0x0003e80000100800 */
[----:B------:R2:W5:Y:S01]  /*17ff0*/  LDL.LU R2, [R1+0xf90] ;  /* 0x000f900001027983 */ /* 0x0005620000300800 */
[-C--:B0-----:R-:W-:Y:S02]  /*18000*/  LEA R12, P0, R5, R4.reuse, 0x1 ;  /* 0x00000004050c7211 */ /* 0x081fe400078008ff */
[----:B-1----:R-:W-:-:S03]  /*18010*/  LEA R14, P1, R13, R4, 0x1 ;  /* 0x000000040d0e7211 */ /* 0x002fc600078208ff */
[----:B------:R-:W-:Y:S01]  /*18020*/  STL [R1+0x69c], R12 ;  /* 0x00069c0c01007387 */ /* 0x000fe20000100800 */
[----:B------:R-:W-:-:S03]  /*18030*/  LEA.HI.X.SX32 R8, R8, R3, 0x1, P4 ;  /* 0x0000000308087211 */ /* 0x000fc600020f0eff */
[----:B------:R0:W-:Y:S01]  /*18040*/  STL [R1+0x670], R15 ;  /* 0x0006700f01007387 */ /* 0x0001e20000100800 */
[----:B------:R-:W-:-:S03]  /*18050*/  IMAD R9, R239, 0x2, R5 ;  /* 0x00000002ef097824 */ /* 0x000fc600078e0205 */
[----:B------:R1:W-:Y:S01]  /*18060*/  STL [R1+0x6e0], R14 ;  /* 0x0006e00e01007387 */ /* 0x0003e20000100800 */
[----:B0-----:R-:W-:-:S03]  /*18070*/  LEA.HI.X.SX32 R15, R0, R3, 0x1, P2 ;  /* 0x00000003000f7211 */ /* 0x001fc600010f0eff */
[----:B------:R-:W3:Y:S01]  /*18080*/  LDL.LU R0, [R1+0xf8c] ;  /* 0x000f8c0001007983 */ /* 0x000ee20000300800 */
[----:B-1----:R-:W-:-:S03]  /*18090*/  LEA.HI.X.SX32 R14, R6, R3, 0x1, P3 ;  /* 0x00000003060e7211 */ /* 0x002fc600018f0eff */
[----:B------:R-:W-:Y:S01]  /*180a0*/  STL [R1+0x678], R15 ;  /* 0x0006780f01007387 */ /* 0x000fe20000100800 */
[----:B------:R-:W-:-:S03]  /*180b0*/  IMAD R10, R239, 0x2, R9 ;  /* 0x00000002ef0a7824 */ /* 0x000fc600078e0209 */
[----:B------:R0:W-:Y:S04]  /*180c0*/  STL [R1+0x680], R14 ;  /* 0x0006800e01007387 */ /* 0x0001e80000100800 */
[----:B------:R1:W-:Y:S01]  /*180d0*/  STL [R1+0x688], R8 ;  /* 0x0006880801007387 */ /* 0x0003e20000100800 */
[----:B------:R-:W-:Y:S01]  /*180e0*/  IMAD R11, R239, 0x2, R10 ;  /* 0x00000002ef0b7824 */ /* 0x000fe200078e020a */
[-C--:B0-----:R-:W-:Y:S02]  /*180f0*/  LEA.HI.X.SX32 R14, R7, R3.reuse, 0x1, P5 ;  /* 0x00000003070e7211 */ /* 0x081fe400028f0eff */
[-C--:B------:R-:W-:Y:S02]  /*18100*/  LEA.HI.X.SX32 R7, R13, R3.reuse, 0x1, P1 ;  /* 0x000000030d077211 */ /* 0x080fe400008f0eff */
[----:B-1----:R-:W-:Y:S01]  /*18110*/  LEA.HI.X.SX32 R8, R5, R3, 0x1, P0 ;  /* 0x0000000305087211 */ /* 0x002fe200000f0eff */
[----:B------:R-:W-:Y:S01]  /*18120*/  STL [R1+0x690], R14 ;  /* 0x0006900e01007387 */ /* 0x000fe20000100800 */
[----:B------:R-:W-:Y:S01]  /*18130*/  LEA R13, P0, R9, R4, 0x1 ;  /* 0x00000004090d7211 */ /* 0x000fe200078008ff */
[----:B------:R-:W-:-:S02]  /*18140*/  IMAD R12, R239, 0x2, R11 ;  /* 0x00000002ef0c7824 */ /* 0x000fc400078e020b */
[----:B------:R0:W-:Y:S04]  /*18150*/  STL [R1+0x698], R8 ;  /* 0x0006980801007387 */ /* 0x0001e80000100800 */
[----:B------:R1:W-:Y:S01]  /*18160*/  STL [R1+0x6dc], R7 ;  /* 0x0006dc0701007387 */ /* 0x0003e20000100800 */
[----:B------:R-:W-:Y:S01]  /*18170*/  IMAD R6, R239, 0x2, R12 ;  /* 0x00000002ef067824 */ /* 0x000fe200078e020c */
[-C--:B0-----:R-:W-:Y:S02]  /*18180*/  LEA R8, P2, R11, R4.reuse, 0x1 ;  /* 0x000000040b087211 */ /* 0x081fe400078408ff */
[----:B-1----:R-:W-:Y:S01]  /*18190*/  LEA R7, P1, R10, R4, 0x1 ;  /* 0x000000040a077211 */ /* 0x002fe200078208ff */
[----:B------:R-:W-:Y:S01]  /*181a0*/  STL [R1+0x6a4], R13 ;  /* 0x0006a40d01007387 */ /* 0x000fe20000100800 */
[----:B------:R-:W-:-:S03]  /*181b0*/  IMAD R5, R239, 0x2, R6 ;  /* 0x00000002ef057824 */ /* 0x000fc600078e0206 */
[----:B------:R0:W-:Y:S04]  /*181c0*/  STL [R1+0x6ac], R7 ;  /* 0x0006ac0701007387 */ /* 0x0001e80000100800 */
[----:B------:R1:W-:Y:S01]  /*181d0*/  STL [R1+0x6b4], R8 ;  /* 0x0006b40801007387 */ /* 0x0003e20000100800 */
[-C--:B0-----:R-:W-:Y:S02]  /*181e0*/  LEA.HI.X.SX32 R7, R9, R3.reuse, 0x1, P0 ;  /* 0x0000000309077211 */ /* 0x081fe400000f0eff */
[-C--:B------:R-:W-:Y:S02]  /*181f0*/  LEA.HI.X.SX32 R9, R11, R3.reuse, 0x1, P2 ;  /* 0x000000030b097211 */ /* 0x080fe400010f0eff */
[----:B-1----:R-:W-:Y:S01]  /*18200*/  LEA.HI.X.SX32 R8, R10, R3, 0x1, P1 ;  /* 0x000000030a087211 */ /* 0x002fe200008f0eff */
[----:B------:R0:W-:Y:S01]  /*18210*/  STL [R1+0x6a0], R7 ;  /* 0x0006a00701007387 */ /* 0x0001e20000100800 */
[----:B------:R-:W-:Y:S01]  /*18220*/  IMAD R13, R239, 0x2, R5 ;  /* 0x00000002ef0d7824 */ /* 0x000fe200078e0205 */
[----:B------:R-:W-:-:S02]  /*18230*/  LEA R10, P1, R6, R4, 0x1 ;  /* 0x00000004060a7211 */ /* 0x000fc400078208ff */
[----:B------:R1:W-:Y:S04]  /*18240*/  STL [R1+0x6a8], R8 ;  /* 0x0006a80801007387 */ /* 0x0003e80000100800 */
[----:B------:R4:W-:Y:S01]  /*18250*/  STL [R1+0x6b0], R9 ;  /* 0x0006b00901007387 */ /* 0x0009e20000100800 */
[----:B0-----:R-:W-:Y:S01]  /*18260*/  IMAD R7, R239, 0x2, R13 ;  /* 0x00000002ef077824 */ /* 0x001fe200078e020d */
[-C--:B-1----:R-:W-:Y:S02]  /*18270*/  LEA R8, P0, R12, R4.reuse, 0x1 ;  /* 0x000000040c087211 */ /* 0x082fe400078008ff */
[----:B----4-:R-:W-:-:S03]  /*18280*/  LEA R9, P2, R5, R4, 0x1 ;  /* 0x0000000405097211 */ /* 0x010fc600078408ff */
[----:B------:R0:W-:Y:S04]  /*18290*/  STL [R1+0x6bc], R8 ;  /* 0x0006bc0801007387 */ /* 0x0001e80000100800 */
[----:B------:R1:W-:Y:S04]  /*182a0*/  STL [R1+0x6c4], R10 ;  /* 0x0006c40a01007387 */ /* 0x0003e80000100800 */
[----:B------:R4:W-:Y:S01]  /*182b0*/  STL [R1+0x6cc], R9 ;  /* 0x0006cc0901007387 */ /* 0x0009e20000100800 */
[----:B0-----:R-:W-:Y:S01]  /*182c0*/  IMAD R8, R239, 0x2, R7 ;  /* 0x00000002ef087824 */ /* 0x001fe200078e0207 */
[----:B-1----:R-:W-:-:S02]  /*182d0*/  LEA.HI.X.SX32 R10, R12, R3, 0x1, P0 ;  /* 0x000000030c0a7211 */ /* 0x002fc400000f0eff */
[-C--:B----4-:R-:W-:Y:S02]  /*182e0*/  LEA.HI.X.SX32 R9, R6, R3.reuse, 0x1, P1 ;  /* 0x0000000306097211 */ /* 0x090fe400008f0eff */
[----:B------:R-:W-:Y:S01]  /*182f0*/  LEA.HI.X.SX32 R6, R5, R3, 0x1, P2 ;  /* 0x0000000305067211 */ /* 0x000fe200010f0eff */
[----:B------:R-:W-:Y:S01]  /*18300*/  IMAD R5, R239, 0x2, R8 ;  /* 0x00000002ef057824 */ /* 0x000fe200078e0208 */
[----:B------:R0:W-:Y:S04]  /*18310*/  STL [R1+0x6b8], R10 ;  /* 0x0006b80a01007387 */ /* 0x0001e80000100800 */
[----:B------:R1:W-:Y:S04]  /*18320*/  STL [R1+0x6c0], R9 ;  /* 0x0006c00901007387 */ /* 0x0003e80000100800 */
[----:B------:R4:W-:Y:S01]  /*18330*/  STL [R1+0x6c8], R6 ;  /* 0x0006c80601007387 */ /* 0x0009e20000100800 */
[----:B0-----:R-:W-:-:S02]  /*18340*/  LEA R10, P0, R13, R4, 0x1 ;  /* 0x000000040d0a7211 */ /* 0x001fc400078008ff */
[----:B-1----:R-:W-:-:S03]  /*18350*/  LEA R9, P1, R7, R4, 0x1 ;  /* 0x0000000407097211 */ /* 0x002fc600078208ff */
[----:B------:R-:W-:Y:S01]  /*18360*/  STL [R1+0x6d0], R10 ;  /* 0x0006d00a01007387 */ /* 0x000fe20000100800 */
[-C--:B----4-:R-:W-:Y:S02]  /*18370*/  LEA R6, P2, R8, R4.reuse, 0x1 ;  /* 0x0000000408067211 */ /* 0x090fe400078408ff */
[----:B------:R-:W-:Y:S01]  /*18380*/  LEA R4, P3, R5, R4, 0x1 ;  /* 0x0000000405047211 */ /* 0x000fe200078608ff */
[----:B------:R0:W-:Y:S04]  /*18390*/  STL [R1+0x6d4], R9 ;  /* 0x0006d40901007387 */ /* 0x0001e80000100800 */
[----:B------:R1:W-:Y:S04]  /*183a0*/  STL [R1+0x6d8], R6 ;  /* 0x0006d80601007387 */ /* 0x0003e80000100800 */
[----:B------:R4:W-:Y:S01]  /*183b0*/  STL [R1+0x5f0], R4 ;  /* 0x0005f00401007387 */ /* 0x0009e20000100800 */
[----:B0-----:R-:W-:-:S02]  /*183c0*/  LEA.HI.X.SX32 R9, R13, R3, 0x1, P0 ;  /* 0x000000030d097211 */ /* 0x001fc400000f0eff */
[----:B-1----:R-:W-:-:S03]  /*183d0*/  LEA.HI.X.SX32 R6, R7, R3, 0x1, P1 ;  /* 0x0000000307067211 */ /* 0x002fc600008f0eff */
[----:B------:R-:W-:Y:S01]  /*183e0*/  STL [R1+0x5e0], R9 ;  /* 0x0005e00901007387 */ /* 0x000fe20000100800 */
[-C--:B----4-:R-:W-:Y:S02]  /*183f0*/  LEA.HI.X.SX32 R4, R8, R3.reuse, 0x1, P2 ;  /* 0x0000000308047211 */ /* 0x090fe400010f0eff */
[----:B------:R-:W-:Y:S01]  /*18400*/  LEA.HI.X.SX32 R3, R5, R3, 0x1, P3 ;  /* 0x0000000305037211 */ /* 0x000fe200018f0eff */
[----:B------:R-:W-:Y:S04]  /*18410*/  STL [R1+0x5e8], R6 ;  /* 0x0005e80601007387 */ /* 0x000fe80000100800 */
[----:B------:R0:W-:Y:S04]  /*18420*/  STL [R1+0x5ec], R4 ;  /* 0x0005ec0401007387 */ /* 0x0001e80000100800 */
[----:B------:R1:W-:Y:S04]  /*18430*/  STL [R1+0x5e4], R3 ;  /* 0x0005e40301007387 */ /* 0x0003e80000100800 */
[----:B------:R2:W-:Y:S04]  /*18440*/  STL [R1], RZ ;  /* 0x000000ff01007387 */ /* 0x0005e80000100800 */
[----:B------:R2:W-:Y:S04]  /*18450*/  STL [R1+0x4], RZ ;  /* 0x000004ff01007387 */ /* 0x0005e80000100800 */
        /* <DEDUP_REMOVED lines=123> */
[----:B------:R2:W-:Y:S01]  /*18c10*/  STL [R1+0x1f4], RZ ;  /* 0x0001f4ff01007387 */ /* 0x0005e20000100800 */
[----:B------:R-:W-:-:S03]  /*18c20*/  USHF.R.U32.HI UR38, URZ, 0x4, UR7 ;  /* 0x000000043f267899 */ /* 0x000fc60008011607 */
[----:B------:R2:W-:Y:S04]  /*18c30*/  STL [R1+0x1f8], RZ ;  /* 0x0001f8ff01007387 */ /* 0x0005e80000100800 */
[----:B------:R2:W-:Y:S01]  /*18c40*/  STL [R1+0x1fc], RZ ;  /* 0x0001fcff01007387 */ /* 0x0005e20000100800 */
[----:B------:R-:W-:Y:S02]  /*18c50*/  USGXT.U32 UR38, UR38, 0xe ;  /* 0x0000000e2626789a */ /* 0x000fe40008000000 */
[----:B------:R-:W-:Y:S01]  /*18c60*/  UIADD3 UR8, UR7, 0x10000, URZ ;  /* 0x0001000007087890 */ /* 0x000fe2000fffe03f */
[C---:B------:R-:W-:Y:S01]  /*18c70*/  LOP3.LUT R5, R242.reuse, 0x2, RZ, 0xfc, !PT ;  /* 0x00000002f2057812 */ /* 0x040fe200078efcff */
[----:B------:R-:W-:Y:S01]  /*18c80*/  USHF.L.U32 UR10, UR10, 0x6, URZ ;  /* 0x000000060a0a7899 */ /* 0x000fe2000800063f */
[C---:B0-----:R-:W-:Y:S01]  /*18c90*/  LOP3.LUT R4, R242.reuse, 0x4, RZ, 0xfc, !PT ;  /* 0x00000004f2047812 */ /* 0x041fe200078efcff */
[----:B------:R-:W-:Y:S01]  /*18ca0*/  UIADD3 UR13, UP1, UR38, 0x2, URZ ;  /* 0x00000002260d7890 */ /* 0x000fe2000ff3e03f */
[C---:B-1----:R-:W-:Y:S01]  /*18cb0*/  LOP3.LUT R3, R242.reuse, 0x6, RZ, 0xfc, !PT ;  /* 0x00000006f2037812 */ /* 0x042fe200078efcff */
[----:B------:R-:W-:Y:S01]  /*18cc0*/  USHF.R.U32.HI UR8, URZ, 0x4, UR8 ;  /* 0x000000043f087899 */ /* 0x000fe20008011608 */
[C---:B------:R-:W-:Y:S01]  /*18cd0*/  LOP3.LUT R5, R242.reuse, 0x8, RZ, 0xfc, !PT ;  /* 0x00000008f2057812 */ /* 0x040fe200078efcff */
[----:B------:R-:W-:Y:S01]  /*18ce0*/  UMOV UR6, URZ ;  /* 0x0000003f00067c82 */ /* 0x000fe20008000000 */
[----:B------:R-:W-:-:S02]  /*18cf0*/  LOP3.LUT R4, R242, 0xa, RZ, 0xfc, !PT ;  /* 0x0000000af2047812 */ /* 0x000fc400078efcff */
[C---:B------:R-:W-:Y:S01]  /*18d00*/  LOP3.LUT R3, R242.reuse, 0xc, RZ, 0xfc, !PT ;  /* 0x0000000cf2037812 */ /* 0x040fe200078efcff */
[----:B------:R-:W-:Y:S01]  /*18d10*/  USHF.L.U32 UR9, UR9, 0x6, URZ ;  /* 0x0000000609097899 */ /* 0x000fe2000800063f */
[C---:B------:R-:W-:Y:S01]  /*18d20*/  LOP3.LUT R5, R242.reuse, 0xe, RZ, 0xfc, !PT ;  /* 0x0000000ef2057812 */ /* 0x040fe200078efcff */
[----:B------:R-:W-:Y:S01]  /*18d30*/  USHF.R.S32.HI UR11, URZ, 0x1f, UR10 ;  /* 0x0000001f3f0b7899 */ /* 0x000fe2000801140a */
[C---:B------:R-:W-:Y:S01]  /*18d40*/  LOP3.LUT R4, R242.reuse, 0x10, RZ, 0xfc, !PT ;  /* 0x00000010f2047812 */ /* 0x040fe200078efcff */
[----:B------:R-:W-:Y:S01]  /*18d50*/  UIADD3.X UR14, UR6, 0x40000040, URZ, UP1, !UPT ;  /* 0x40000040060e7890 */ /* 0x000fe20008ffe43f */
[C---:B------:R-:W-:Y:S01]  /*18d60*/  LOP3.LUT R3, R242.reuse, 0x12, RZ, 0xfc, !PT ;  /* 0x00000012f2037812 */ /* 0x040fe200078efcff */
[----:B------:R-:W-:Y:S01]  /*18d70*/  USGXT.U32 UR36, UR8, 0xe ;  /* 0x0000000e0824789a */ /* 0x000fe20008000000 */
[C---:B------:R-:W-:Y:S02]  /*18d80*/  LOP3.LUT R5, R242.reuse, 0x14, RZ, 0xfc, !PT ;  /* 0x00000014f2057812 */ /* 0x040fe400078efcff */
[----:B------:R-:W-:-:S02]  /*18d90*/  LOP3.LUT R4, R242, 0x16, RZ, 0xfc, !PT ;  /* 0x00000016f2047812 */ /* 0x000fc400078efcff */
[C---:B------:R-:W-:Y:S02]  /*18da0*/  LOP3.LUT R3, R242.reuse, 0x18, RZ, 0xfc, !PT ;  /* 0x00000018f2037812 */ /* 0x040fe400078efcff */
[C---:B------:R-:W-:Y:S02]  /*18db0*/  LOP3.LUT R5, R242.reuse, 0x1a, RZ, 0xfc, !PT ;  /* 0x0000001af2057812 */ /* 0x040fe400078efcff */
[C---:B------:R-:W-:Y:S02]  /*18dc0*/  LOP3.LUT R4, R242.reuse, 0x1c, RZ, 0xfc, !PT ;  /* 0x0000001cf2047812 */ /* 0x040fe400078efcff */
[C---:B------:R-:W-:Y:S02]  /*18dd0*/  LOP3.LUT R3, R242.reuse, 0x1e, RZ, 0xfc, !PT ;  /* 0x0000001ef2037812 */ /* 0x040fe400078efcff */
[C---:B------:R-:W-:Y:S02]  /*18de0*/  LOP3.LUT R5, R242.reuse, 0x20, RZ, 0xfc, !PT ;  /* 0x00000020f2057812 */ /* 0x040fe400078efcff */
[----:B------:R-:W-:-:S02]  /*18df0*/  LOP3.LUT R4, R242, 0x22, RZ, 0xfc, !PT ;  /* 0x00000022f2047812 */ /* 0x000fc400078efcff */
[C---:B------:R-:W-:Y:S01]  /*18e00*/  LOP3.LUT R3, R242.reuse, 0x24, RZ, 0xfc, !PT ;  /* 0x00000024f2037812 */ /* 0x040fe200078efcff */
[----:B------:R-:W-:Y:S01]  /*18e10*/  USHF.R.S32.HI UR8, URZ, 0x1f, UR9 ;  /* 0x0000001f3f087899 */ /* 0x000fe20008011409 */
[C---:B------:R-:W-:Y:S02]  /*18e20*/  LOP3.LUT R5, R242.reuse, 0x26, RZ, 0xfc, !PT ;  /* 0x00000026f2057812 */ /* 0x040fe400078efcff */
[C---:B------:R-:W-:Y:S02]  /*18e30*/  LOP3.LUT R4, R242.reuse, 0x28, RZ, 0xfc, !PT ;  /* 0x00000028f2047812 */ /* 0x040fe400078efcff */
[C---:B------:R-:W-:Y:S01]  /*18e40*/  LOP3.LUT R3, R242.reuse, 0x2a, RZ, 0xfc, !PT ;  /* 0x0000002af2037812 */ /* 0x040fe200078efcff */
[----:B------:R-:W-:Y:S01]  /*18e50*/  UIADD3 UR12, UP0, UR36, 0x80, URZ ;  /* 0x00000080240c7890 */ /* 0x000fe2000ff1e03f */
[C---:B------:R-:W-:Y:S02]  /*18e60*/  LOP3.LUT R5, R242.reuse, 0x2c, RZ, 0xfc, !PT ;  /* 0x0000002cf2057812 */ /* 0x040fe400078efcff */
[----:B------:R-:W-:-:S02]  /*18e70*/  LOP3.LUT R4, R242, 0x2e, RZ, 0xfc, !PT ;  /* 0x0000002ef2047812 */ /* 0x000fc400078efcff */
[C---:B------:R-:W-:Y:S02]  /*18e80*/  LOP3.LUT R3, R242.reuse, 0x30, RZ, 0xfc, !PT ;  /* 0x00000030f2037812 */ /* 0x040fe400078efcff */
[----:B------:R-:W-:Y:S02]  /*18e90*/  CS2R R24, SRZ ;  /* 0x0000000000187805 */ /* 0x000fe4000001ff00 */
[C---:B------:R-:W-:Y:S02]  /*18ea0*/  LOP3.LUT R5, R242.reuse, 0x32, RZ, 0xfc, !PT ;  /* 0x00000032f2057812 */ /* 0x040fe400078efcff */
[----:B------:R-:W-:Y:S02]  /*18eb0*/  CS2R R26, SRZ ;  /* 0x00000000001a7805 */ /* 0x000fe4000001ff00 */
[----:B------:R-:W-:Y:S02]  /*18ec0*/  LOP3.LUT R4, R242, 0x34, RZ, 0xfc, !PT ;  /* 0x00000034f2047812 */ /* 0x000fe400078efcff */
[----:B------:R-:W-:-:S02]  /*18ed0*/  CS2R R28, SRZ ;  /* 0x00000000001c7805 */ /* 0x000fc4000001ff00 */
[C---:B------:R-:W-:Y:S02]  /*18ee0*/  LOP3.LUT R3, R242.reuse, 0x36, RZ, 0xfc, !PT ;  /* 0x00000036f2037812 */ /* 0x040fe400078efcff */
[----:B------:R-:W-:Y:S02]  /*18ef0*/  CS2R R30, SRZ ;  /* 0x00000000001e7805 */ /* 0x000fe4000001ff00 */
[C---:B------:R-:W-:Y:S02]  /*18f00*/  LOP3.LUT R5, R242.reuse, 0x38, RZ, 0xfc, !PT ;  /* 0x00000038f2057812 */ /* 0x040fe400078efcff */
[----:B------:R-:W-:Y:S02]  /*18f10*/  CS2R R32, SRZ ;  /* 0x0000000000207805 */ /* 0x000fe4000001ff00 */
[----:B------:R-:W-:Y:S02]  /*18f20*/  LOP3.LUT R4, R242, 0x3a, RZ, 0xfc, !PT ;  /* 0x0000003af2047812 */ /* 0x000fe400078efcff */
[----:B------:R-:W-:-:S02]  /*18f30*/  CS2R R34, SRZ ;  /* 0x0000000000227805 */ /* 0x000fc4000001ff00 */
[----:B------:R-:W-:Y:S02]  /*18f40*/  LOP3.LUT R3, R242, 0x3c, RZ, 0xfc, !PT ;  /* 0x0000003cf2037812 */ /* 0x000fe400078efcff */
        /* <DEDUP_REMOVED lines=22> */
[----:B------:R-:W-:Y:S01]  /*190b0*/  CS2R R80, SRZ ;  /* 0x0000000000507805 */ /* 0x000fe2000001ff00 */
[----:B------:R-:W-:Y:S01]  /*190c0*/  USHF.L.U32 UR43, UR10, 0x1, URZ ;  /* 0x000000010a2b7899 */ /* 0x000fe2000800063f */
[----:B------:R-:W-:-:S02]  /*190d0*/  CS2R R82, SRZ ;  /* 0x0000000000527805 */ /* 0x000fc4000001ff00 */
[----:B------:R-:W-:Y:S01]  /*190e0*/  CS2R R84, SRZ ;  /* 0x0000000000547805 */ /* 0x000fe2000001ff00 */
[----:B------:R-:W-:Y:S01]  /*190f0*/  USHF.L.U64.HI UR6, UR10, 0x1, UR11 ;  /* 0x000000010a067899 */ /* 0x000fe2000801020b */
[----:B------:R-:W-:Y:S02]  /*19100*/  CS2R R86, SRZ ;  /* 0x0000000000567805 */ /* 0x000fe4000001ff00 */
[----:B------:R-:W-:Y:S01]  /*19110*/  CS2R R88, SRZ ;  /* 0x0000000000587805 */ /* 0x000fe2000001ff00 */
[----:B------:R-:W-:Y:S01]  /*19120*/  UMOV UR5, URZ ;  /* 0x0000003f00057c82 */ /* 0x000fe20008000000 */
[----:B------:R-:W-:Y:S01]  /*19130*/  UMOV UR10, UR13 ;  /* 0x0000000d000a7c82 */ /* 0x000fe20008000000 */
[----:B------:R-:W-:Y:S01]  /*19140*/  UMOV UR11, UR14 ;  /* 0x0000000e000b7c82 */ /* 0x000fe20008000000 */
[----:B------:R-:W-:Y:S02]  /*19150*/  USHF.L.U32 UR44, UR9, 0x1, URZ ;  /* 0x00000001092c7899 */ /* 0x000fe4000800063f */
[----:B------:R-:W-:Y:S01]  /*19160*/  USHF.L.U64.HI UR42, UR9, 0x1, UR8 ;  /* 0x00000001092a7899 */ /* 0x000fe20008010208 */
[----:B------:R-:W-:Y:S01]  /*19170*/  UMOV UR4, URZ ;  /* 0x0000003f00047c82 */ /* 0x000fe20008000000 */
[----:B------:R-:W-:-:S02]  /*19180*/  UIADD3.X UR9, UR5, 0x40000040, URZ, UP0, !UPT ;  /* 0x4000004005097890 */ /* 0x000fc400087fe43f */
[----:B------:R-:W-:Y:S02]  /*19190*/  UIADD3.64 UR14, UR10, 0x2, URZ ;  /* 0x000000020a0e7897 */ /* 0x000fe4000fffe03f */
[----:B------:R-:W-:Y:S02]  /*191a0*/  UIADD3.64 UR18, UR10, 0x4, URZ ;  /* 0x000000040a127897 */ /* 0x000fe4000fffe03f */
[----:B------:R-:W-:Y:S02]  /*191b0*/  UIADD3.64 UR22, UR10, 0x7fe, URZ ;  /* 0x000007fe0a167897 */ /* 0x000fe4000fffe03f */
[----:B------:R-:W-:Y:S02]  /*191c0*/  UIADD3.64 UR26, UR10, 0x800, URZ ;  /* 0x000008000a1a7897 */ /* 0x000fe4000fffe03f */
[----:B------:R-:W-:Y:S01]  /*191d0*/  UIADD3.64 UR30, UR10, 0x802, URZ ;  /* 0x000008020a1e7897 */ /* 0x000fe2000fffe03f */
[----:B------:R-:W0:Y:S01]  /*191e0*/  LDC R239, c[0x0][0x230] ;  /* 0x00008c00ffef7b82 */ /* 0x000e220000000800 */
        /* <DEDUP_REMOVED lines=23> */
[----:B0-----:R-:W-:Y:S01]  /*19360*/  VIADD R239, R239, 0x3f ;  /* 0x0000003fefef7836 */ /* 0x001fe20000000000 */
[----:B------:R-:W-:Y:S02]  /*19370*/  CS2R R136, SRZ ;  /* 0x0000000000887805 */ /* 0x000fe4000001ff00 */
[----:B------:R-:W-:-:S02]  /*19380*/  CS2R R138, SRZ ;  /* 0x00000000008a7805 */ /* 0x000fc4000001ff00 */
[----:B------:R-:W-:Y:S02]  /*19390*/  CS2R R140, SRZ ;  /* 0x00000000008c7805 */ /* 0x000fe4000001ff00 */
[----:B------:R-:W-:Y:S02]  /*193a0*/  CS2R R142, SRZ ;  /* 0x00000000008e7805 */ /* 0x000fe4000001ff00 */
[----:B------:R-:W-:Y:S02]  /*193b0*/  SHF.R.S32.HI R242, RZ, 0x1f, R239 ;  /* 0x0000001ffff27819 */ /* 0x000fe400000114ef */
[----:B------:R-:W-:Y:S02]  /*193c0*/  CS2R R144, SRZ ;  /* 0x0000000000907805 */ /* 0x000fe4000001ff00 */
[----:B------:R-:W-:Y:S02]  /*193d0*/  CS2R R146, SRZ ;  /* 0x0000000000927805 */ /* 0x000fe4000001ff00 */
[----:B------:R-:W-:-:S02]  /*193e0*/  CS2R R148, SRZ ;  /* 0x0000000000947805 */ /* 0x000fc4000001ff00 */
[----:B------:R-:W-:Y:S02]  /*193f0*/  LEA.HI R242, R242, R239, RZ, 0x6 ;  /* 0x000000eff2f27211 */ /* 0x000fe400078f30ff */
[----:B------:R-:W-:Y:S02]  /*19400*/  CS2R R150, SRZ ;  /* 0x0000000000967805 */ /* 0x000fe4000001ff00 */
[C---:B---3--:R-:W-:Y:S01]  /*19410*/  LOP3.LUT R5, R0.reuse, 0x20, RZ, 0x3c, !PT ;  /* 0x0000002000057812 */ /* 0x048fe200078e3cff */
[----:B------:R-:W-:Y:S01]  /*19420*/  UMOV UR8, UR12 ;  /* 0x0000000c00087c82 */ /* 0x000fe20008000000 */
[----:B------:R-:W-:Y:S01]  /*19430*/  SHF.R.S32.HI R3, RZ, 0x6, R242 ;  /* 0x00000006ff037819 */ /* 0x000fe200000114f2 */
[----:B------:R-:W-:Y:S01]  /*19440*/  UIADD3.64 UR34, UR10, 0x804, URZ ;  /* 0x000008040a227897 */ /* 0x000fe2000fffe03f */
[C---:B------:R-:W-:Y:S01]  /*19450*/  LOP3.LUT R4, R0.reuse, 0x40, RZ, 0x3c, !PT ;  /* 0x0000004000047812 */ /* 0x040fe200078e3cff */
[----:B------:R-:W-:Y:S01]  /*19460*/  UIADD3.64 UR12, UR8, 0x80, URZ ;  /* 0x00000080080c7897 */ /* 0x000fe2000fffe03f */
[----:B------:R-:W-:Y:S01]  /*19470*/  LOP3.LUT R3, R0, 0x60, RZ, 0x3c, !PT ;  /* 0x0000006000037812 */ /* 0x000fe200078e3cff */
[----:B------:R-:W-:Y:S01]  /*19480*/  UIADD3.64 UR16, UR8, 0x100, URZ ;  /* 0x0000010008107897 */ /* 0x000fe2000fffe03f */
[----:B------:R-:W-:Y:S01]  /*19490*/  ULDC UR45, c[0x0][0x230] ;  /* 0x00008c00002d7ab9 */ /* 0x000fe20000000800 */
[----:B--2---:R-:W-:-:S10]  /*194a0*/  UMOV UR37, 0x40000040 ;  /* 0x4000004000257882 */ /* 0x004fd40000000000 */
.L_x_1:
[----:B------:R-:W2:Y:S04]  /*194b0*/  LDL R5, [R1+0x5e4] ;  /* 0x0005e40001057983 */ /* 0x000ea80000100800 */
[----:B------:R-:W2:Y:S04]  /*194c0*/  LDL R4, [R1+0x5f0] ;  /* 0x0005f00001047983 */ /* 0x000ea80000100800 */
        /* <DEDUP_REMOVED lines=20> */
[----:B0-----:R-:W3:Y:S04]  /*19610*/  LDL R127, [R1+0x6d8] ;  /* 0x0006d800017f7983 */ /* 0x001ee80000100800 */
[----:B------:R0:W-:Y:S04]  /*19620*/  STL [R1+0x1074], R128 ;  /* 0x0010748001007387 */ /* 0x0001e80000100800 */
[----:B0-----:R-:W4:Y:S01]  /*19630*/  LDL R128, [R1+0x5ec] ;  /* 0x0005ec0001807983 */ /* 0x001f220000100800 */
[----:B------:R-:W0:Y:S03]  /*19640*/  S2R R3, SR_TID.X ;  /* 0x0000000000037919 */ /* 0x000e260000002100 */
[----:B------:R1:W-:Y:S04]  /*19650*/  STL [R1+0x1070], R129 ;  /* 0x0010708101007387 */ /* 0x0003e80000100800 */
[----:B-1----:R-:W3:Y:S04]  /*19660*/  LDL R129, [R1+0x6d4] ;  /* 0x0006d40001817983 */ /* 0x002ee80000100800 */
[----:B------:R0:W-:Y:S04]  /*19670*/  STL [R1+0x106c], R130 ;  /* 0x00106c8201007387 */ /* 0x0001e80000100800 */
[----:B------:R-:W-:Y:S04]  /*19680*/  STL [R1+0x1068], R131 ;  /* 0x0010688301007387 */ /* 0x000fe80000100800 */
[----:B------:R1:W-:Y:S01]  /*19690*/  STL [R1+0x1064], R132 ;  /* 0x0010648401007387 */ /* 0x0003e20000100800 */
[----:B0-----:R-:W-:-:S03]  /*196a0*/  SHF.R.U32.HI R130, RZ, 0x6, R3 ;  /* 0x00000006ff827819 */ /* 0x001fc60000011603 */
[----:B-1----:R-:W3:Y:S01]  /*196b0*/  LDL R132, [R1+0x5e8] ;  /* 0x0005e80001847983 */ /* 0x002ee20000100800 */
[----:B------:R-:W-:Y:S01]  /*196c0*/  SGXT.U32 R130, R130, 0x1 ;  /* 0x000000018282781a */ /* 0x000fe20000000000 */
[----:B------:R-:W-:Y:S01]  /*196d0*/  UIMAD UR5, UR4, -0x40, UR45 ;  /* 0xffffffc0040578a4 */ /* 0x000fe2000f8e022d */
[----:B------:R-:W-:Y:S01]  /*196e0*/  SHF.R.U32.HI R3, RZ, 0x6, R3 ;  /* 0x00000006ff037819 */ /* 0x000fe20000011603 */
[----:B------:R0:W-:Y:S01]  /*196f0*/  STL [R1+0x1060], R133 ;  /* 0x0010608501007387 */ /* 0x0001e20000100800 */
[----:B------:R-:W-:Y:S02]  /*19700*/  LOP3.LUT R131, R130, 0x4, RZ, 0xfc, !PT ;  /* 0x0000000482837812 */ /* 0x000fe400078efcff */
[----:B------:R-:W-:Y:S01]  /*19710*/  SGXT.U32 R3, R3, 0x1 ;  /* 0x000000010303781a */ /* 0x000fe20000000000 */
[----:B------:R-:W-:Y:S01]  /*19720*/  STL [R1+0x105c], R134 ;  /* 0x00105c8601007387 */ /* 0x000fe20000100800 */
[----:B------:R-:W-:Y:S02]  /*19730*/  ISETP.GE.AND P1, PT, R131, UR5, PT ;  /* 0x0000000583007c0c */ /* 0x000fe4000bf26270 */
[----:B------:R-:W-:Y:S01]  /*19740*/  PRMT R168, RZ, 0x7610, R168 ;  /* 0x00007610ffa87816 */ /* 0x000fe200000000a8 */
[----:B------:R-:W-:Y:S01]  /*19750*/  STL [R1+0x1058], R135 ;  /* 0x0010588701007387 */ /* 0x000fe20000100800 */
[----:B------:R-:W-:-:S02]  /*19760*/  PRMT R182, RZ, 0x7610, R182 ;  /* 0x00007610ffb67816 */ /* 0x000fc400000000b6 */
[C---:B0-----:R-:W-:Y:S01]  /*19770*/  LOP3.LUT R133, R130.reuse, 0x2, RZ, 0xfc, !PT ;  /* 0x0000000282857812 */ /* 0x041fe200078efcff */
[----:B------:R-:W-:Y:S01]  /*19780*/  STL [R1+0x1054], R136 ;  /* 0x0010548801007387 */ /* 0x000fe20000100800 */
[----:B------:R-:W-:Y:S02]  /*19790*/  LOP3.LUT R130, R130, 0x6, RZ, 0xfc, !PT ;  /* 0x0000000682827812 */ /* 0x000fe400078efcff */
[----:B------:R-:W-:Y:S01]  /*197a0*/  ISETP.GE.AND P0, PT, R133, UR5, PT ;  /* 0x0000000585007c0c */ /* 0x000fe2000bf06270 */
[----:B------:R-:W-:Y:S01]  /*197b0*/  STL [R1+0x1050], R137 ;  /* 0x0010508901007387 */ /* 0x000fe20000100800 */
[----:B------:R-:W-:Y:S02]  /*197c0*/  ISETP.GE.AND P2, PT, R130, UR5, PT ;  /* 0x0000000582007c0c */ /* 0x000fe4000bf46270 */
[----:B------:R-:W-:Y:S01]  /*197d0*/  LOP3.LUT R130, R3, 0x8, RZ, 0xfc, !PT ;  /* 0x0000000803827812 */ /* 0x000fe200078efcff */
[----:B------:R-:W-:Y:S03]  /*197e0*/  STL [R1+0x104c], R138 ;  /* 0x00104c8a01007387 */ /* 0x000fe60000100800 */
[----:B------:R-:W-:Y:S01]  /*197f0*/  ISETP.GE.AND P3, PT, R130, UR5, PT ;  /* 0x0000000582007c0c */ /* 0x000fe2000bf66270 */
        /* <DEDUP_REMOVED lines=13> */
[----:B-----5:R0:W-:Y:S04]  /*198d0*/  STL [R1+0xf8c], R2 ;  /* 0x000f8c0201007387 */ /* 0x0201e80000100800 */
[----:B------:R-:W3:Y:S04]  /*198e0*/  LDL R131, [R1+0x5e0] ;  /* 0x0005e00001837983 */ /* 0x000ee80000100800 */
[----:B------:R-:W3:Y:S01]  /*198f0*/  LDL R130, [R1+0x6d0] ;  /* 0x0006d00001827983 */ /* 0x000ee20000100800 */
[----:B------:R-:W1:Y:S03]  /*19900*/  S2R R3, SR_TID.X ;  /* 0x0000000000037919 */ /* 0x000e660000002100 */
[----:B0-----:R-:W3:Y:S01]  /*19910*/  LDL R2, [R1+0x6c4] ;  /* 0x0006c40001027983 */ /* 0x001ee20000100800 */
[----:B------:R-:W-:-:S02]  /*19920*/  PRMT R186, RZ, 0x7610, R186 ;  /* 0x00007610ffba7816 */ /* 0x000fc400000000ba */
[----:B------:R-:W-:Y:S02]  /*19930*/  PRMT R18, RZ, 0x7610, R18 ;  /* 0x00007610ff127816 */ /* 0x000fe40000000012 */
[----:B-1----:R-:W-:-:S04]  /*19940*/  SHF.R.U32.HI R3, RZ, 0x6, R3 ;  /* 0x00000006ff037819 */ /* 0x002fc80000011603 */
[----:B------:R-:W-:Y:S01]  /*19950*/  SGXT.U32 R3, R3, 0x1 ;  /* 0x000000010303781a */ /* 0x000fe20000000000 */
[----:B--2---:R4:W2:Y:S02]  /*19960*/  @!P0 LDG.E.U16 R168, desc[UR40][R4.64] ;  /* 0x0000002804a88981 */ /* 0x0048a4000c1e1500 */
[----:B----4-:R-:W-:Y:S02]  /*19970*/  @!P1 IMAD.MOV.U32 R5, RZ, RZ, R128 ;  /* 0x000000ffff059224 */ /* 0x010fe400078e0080 */
[----:B------:R-:W4:Y:S01]  /*19980*/  LDL R128, [R1+0x6c8] ;  /* 0x0006c80001807983 */ /* 0x000f220000100800 */
[----:B---3--:R-:W-:-:S03]  /*19990*/  @!P1 IMAD.MOV.U32 R4, RZ, RZ, R127 ;  /* 0x000000ffff049224 */ /* 0x008fc600078e007f */
[----:B------:R-:W3:Y:S01]  /*199a0*/  LDL R127, [R1+0x6cc] ;  /* 0x0006cc00017f7983 */ /* 0x000ee20000100800 */
[----:B------:R-:W-:-:S03]  /*199b0*/  LOP3.LUT R133, R3, 0xa, RZ, 0xfc, !PT ;  /* 0x0000000a03857812 */ /* 0x000fc600078efcff */
[----:B------:R0:W2:Y:S01]  /*199c0*/  @!P1 LDG.E.U16 R182, desc[UR40][R4.64] ;  /* 0x0000002804b69981 */ /* 0x0000a2000c1e1500 */
[----:B------:R-:W-:Y:S01]  /*199d0*/  ISETP.GE.AND P0, PT, R133, UR5, PT ;  /* 0x0000000585007c0c */ /* 0x000fe2000bf06270 */
[----:B0-----:R-:W-:Y:S02]  /*199e0*/  @!P2 IMAD.MOV.U32 R4, RZ, RZ, R129 ;  /* 0x000000ffff04a224 */ /* 0x001fe400078e0081 */
[----:B------:R-:W2:Y:S01]  /*199f0*/  LDL R129, [R1+0x6c0] ;  /* 0x0006c00001817983 */ /* 0x000ea20000100800 */
[----:B------:R-:W-:-:S05]  /*19a00*/  @!P2 IMAD.MOV.U32 R5, RZ, RZ, R132 ;  /* 0x000000ffff05a224 */ /* 0x000fca00078e0084 */
[----:B------:R0:W2:Y:S02]  /*19a10*/  @!P2 LDG.E.U16 R186, desc[UR40][R4.64] ;  /* 0x0000002804baa981 */ /* 0x0000a4000c1e1500 */
[----:B0-----:R-:W-:Y:S02]  /*19a20*/  @!P3 IMAD.MOV.U32 R5, RZ, RZ, R131 ;  /* 0x000000ffff05b224 */ /* 0x001fe400078e0083 */
[----:B------:R-:W2:Y:S01]  /*19a30*/  LDL R131, [R1+0x6b8] ;  /* 0x0006b80001837983 */ /* 0x000ea20000100800 */
[----:B------:R-:W-:-:S03]  /*19a40*/  @!P3 IMAD.MOV.U32 R4, RZ, RZ, R130 ;  /* 0x000000ffff04b224 */ /* 0x000fc600078e0082 */
[----:B------:R-:W2:Y:S04]  /*19a50*/  LDL R130, [R1+0x6bc] ;  /* 0x0006bc0001827983 */ /* 0x000ea80000100800 */
[----:B------:R4:W2:Y:S01]  /*19a60*/  @!P3 LDG.E.U16 R18, desc[UR40][R4.64] ;  /* 0x000000280412b981 */ /* 0x0008a2000c1e1500 */
[----:B------:R-:W0:Y:S01]  /*19a70*/  S2R R3, SR_TID.X ;  /* 0x0000000000037919 */ /* 0x000e220000002100 */
[----:B----4-:R-:W-:Y:S02]  /*19a80*/  @!P0 IMAD.MOV.U32 R5, RZ, RZ, R128 ;  /* 0x000000ffff058224 */ /* 0x010fe400078e0080 */
[----:B------:R-:W4:Y:S01]  /*19a90*/  LDL R128, [R1+0x6b0] ;  /* 0x0006b00001807983 */ /* 0x000f220000100800 */
[----:B0-----:R-:W-:-:S04]  /*19aa0*/  SHF.R.U32.HI R3, RZ, 0x6, R3 ;  /* 0x00000006ff037819 */ /* 0x001fc80000011603 */
[----:B------:R-:W-:-:S04]  /*19ab0*/  SGXT.U32 R3, R3, 0x1 ;  /* 0x000000010303781a */ /* 0x000fc80000000000 */
[----:B------:R-:W-:Y:S02]  /*19ac0*/  LOP3.LUT R133, R3, 0xc, RZ, 0xfc, !PT ;  /* 0x0000000c03857812 */ /* 0x000fe400078efcff */
[----:B------:R-:W0:Y:S02]  /*19ad0*/  S2R R3, SR_TID.X ;  /* 0x0000000000037919 */ /* 0x000e240000002100 */
[----:B------:R-:W-:Y:S01]  /*19ae0*/  ISETP.GE.AND P1, PT, R133, UR5, PT ;  /* 0x0000000585007c0c */ /* 0x000fe2000bf26270 */
[----:B---3--:R-:W-:Y:S01]  /*19af0*/  @!P0 IMAD.MOV.U32 R4, RZ, RZ, R127 ;  /* 0x000000ffff048224 */ /* 0x008fe200078e007f */
[----:B------:R-:W-:Y:S01]  /*19b00*/  PRMT R163, RZ, 0x7610, R163 ;  /* 0x00007610ffa37816 */ /* 0x000fe200000000a3 */
[----:B------:R-:W3:Y:S01]  /*19b10*/  LDL R127, [R1+0x6b4] ;  /* 0x0006b400017f7983 */ /* 0x000ee20000100800 */
[----:B------:R-:W-:Y:S02]  /*19b20*/  PRMT R176, RZ, 0x7610, R176 ;  /* 0x00007610ffb07816 */ /* 0x000fe400000000b0 */
[----:B------:R-:W-:Y:S01]  /*19b30*/  PRMT R185, RZ, 0x7610, R185 ;  /* 0x00007610ffb97816 */ /* 0x000fe200000000b9 */
[----:B------:R-:W3:Y:S04]  /*19b40*/  LDL R133, [R1+0x688] ;  /* 0x0006880001857983 */ /* 0x000ee80000100800 */
[----:B------:R1:W3:Y:S02]  /*19b50*/  @!P0 LDG.E.U16 R163, desc[UR40][R4.64] ;  /* 0x0000002804a38981 */ /* 0x0002e4000c1e1500 */
[----:B-1----:R-:W-:-:S02]  /*19b60*/  @!P1 IMAD.MOV.U32 R4, RZ, RZ, R2 ;  /* 0x000000ffff049224 */ /* 0x002fc400078e0002 */
[----:B------:R-:W3:Y:S01]  /*19b70*/  LDL R2, [R1+0x6ac] ;  /* 0x0006ac0001027983 */ /* 0x000ee20000100800 */
[----:B0-----:R-:W-:-:S04]  /*19b80*/  SHF.R.U32.HI R3, RZ, 0x6, R3 ;  /* 0x00000006ff037819 */ /* 0x001fc80000011603 */
[----:B------:R-:W-:-:S04]  /*19b90*/  SGXT.U32 R3, R3, 0x1 ;  /* 0x000000010303781a */ /* 0x000fc80000000000 */
[----:B------:R-:W-:Y:S02]  /*19ba0*/  LOP3.LUT R132, R3, 0xe, RZ, 0xfc, !PT ;  /* 0x0000000e03847812 */ /* 0x000fe400078efcff */
[----:B------:R-:W0:Y:S02]  /*19bb0*/  S2R R3, SR_TID.X ;  /* 0x0000000000037919 */ /* 0x000e240000002100 */
[----:B------:R-:W-:Y:S01]  /*19bc0*/  ISETP.GE.AND P2, PT, R132, UR5, PT ;  /* 0x0000000584007c0c */ /* 0x000fe2000bf46270 */
[----:B--2---:R-:W-:Y:S02]  /*19bd0*/  @!P1 IMAD.MOV.U32 R5, RZ, RZ, R129 ;  /* 0x000000ffff059224 */ /* 0x004fe400078e0081 */
[----:B------:R-:W2:Y:S04]  /*19be0*/  LDL R129, [R1+0x6a8] ;  /* 0x0006a80001817983 */ /* 0x000ea80000100800 */
[----:B------:R1:W2:Y:S01]  /*19bf0*/  @!P1 LDG.E.U16 R176, desc[UR40][R4.64] ;  /* 0x0000002804b09981 */ /* 0x0002a2000c1e1500 */
[----:B0-----:R-:W-:-:S04]  /*19c00*/  SHF.R.U32.HI R3, RZ, 0x6, R3 ;  /* 0x00000006ff037819 */ /* 0x001fc80000011603 */
[----:B------:R-:W-:-:S04]  /*19c10*/  SGXT.U32 R3, R3, 0x1 ;  /* 0x000000010303781a */ /* 0x000fc80000000000 */
[----:B------:R-:W-:-:S04]  /*19c20*/  LOP3.LUT R132, R3, 0x10, RZ, 0xfc, !PT ;  /* 0x0000001003847812 */ /* 0x000fc800078efcff */
[----:B------:R-:W-:Y:S01]  /*19c30*/  ISETP.GE.AND P3, PT, R132, UR5, PT ;  /* 0x0000000584007c0c */ /* 0x000fe2000bf66270 */
[----:B-1----:R-:W-:Y:S02]  /*19c40*/  @!P2 IMAD.MOV.U32 R5, RZ, RZ, R131 ;  /* 0x000000ffff05a224 */ /* 0x002fe400078e0083 */
[----:B------:R-:W2:Y:S01]  /*19c50*/  LDL R131, [R1+0x6a0] ;  /* 0x0006a00001837983 */ /* 0x000ea20000100800 */
[----:B------:R-:W-:-:S03]  /*19c60*/  @!P2 IMAD.MOV.U32 R4, RZ, RZ, R130 ;  /* 0x000000ffff04a224 */ /* 0x000fc600078e0082 */
[----:B------:R-:W2:Y:S04]  /*19c70*/  LDL R130, [R1+0x6a4] ;  /* 0x0006a40001827983 */ /* 0x000ea80000100800 */
[----:B------:R4:W2:Y:S01]  /*19c80*/  @!P2 LDG.E.U16 R185, desc[UR40][R4.64] ;  /* 0x0000002804b9a981 */ /* 0x0008a2000c1e1500 */
[----:B------:R-:W0:Y:S02]  /*19c90*/  S2R R3, SR_TID.X ;  /* 0x0000000000037919 */ /* 0x000e240000002100 */
[----:B0-----:R-:W-:-:S04]  /*19ca0*/  SHF.R.U32.HI R3, RZ, 0x6, R3 ;  /* 0x00000006ff037819 */ /* 0x001fc80000011603 */
[----:B------:R-:W-:-:S04]  /*19cb0*/  SGXT.U32 R3, R3, 0x1 ;  /* 0x000000010303781a */ /* 0x000fc80000000000 */
[----:B------:R-:W-:Y:S01]  /*19cc0*/  LOP3.LUT R132, R3, 0x12, RZ, 0xfc, !PT ;  /* 0x0000001203847812 */ /* 0x000fe200078efcff */
[----:B----4-:R-:W-:Y:S02]  /*19cd0*/  @!P3 IMAD.MOV.U32 R5, RZ, RZ, R128 ;  /* 0x000000ffff05b224 */ /* 0x010fe400078e0080 */
[----:B------:R-:W4:Y:S01]  /*19ce0*/  LDL R128, [R1+0x698] ;  /* 0x0006980001807983 */ /* 0x000f220000100800 */
[----:B------:R-:W0:Y:S01]  /*19cf0*/  S2R R3, SR_TID.X ;  /* 0x0000000000037919 */ /* 0x000e220000002100 */
[----:B------:R-:W-:Y:S02]  /*19d00*/  ISETP.GE.AND P0, PT, R132, UR5, PT ;  /* 0x0000000584007c0c */ /* 0x000fe4000bf06270 */
[----:B0-----:R-:W-:-:S04]  /*19d10*/  SHF.R.U32.HI R3, RZ, 0x6, R3 ;  /* 0x00000006ff037819 */ /* 0x001fc80000011603 */
[----:B------:R-:W-:-:S04]  /*19d20*/  SGXT.U32 R3, R3, 0x1 ;  /* 0x000000010303781a */ /* 0x000fc80000000000 */
[----:B------:R-:W-:Y:S02]  /*19d30*/  LOP3.LUT R132, R3, 0x14, RZ, 0xfc, !PT ;  /* 0x0000001403847812 */ /* 0x000fe400078efcff */
[----:B------:R-:W0:Y:S02]  /*19d40*/  S2R R3, SR_TID.X ;  /* 0x0000000000037919 */ /* 0x000e240000002100 */
[----:B------:R-:W-:Y:S02]  /*19d50*/  ISETP.GE.AND P1, PT, R132, UR5, PT ;  /* 0x0000000584007c0c */ /* 0x000fe4000bf26270 */
[----:B0-----:R-:W-:-:S04]  /*19d60*/  SHF.R.U32.HI R3, RZ, 0x6, R3 ;  /* 0x00000006ff037819 */ /* 0x001fc80000011603 */
[----:B------:R-:W-:-:S04]  /*19d70*/  SGXT.U32 R3, R3, 0x1 ;  /* 0x000000010303781a */ /* 0x000fc80000000000 */
[----:B------:R-:W-:Y:S02]  /*19d80*/  LOP3.LUT R132, R3, 0x16, RZ, 0xfc, !PT ;  /* 0x0000001603847812 */ /* 0x000fe400078efcff */
[----:B------:R-:W0:Y:S01]  /*19d90*/  S2R R3, SR_TID.X ;  /* 0x0000000000037919 */ /* 0x000e220000002100 */
[----:B------:R-:W-:Y:S01]  /*19da0*/  PRMT R16, RZ, 0x7610, R16 ;  /* 0x00007610ff107816 */ /* 0x000fe20000000010 */
[----:B---3--:R-:W-:Y:S02]  /*19db0*/  @!P3 IMAD.MOV.U32 R4, RZ, RZ, R127 ;  /* 0x000000ffff04b224 */ /* 0x008fe400078e007f */
[----:B------:R-:W3:Y:S04]  /*19dc0*/  LDL R127, [R1+0x69c] ;  /* 0x00069c00017f7983 */ /* 0x000ee80000100800 */
[----:B------:R1:W3:Y:S01]  /*19dd0*/  @!P3 LDG.E.U16 R16, desc[UR40][R4.64] ;  /* 0x000000280410b981 */ /* 0x0002e2000c1e1500 */
[----:B------:R-:W-:Y:S01]  /*19de0*/  ISETP.GE.AND P2, PT, R132, UR5, PT ;  /* 0x0000000584007c0c */ /* 0x000fe2000bf46270 */
[----:B-1----:R-:W-:-:S02]  /*19df0*/  @!P0 IMAD.MOV.U32 R4, RZ, RZ, R2 ;  /* 0x000000ffff048224 */ /* 0x002fc400078e0002 */
[----:B------:R-:W3:Y:S01]  /*19e00*/  LDL R2, [R1+0x694] ;  /* 0x0006940001027983 */ /* 0x000ee20000100800 */
[----:B0-----:R-:W-:-:S04]  /*19e10*/  SHF.R.U32.HI R3, RZ, 0x6, R3 ;  /* 0x00000006ff037819 */ /* 0x001fc80000011603 */
[----:B------:R-:W-:-:S04]  /*19e20*/  SGXT.U32 R3, R3, 0x1 ;  /* 0x000000010303781a */ /* 0x000fc80000000000 */
[----:B------:R-:W-:Y:S02]  /*19e30*/  LOP3.LUT R132, R3, 0x18, RZ, 0xfc, !PT ;  /* 0x0000001803847812 */ /* 0x000fe400078efcff */
[----:B------:R-:W0:Y:S01]  /*19e40*/  S2R R3, SR_TID.X ;  /* 0x0000000000037919 */ /* 0x000e220000002100 */
[----:B------:R-:W-:Y:S01]  /*19e50*/  PRMT R156, RZ, 0x7610, R156 ;  /* 0x00007610ff9c7816 */ /* 0x000fe2000000009c */
[----:B--2---:R-:W-:Y:S01]  /*19e60*/  @!P0 IMAD.MOV.U32 R5, RZ, RZ, R129 ;  /* 0x000000ffff058224 */ /* 0x004fe200078e0081 */
[----:B------:R-:W-:Y:S01]  /*19e70*/  ISETP.GE.AND P3, PT, R132, UR5, PT ;  /* 0x0000000584007c0c */ /* 0x000fe2000bf66270 */
[----:B------:R-:W2:Y:S01]  /*19e80*/  LDL R129, [R1+0x690] ;  /* 0x0006900001817983 */ /* 0x000ea20000100800 */
[----:B------:R-:W-:-:S03]  /*19e90*/  PRMT R171, RZ, 0x7610, R171 ;  /* 0x00007610ffab7816 */ /* 0x000fc600000000ab */
[----:B------:R1:W2:Y:S02]  /*19ea0*/  @!P0 LDG.E.U16 R156, desc[UR40][R4.64] ;  /* 0x00000028049c8981 */ /* 0x0002a4000c1e1500 */
[----:B-1----:R-:W-:Y:S01]  /*19eb0*/  @!P1 IMAD.MOV.U32 R4, RZ, RZ, R130 ;  /* 0x000000ffff049224 */ /* 0x002fe200078e0082 */
[----:B0-----:R-:W-:-:S04]  /*19ec0*/  SHF.R.U32.HI R3, RZ, 0x6, R3 ;  /* 0x00000006ff037819 */ /* 0x001fc80000011603 */
[----:B------:R-:W-:-:S04]  /*19ed0*/  SGXT.U32 R3, R3, 0x1 ;  /* 0x000000010303781a */ /* 0x000fc80000000000 */
[----:B------:R-:W-:Y:S01]  /*19ee0*/  LOP3.LUT R132, R3, 0x1a, RZ, 0xfc, !PT ;  /* 0x0000001a03847812 */ /* 0x000fe200078efcff */
[----:B------:R-:W-:Y:S01]  /*19ef0*/  @!P1 IMAD.MOV.U32 R5, RZ, RZ, R131 ;  /* 0x000000ffff059224 */ /* 0x000fe200078e0083 */
[----:B------:R-:W-:Y:S01]  /*19f00*/  PRMT R184, RZ, 0x7610, R184 ;  /* 0x00007610ffb87816 */ /* 0x000fe200000000b8 */
[----:B------:R-:W0:Y:S01]  /*19f10*/  S2R R3, SR_TID.X ;  /* 0x0000000000037919 */ /* 0x000e220000002100 */
[----:B------:R-:W-:Y:S02]  /*19f20*/  ISETP.GE.AND P0, PT, R132, UR5, PT ;  /* 0x0000000584007c0c */ /* 0x000fe4000bf06270 */
[----:B------:R-:W2:Y:S04]  /*19f30*/  LDL R132, [R1+0x68c] ;  /* 0x00068c0001847983 */ /* 0x000ea80000100800 */
[----:B------:R4:W2:Y:S04]  /*19f40*/  @!P1 LDG.E.U16 R171, desc[UR40][R4.64] ;  /* 0x0000002804ab9981 */ /* 0x0008a8000c1e1500 */
[----:B------:R-:W2:Y:S01]  /*19f50*/  LDL R131, [R1+0x678] ;  /* 0x0006780001837983 */ /* 0x000ea20000100800 */
[----:B----4-:R-:W-:-:S03]  /*19f60*/  @!P2 IMAD.MOV.U32 R5, RZ, RZ, R128 ;  /* 0x000000ffff05a224 */ /* 0x010fc600078e0080 */
[----:B------:R-:W4:Y:S01]  /*19f70*/  LDL R128, [R1+0x680] ;  /* 0x0006800001807983 */ /* 0x000f220000100800 */
[----:B0-----:R-:W-:-:S04]  /*19f80*/  SHF.R.U32.HI R130, RZ, 0x6, R3 ;  /* 0x00000006ff827819 */ /* 0x001fc80000011603 */
[----:B------:R-:W-:-:S04]  /*19f90*/  SGXT.U32 R130, R130, 0x1 ;  /* 0x000000018282781a */ /* 0x000fc80000000000 */
[----:B------:R-:W-:-:S04]  /*19fa0*/  LOP3.LUT R130, R130, 0x1c, RZ, 0xfc, !PT ;  /* 0x0000001c82827812 */ /* 0x000fc800078efcff */
[----:B------:R-:W-:Y:S02]  /*19fb0*/  ISETP.GE.AND P1, PT, R130, UR5, PT ;  /* 0x0000000582007c0c */ /* 0x000fe4000bf26270 */
[----:B------:R-:W4:Y:S01]  /*19fc0*/  LDL R130, [R1+0x670] ;  /* 0x0006700001827983 */ /* 0x000f220000100800 */
[----:B------:R-:W-:Y:S02]  /*19fd0*/  PRMT R12, RZ, 0x7610, R12 ;  /* 0x00007610ff0c7816 */ /* 0x000fe4000000000c */
[----:B------:R-:W-:Y:S01]  /*19fe0*/  PRMT R22, RZ, 0x7610, R22 ;  /* 0x00007610ff167816 */ /* 0x000fe20000000016 */
[----:B---3--:R-:W-:Y:S02]  /*19ff0*/  @!P2 IMAD.MOV.U32 R4, RZ, RZ, R127 ;  /* 0x000000ffff04a224 */ /* 0x008fe400078e007f */
[----:B------:R-:W3:Y:S04]  /*1a000*/  LDL R127, [R1+0x684] ;  /* 0x00068400017f7983 */ /* 0x000ee80000100800 */
[----:B------:R0:W3:Y:S02]  /*1a010*/  @!P2 LDG.E.U16 R184, desc[UR40][R4.64] ;  /* 0x0000002804b8a981 */ /* 0x0000e4000c1e1500 */
[----:B0-----:R-:W-:-:S02]  /*1a020*/  @!P3 IMAD.MOV.U32 R4, RZ, RZ, R2 ;  /* 0x000000ffff04b224 */ /* 0x001fc400078e0002 */
[----:B------:R-:W3:Y:S01]  /*1a030*/  LDL R2, [R1+0x67c] ;  /* 0x00067c0001027983 */ /* 0x000ee20000100800 */
[----:B--2---:R-:W-:-:S03]  /*1a040*/  @!P3 IMAD.MOV.U32 R5, RZ, RZ, R129 ;  /* 0x000000ffff05b224 */ /* 0x004fc600078e0081 */
[----:B------:R-:W2:Y:S04]  /*1a050*/  LDL R129, [R1+0x674] ;  /* 0x0006740001817983 */ /* 0x000ea80000100800 */
[----:B------:R0:W2:Y:S02]  /*1a060*/  @!P3 LDG.E.U16 R12, desc[UR40][R4.64] ;  /* 0x00000028040cb981 */ /* 0x0000a4000c1e1500 */
[----:B0-----:R-:W-:Y:S02]  /*1a070*/  @!P0 IMAD.MOV.U32 R5, RZ, RZ, R133 ;  /* 0x000000ffff058224 */ /* 0x001fe400078e0085 */
[----:B------:R-:W-:-:S05]  /*1a080*/  @!P0 IMAD.MOV.U32 R4, RZ, RZ, R132 ;  /* 0x000000ffff048224 */ /* 0x000fca00078e0084 */
[----:B------:R4:W2:Y:S02]  /*1a090*/  @!P0 LDG.E.U16 R22, desc[UR40][R4.64] ;  /* 0x0000002804168981 */ /* 0x0008a4000c1e1500 */
[----:B----4-:R-:W-:Y:S02]  /*1a0a0*/  @!P1 IMAD.MOV.U32 R5, RZ, RZ, R128 ;  /* 0x000000ffff059224 */ /* 0x010fe400078e0080 */
[----:B------:R-:W4:Y:S01]  /*1a0b0*/  LDL R128, [R1+0x668] ;  /* 0x0006680001807983 */ /* 0x000f220000100800 */
[----:B------:R-:W-:-:S04]  /*1a0c0*/  SHF.R.U32.HI R3, RZ, 0x6, R3 ;  /* 0x00000006ff037819 */ /* 0x000fc80000011603 */
[----:B------:R-:W-:-:S04]  /*1a0d0*/  SGXT.U32 R3, R3, 0x1 ;  /* 0x000000010303781a */ /* 0x000fc80000000000 */
[----:B------:R-:W-:-:S04]  /*1a0e0*/  LOP3.LUT R3, R3, 0x1e, RZ, 0xfc, !PT ;  /* 0x0000001e03037812 */ /* 0x000fc800078efcff */
[----:B------:R-:W-:Y:S02]  /*1a0f0*/  ISETP.GE.AND P2, PT, R3, UR5, PT ;  /* 0x0000000503007c0c */ /* 0x000fe4000bf46270 */
[----:B------:R-:W0:Y:S02]  /*1a100*/  S2R R3, SR_TID.X ;  /* 0x0000000000037919 */ /* 0x000e240000002100 */
[--C-:B0-----:R-:W-:Y:S02]  /*1a110*/  SHF.R.U32.HI R134, RZ, 0x6, R3.reuse ;  /* 0x00000006ff867819 */ /* 0x101fe40000011603 */
[----:B------:R-:W-:-:S04]  /*1a120*/  SHF.R.U32.HI R3, RZ, 0x6, R3 ;  /* 0x00000006ff037819 */ /* 0x000fc80000011603 */
[----:B------:R-:W-:-:S04]  /*1a130*/  SGXT.U32 R3, R3, 0x1 ;  /* 0x000000010303781a */ /* 0x000fc80000000000 */
[----:B------:R-:W-:Y:S02]  /*1a140*/  LOP3.LUT R132, R3, 0x22, RZ, 0xfc, !PT ;  /* 0x0000002203847812 */ /* 0x000fe400078efcff */
[----:B------:R-:W0:Y:S02]  /*1a150*/  S2R R3, SR_TID.X ;  /* 0x0000000000037919 */ /* 0x000e240000002100 */
[----:B------:R-:W-:Y:S02]  /*1a160*/  ISETP.GE.AND P0, PT, R132, UR5, PT ;  /* 0x0000000584007c0c */ /* 0x000fe4000bf06270 */
[----:B------:R-:W-:Y:S02]  /*1a170*/  PRMT R165, RZ, 0x7610, R165 ;  /* 0x00007610ffa57816 */ /* 0x000fe400000000a5 */
[----:B------:R-:W-:Y:S02]  /*1a180*/  PRMT R183, RZ, 0x7610, R183 ;  /* 0x00007610ffb77816 */ /* 0x000fe400000000b7 */
[----:B0-----:R-:W-:Y:S01]  /*1a190*/  SHF.R.U32.HI R132, RZ, 0x6, R3 ;  /* 0x00000006ff847819 */ /* 0x001fe20000011603 */
[----:B---3--:R-:W-:Y:S01]  /*1a1a0*/  @!P1 IMAD.MOV.U32 R4, RZ, RZ, R127 ;  /* 0x000000ffff049224 */ /* 0x008fe200078e007f */
[----:B------:R-:W-:Y:S01]  /*1a1b0*/  SHF.R.U32.HI R3, RZ, 0x6, R3 ;  /* 0x00000006ff037819 */ /* 0x000fe20000011603 */
[----:B------:R-:W3:Y:S03]  /*1a1c0*/  LDL R127, [R1+0x66c] ;  /* 0x00066c00017f7983 */ /* 0x000ee60000100800 */
[----:B------:R-:W-:Y:S01]  /*1a1d0*/  SGXT.U32 R3, R3, 0x1 ;  /* 0x000000010303781a */ /* 0x000fe20000000000 */
[----:B------:R0:W3:Y:S03]  /*1a1e0*/  @!P1 LDG.E.U16 R165, desc[UR40][R4.64] ;  /* 0x0000002804a59981 */ /* 0x0000e6000c1e1500 */
[----:B------:R-:W-:Y:S01]  /*1a1f0*/  LOP3.LUT R3, R3, 0x26, RZ, 0xfc, !PT ;  /* 0x0000002603037812 */ /* 0x000fe200078efcff */
[----:B0-----:R-:W-:-:S02]  /*1a200*/  @!P2 IMAD.MOV.U32 R4, RZ, RZ, R2 ;  /* 0x000000ffff04a224 */ /* 0x001fc400078e0002 */
[----:B------:R-:W-:Y:S01]  /*1a210*/  @!P2 IMAD.MOV.U32 R5, RZ, RZ, R131 ;  /* 0x000000ffff05a224 */ /* 0x000fe200078e0083 */
[----:B------:R-:W-:Y:S01]  /*1a220*/  SGXT.U32 R134, R134, 0x1 ;  /* 0x000000018686781a */ /* 0x000fe20000000000 */
[----:B------:R-:W3:Y:S04]  /*1a230*/  LDL R2, [R1+0x664] ;  /* 0x0006640001027983 */ /* 0x000ee80000100800 */
[----:B------:R0:W3:Y:S01]  /*1a240*/  @!P2 LDG.E.U16 R183, desc[UR40][R4.64] ;  /* 0x0000002804b7a981 */ /* 0x0000e2000c1e1500 */
[----:B------:R-:W-:Y:S02]  /*1a250*/  ISETP.GE.AND P2, PT, R3, UR5, PT ;  /* 0x0000000503007c0c */ /* 0x000fe4000bf46270 */
[----:B------:R-:W1:Y:S01]  /*1a260*/  S2R R3, SR_TID.X ;  /* 0x0000000000037919 */ /* 0x000e620000002100 */
[----:B------:R-:W-:-:S04]  /*1a270*/  LOP3.LUT R134, R134, 0x20, RZ, 0xfc, !PT ;  /* 0x0000002086867812 */ /* 0x000fc800078efcff */
[----:B------:R-:W-:Y:S02]  /*1a280*/  ISETP.GE.AND P3, PT, R134, UR5, PT ;  /* 0x0000000586007c0c */ /* 0x000fe4000bf66270 */
[----:B------:R-:W-:Y:S02]  /*1a290*/  SGXT.U32 R132, R132, 0x1 ;  /* 0x000000018484781a */ /* 0x000fe40000000000 */
[----:B------:R-:W-:-:S09]  /*1a2a0*/  PRMT R11, RZ, 0x7610, R11 ;  /* 0x00007610ff0b7816 */ /* 0x000fd2000000000b */
[----:B0-----:R-:W-:Y:S02]  /*1a2b0*/  @!P3 IMAD.MOV.U32 R5, RZ, RZ, R130 ;  /* 0x000000ffff05b224 */ /* 0x001fe400078e0082 */
[----:B------:R-:W3:Y:S01]  /*1a2c0*/  LDL R130, [R1+0x660] ;  /* 0x0006600001827983 */ /* 0x000ee20000100800 */
[----:B--2---:R-:W-:Y:S01]  /*1a2d0*/  @!P3 IMAD.MOV.U32 R4, RZ, RZ, R129 ;  /* 0x000000ffff04b224 */ /* 0x004fe200078e0081 */
[----:B------:R-:W-:Y:S02]  /*1a2e0*/  LOP3.LUT R132, R132, 0x24, RZ, 0xfc, !PT ;  /* 0x0000002484847812 */ /* 0x000fe400078efcff */
[----:B------:R-:W2:Y:S01]  /*1a2f0*/  LDL R129, [R1+0x658] ;  /* 0x0006580001817983 */ /* 0x000ea20000100800 */
[----:B-1----:R-:W-:-:S03]  /*1a300*/  SHF.R.U32.HI R131, RZ, 0x6, R3 ;  /* 0x00000006ff837819 */ /* 0x002fc60000011603 */
[----:B------:R4:W2:Y:S01]  /*1a310*/  @!P3 LDG.E.U16 R11, desc[UR40][R4.64] ;  /* 0x00000028040bb981 */ /* 0x0008a2000c1e1500 */
[----:B------:R-:W-:-:S03]  /*1a320*/  SGXT.U32 R131, R131, 0x1 ;  /* 0x000000018383781a */ /* 0x000fc60000000000 */
[----:B------:R-:W2:Y:S01]  /*1a330*/  LDL R3, [R1+0x65c] ;  /* 0x00065c0001037983 */ /* 0x000ea20000100800 */
[----:B------:R-:W-:Y:S02]  /*1a340*/  LOP3.LUT R133, R131, 0x28, RZ, 0xfc, !PT ;  /* 0x0000002883857812 */ /* 0x000fe400078efcff */
[----:B------:R-:W-:Y:S02]  /*1a350*/  ISETP.GE.AND P1, PT, R132, UR5, PT ;  /* 0x0000000584007c0c */ /* 0x000fe4000bf26270 */
[----:B------:R-:W-:Y:S01]  /*1a360*/  ISETP.GE.AND P3, PT, R133, UR5, PT ;  /* 0x0000000585007c0c */ /* 0x000fe2000bf66270 */
[----:B------:R-:W2:Y:S04]  /*1a370*/  LDL R132, [R1+0x654] ;  /* 0x0006540001847983 */ /* 0x000ea80000100800 */
[----:B------:R-:W2:Y:S01]  /*1a380*/  LDL R133, [R1+0x650] ;  /* 0x0006500001857983 */ /* 0x000ea20000100800 */
[----:B----4-:R-:W-:-:S03]  /*1a390*/  @!P0 IMAD.MOV.U32 R5, RZ, RZ, R128 ;  /* 0x000000ffff058224 */ /* 0x010fc600078e0080 */
[----:B------:R-:W4:Y:S01]  /*1a3a0*/  LDL R128, [R1+0x648] ;  /* 0x0006480001807983 */ /* 0x000f220000100800 */
[----:B------:R-:W-:-:S04]  /*1a3b0*/  LOP3.LUT R131, R131, 0x2a, RZ, 0xfc, !PT ;  /* 0x0000002a83837812 */ /* 0x000fc800078efcff */
[----:B------:R-:W-:Y:S02]  /*1a3c0*/  ISETP.GE.AND P4, PT, R131, UR5, PT ;  /* 0x0000000583007c0c */ /* 0x000fe4000bf86270 */
[----:B------:R-:W0:Y:S01]  /*1a3d0*/  S2R R131, SR_TID.X ;  /* 0x0000000000837919 */ /* 0x000e220000002100 */
[----:B------:R-:W-:Y:S02]  /*1a3e0*/  PRMT R15, RZ, 0x7610, R15 ;  /* 0x00007610ff0f7816 */ /* 0x000fe4000000000f */
[----:B------:R-:W-:Y:S02]  /*1a3f0*/  PRMT R159, RZ, 0x7610, R159 ;  /* 0x00007610ff9f7816 */ /* 0x000fe4000000009f */
[----:B------:R-:W-:Y:S02]  /*1a400*/  PRMT R178, RZ, 0x7610, R178 ;  /* 0x00007610ffb27816 */ /* 0x000fe400000000b2 */
[----:B------:R-:W-:Y:S02]  /*1a410*/  PRMT R9, RZ, 0x7610, R9 ;  /* 0x00007610ff097816 */ /* 0x000fe40000000009 */
[----:B0-----:R-:W-:-:S04]  /*1a420*/  SHF.R.U32.HI R131, RZ, 0x6, R131 ;  /* 0x00000006ff837819 */ /* 0x001fc80000011683 */
[----:B------:R-:W-:-:S04]  /*1a430*/  SGXT.U32 R131, R131, 0x1 ;  /* 0x000000018383781a */ /* 0x000fc80000000000 */
[----:B------:R-:W-:Y:S01]  /*1a440*/  LOP3.LUT R131, R131, 0x2c, RZ, 0xfc, !PT ;  /* 0x0000002c83837812 */ /* 0x000fe200078efcff */
[----:B---3--:R-:W-:Y:S02]  /*1a450*/  @!P0 IMAD.MOV.U32 R4, RZ, RZ, R127 ;  /* 0x000000ffff048224 */ /* 0x008fe400078e007f */
[----:B------:R-:W3:Y:S04]  /*1a460*/  LDL R127, [R1+0x64c] ;  /* 0x00064c00017f7983 */ /* 0x000ee80000100800 */
[----:B------:R0:W3:Y:S02]  /*1a470*/  @!P0 LDG.E.U16 R15, desc[UR40][R4.64] ;  /* 0x00000028040f8981 */ /* 0x0000e4000c1e1500 */
[----:B0-----:R-:W-:Y:S02]  /*1a480*/  @!P1 IMAD.MOV.U32 R4, RZ, RZ, R2 ;  /* 0x000000ffff049224 */ /* 0x001fe400078e0002 */
[----:B------:R-:W3:Y:S01]  /*1a490*/  LDL R2, [R1+0x644] ;  /* 0x0006440001027983 */ /* 0x000ee20000100800 */
[----:B------:R-:W-:-:S03]  /*1a4a0*/  ISETP.GE.AND P0, PT, R131, UR5, PT ;  /* 0x0000000583007c0c */ /* 0x000fc6000bf06270 */
[----:B------:R-:W3:Y:S01]  /*1a4b0*/  LDL R131, [R1+0x638] ;  /* 0x0006380001837983 */ /* 0x000ee20000100800 */
[----:B------:R-:W-:-:S03]  /*1a4c0*/  @!P1 IMAD.MOV.U32 R5, RZ, RZ, R130 ;  /* 0x000000ffff059224 */ /* 0x000fc600078e0082 */
[----:B------:R-:W3:Y:S04]  /*1a4d0*/  LDL R130, [R1+0x640] ;  /* 0x0006400001827983 */ /* 0x000ee80000100800 */
[----:B------:R2:W3:Y:S02]  /*1a4e0*/  @!P1 LDG.E.U16 R159, desc[UR40][R4.64] ;  /* 0x00000028049f9981 */ /* 0x0004e4000c1e1500 */
[----:B--2---:R-:W-:Y:S02]  /*1a4f0*/  @!P2 IMAD.MOV.U32 R5, RZ, RZ, R129 ;  /* 0x000000ffff05a224 */ /* 0x004fe400078e0081 */
[----:B------:R-:W-:Y:S01]  /*1a500*/  @!P2 IMAD.MOV.U32 R4, RZ, RZ, R3 ;  /* 0x000000ffff04a224 */ /* 0x000fe200078e0003 */
[----:B------:R-:W2:Y:S04]  /*1a510*/  LDL R129, [R1+0x63c] ;  /* 0x00063c0001817983 */ /* 0x000ea80000100800 */
[----:B------:R0:W2:Y:S02]  /*1a520*/  @!P2 LDG.E.U16 R178, desc[UR40][R4.64] ;  /* 0x0000002804b2a981 */ /* 0x0000a4000c1e1500 */
[----:B0-----:R-:W-:-:S02]  /*1a530*/  @!P3 IMAD.MOV.U32 R4, RZ, RZ, R132 ;  /* 0x000000ffff04b224 */ /* 0x001fc400078e0084 */
[----:B------:R-:W-:-:S05]  /*1a540*/  @!P3 IMAD.MOV.U32 R5, RZ, RZ, R133 ;  /* 0x000000ffff05b224 */ /* 0x000fca00078e0085 */
[----:B------:R4:W2:Y:S02]  /*1a550*/  @!P3 LDG.E.U16 R9, desc[UR40][R4.64] ;  /* 0x000000280409b981 */ /* 0x0008a4000c1e1500 */
[----:B----4-:R-:W-:Y:S02]  /*1a560*/  @!P4 IMAD.MOV.U32 R5, RZ, RZ, R128 ;  /* 0x000000ffff05c224 */ /* 0x010fe400078e0080 */
[----:B------:R-:W4:Y:S01]  /*1a570*/  LDL R128, [R1+0x630] ;  /* 0x0006300001807983 */ /* 0x000f220000100800 */
[----:B------:R-:W0:Y:S02]  /*1a580*/  S2R R3, SR_TID.X ;  /* 0x0000000000037919 */ /* 0x000e240000002100 */
[----:B0-----:R-:W-:-:S04]  /*1a590*/  SHF.R.U32.HI R3, RZ, 0x6, R3 ;  /* 0x00000006ff037819 */ /* 0x001fc80000011603 */
[----:B------:R-:W-:-:S04]  /*1a5a0*/  SGXT.U32 R3, R3, 0x1 ;  /* 0x000000010303781a */ /* 0x000fc80000000000 */
[----:B------:R-:W-:Y:S02]  /*1a5b0*/  LOP3.LUT R132, R3, 0x2e, RZ, 0xfc, !PT ;  /* 0x0000002e03847812 */ /* 0x000fe400078efcff */
[----:B------:R-:W0:Y:S01]  /*1a5c0*/  S2R R3, SR_TID.X ;  /* 0x0000000000037919 */ /* 0x000e220000002100 */
[----:B------:R-:W-:Y:S02]  /*1a5d0*/  PRMT R14, RZ, 0x7610, R14 ;  /* 0x00007610ff0e7816 */ /* 0x000fe4000000000e */
[----:B------:R-:W-:Y:S02]  /*1a5e0*/  PRMT R21, RZ, 0x7610, R21 ;  /* 0x00007610ff157816 */ /* 0x000fe40000000015 */
[----:B------:R-:W-:Y:S01]  /*1a5f0*/  ISETP.GE.AND P1, PT, R132, UR5, PT ;  /* 0x0000000584007c0c */ /* 0x000fe2000bf26270 */
[----:B---3--:R-:W-:Y:S02]  /*1a600*/  @!P4 IMAD.MOV.U32 R4, RZ, RZ, R127 ;  /* 0x000000ffff04c224 */ /* 0x008fe400078e007f */
[----:B------:R-:W3:Y:S01]  /*1a610*/  LDL R127, [R1+0x634] ;  /* 0x00063400017f7983 */ /* 0x000ee20000100800 */
[----:B0-----:R-:W-:-:S03]  /*1a620*/  SHF.R.U32.HI R3, RZ, 0x6, R3 ;  /* 0x00000006ff037819 */ /* 0x001fc60000011603 */
[----:B------:R0:W3:Y:S01]  /*1a630*/  @!P4 LDG.E.U16 R14, desc[UR40][R4.64] ;  /* 0x00000028040ec981 */ /* 0x0000e2000c1e1500 */
[----:B------:R-:W-:-:S04]  /*1a640*/  SGXT.U32 R3, R3, 0x1 ;  /* 0x000000010303781a */ /* 0x000fc80000000000 */
[----:B------:R-:W-:Y:S01]  /*1a650*/  LOP3.LUT R132, R3, 0x30, RZ, 0xfc, !PT ;  /* 0x0000003003847812 */ /* 0x000fe200078efcff */
[----:B0-----:R-:W-:Y:S02]  /*1a660*/  @!P0 IMAD.MOV.U32 R4, RZ, RZ, R2 ;  /* 0x000000ffff048224 */ /* 0x001fe400078e0002 */
[----:B------:R-:W3:Y:S01]  /*1a670*/  LDL R2, [R1+0x62c] ;  /* 0x00062c0001027983 */ /* 0x000ee20000100800 */
[----:B------:R-:W-:Y:S01]  /*1a680*/  PRMT R167, RZ, 0x7610, R167 ;  /* 0x00007610ffa77816 */ /* 0x000fe200000000a7 */
[----:B------:R-:W-:Y:S02]  /*1a690*/  @!P0 IMAD.MOV.U32 R5, RZ, RZ, R130 ;  /* 0x000000ffff058224 */ /* 0x000fe400078e0082 */
[----:B------:R-:W3:Y:S04]  /*1a6a0*/  LDL R130, [R1+0x628] ;  /* 0x0006280001827983 */ /* 0x000ee80000100800 */
[----:B------:R0:W3:Y:S01]  /*1a6b0*/  @!P0 LDG.E.U16 R21, desc[UR40][R4.64] ;  /* 0x0000002804158981 */ /* 0x0000e2000c1e1500 */
[----:B------:R-:W-:Y:S01]  /*1a6c0*/  ISETP.GE.AND P0, PT, R132, UR5, PT ;  /* 0x0000000584007c0c */ /* 0x000fe2000bf06270 */
[----:B0-----:R-:W-:-:S02]  /*1a6d0*/  @!P1 IMAD.MOV.U32 R5, RZ, RZ, R131 ;  /* 0x000000ffff059224 */ /* 0x001fc400078e0083 */
[----:B--2---:R-:W-:Y:S01]  /*1a6e0*/  @!P1 IMAD.MOV.U32 R4, RZ, RZ, R129 ;  /* 0x000000ffff049224 */ /* 0x004fe200078e0081 */
[----:B------:R-:W2:Y:S04]  /*1a6f0*/  LDL R131, [R1+0x620] ;  /* 0x0006200001837983 */ /* 0x000ea80000100800 */
[----:B------:R-:W2:Y:S04]  /*1a700*/  LDL R129, [R1+0x624] ;  /* 0x0006240001817983 */ /* 0x000ea80000100800 */
[----:B------:R4:W2:Y:S02]  /*1a710*/  @!P1 LDG.E.U16 R167, desc[UR40][R4.64] ;  /* 0x0000002804a79981 */ /* 0x0008a4000c1e1500 */
[----:B----4-:R-:W-:-:S02]  /*1a720*/  @!P0 IMAD.MOV.U32 R5, RZ, RZ, R128 ;  /* 0x000000ffff058224 */ /* 0x010fc400078e0080 */
[----:B------:R-:W4:Y:S01]  /*1a730*/  LDL R128, [R1+0x618] ;  /* 0x0006180001807983 */ /* 0x000f220000100800 */
[----:B------:R-:W0:Y:S02]  /*1a740*/  S2R R3, SR_TID.X ;  /* 0x0000000000037919 */ /* 0x000e240000002100 */
        /* <DEDUP_REMOVED lines=9> */
[----:B---3--:R-:W-:Y:S02]  /*1a7e0*/  @!P0 IMAD.MOV.U32 R4, RZ, RZ, R127 ;  /* 0x000000ffff048224 */ /* 0x008fe400078e007f */
[----:B------:R-:W3:Y:S01]  /*1a7f0*/  LDL R127, [R1+0x61c] ;  /* 0x00061c00017f7983 */ /* 0x000ee20000100800 */
[----:B------:R-:W-:Y:S02]  /*1a800*/  PRMT R7, RZ, 0x7610, R7 ;  /* 0x00007610ff077816 */ /* 0x000fe40000000007 */
[----:B------:R-:W-:-:S04]  /*1a810*/  PRMT R10, RZ, 0x7610, R10 ;  /* 0x00007610ff0a7816 */ /* 0x000fc8000000000a */
[----:B------:R1:W3:Y:S01]  /*1a820*/  @!P0 LDG.E.U16 R7, desc[UR40][R4.64] ;  /* 0x0000002804078981 */ /* 0x0002e2000c1e1500 */
[----:B------:R-:W-:Y:S01]  /*1a830*/  ISETP.GE.AND P0, PT, R132, UR5, PT ;  /* 0x0000000584007c0c */ /* 0x000fe2000bf06270 */
[----:B-1----:R-:W-:Y:S02]  /*1a840*/  @!P1 IMAD.MOV.U32 R4, RZ, RZ, R2 ;  /* 0x000000ffff049224 */ /* 0x002fe400078e0002 */
[----:B------:R-:W3:Y:S01]  /*1a850*/  LDL R2, [R1+0x614] ;  /* 0x0006140001027983 */ /* 0x000ee20000100800 */
[----:B0-----:R-:W-:-:S04]  /*1a860*/  SHF.R.U32.HI R3, RZ, 0x6, R3 ;  /* 0x00000006ff037819 */ /* 0x001fc80000011603 */
[----:B------:R-:W-:-:S04]  /*1a870*/  SGXT.U32 R3, R3, 0x1 ;  /* 0x000000010303781a */ /* 0x000fc80000000000 */
[----:B------:R-:W-:Y:S01]  /*1a880*/  LOP3.LUT R132, R3, 0x36, RZ, 0xfc, !PT ;  /* 0x0000003603847812 */ /* 0x000fe200078efcff */
[----:B------:R-:W-:Y:S02]  /*1a890*/  @!P1 IMAD.MOV.U32 R5, RZ, RZ, R130 ;  /* 0x000000ffff059224 */ /* 0x000fe400078e0082 */
[----:B------:R-:W3:Y:S04]  /*1a8a0*/  LDL R130, [R1+0x610] ;  /* 0x0006100001827983 */ /* 0x000ee80000100800 */
[----:B------:R2:W3:Y:S01]  /*1a8b0*/  @!P1 LDG.E.U16 R10, desc[UR40][R4.64] ;  /* 0x00000028040a9981 */ /* 0x0004e2000c1e1500 */
[----:B------:R-:W-:Y:S02]  /*1a8c0*/  ISETP.GE.AND P1, PT, R132, UR5, PT ;  /* 0x0000000584007c0c */ /* 0x000fe4000bf26270 */
[----:B------:R-:W-:Y:S01]  /*1a8d0*/  PRMT R17, RZ, 0x7610, R17 ;  /* 0x00007610ff117816 */ /* 0x000fe20000000011 */
[----:B--2---:R-:W-:-:S02]  /*1a8e0*/  @!P0 IMAD.MOV.U32 R5, RZ, RZ, R131 ;  /* 0x000000ffff058224 */ /* 0x004fc400078e0083 */
[----:B------:R-:W2:Y:S01]  /*1a8f0*/  LDL R131, [R1+0x608] ;  /* 0x0006080001837983 */ /* 0x000ea20000100800 */
[----:B------:R-:W-:-:S03]  /*1a900*/  @!P0 IMAD.MOV.U32 R4, RZ, RZ, R129 ;  /* 0x000000ffff048224 */ /* 0x000fc600078e0081 */
[----:B------:R-:W2:Y:S04]  /*1a910*/  LDL R129, [R1+0x60c] ;  /* 0x00060c0001817983 */ /* 0x000ea80000100800 */
[----:B------:R4:W2:Y:S02]  /*1a920*/  @!P0 LDG.E.U16 R17, desc[UR40][R4.64] ;  /* 0x0000002804118981 */ /* 0x0008a4000c1e1500 */
[----:B----4-:R-:W-:Y:S02]  /*1a930*/  @!P1 IMAD.MOV.U32 R5, RZ, RZ, R128 ;  /* 0x000000ffff059224 */ /* 0x010fe400078e0080 */
[----:B------:R-:W4:Y:S01]  /*1a940*/  LDL R128, [R1+0x600] ;  /* 0x0006000001807983 */ /* 0x000f220000100800 */
[----:B------:R-:W0:Y:S02]  /*1a950*/  S2R R3, SR_TID.X ;  /* 0x0000000000037919 */ /* 0x000e240000002100 */
[----:B0-----:R-:W-:-:S04]  /*1a960*/  SHF.R.U32.HI R3, RZ, 0x6, R3 ;  /* 0x00000006ff037819 */ /* 0x001fc80000011603 */
[----:B------:R-:W-:-:S04]  /*1a970*/  SGXT.U32 R3, R3, 0x1 ;  /* 0x000000010303781a */ /* 0x000fc80000000000 */
[----:B------:R-:W-:Y:S02]  /*1a980*/  LOP3.LUT R132, R3, 0x38, RZ, 0xfc, !PT ;  /* 0x0000003803847812 */ /* 0x000fe400078efcff */
[----:B------:R-:W0:Y:S02]  /*1a990*/  S2R R3, SR_TID.X ;  /* 0x0000000000037919 */ /* 0x000e240000002100 */
[----:B------:R-:W-:Y:S02]  /*1a9a0*/  ISETP.GE.AND P0, PT, R132, UR5, PT ;  /* 0x0000000584007c0c */ /* 0x000fe4000bf06270 */
[----:B------:R-:W-:Y:S02]  /*1a9b0*/  PRMT R158, RZ, 0x7610, R158 ;  /* 0x00007610ff9e7816 */ /* 0x000fe4000000009e */
[----:B------:R-:W-:Y:S01]  /*1a9c0*/  PRMT R6, RZ, 0x7610, R6 ;  /* 0x00007610ff067816 */ /* 0x000fe20000000006 */
[----:B---3--:R-:W-:Y:S02]  /*1a9d0*/  @!P1 IMAD.MOV.U32 R4, RZ, RZ, R127 ;  /* 0x000000ffff049224 */ /* 0x008fe400078e007f */
[----:B------:R-:W3:Y:S01]  /*1a9e0*/  LDL R127, [R1+0x604] ;  /* 0x00060400017f7983 */ /* 0x000ee20000100800 */
[----:B0-----:R-:W-:-:S03]  /*1a9f0*/  SHF.R.U32.HI R132, RZ, 0x6, R3 ;  /* 0x00000006ff847819 */ /* 0x001fc60000011603 */
[----:B------:R0:W3:Y:S01]  /*1aa00*/  @!P1 LDG.E.U16 R158, desc[UR40][R4.64] ;  /* 0x00000028049e9981 */ /* 0x0000e2000c1e1500 */
[----:B------:R-:W-:Y:S02]  /*1aa10*/  SGXT.U32 R132, R132, 0x1 ;  /* 0x000000018484781a */ /* 0x000fe40000000000 */
[----:B------:R-:W-:Y:S02]  /*1aa20*/  SHF.R.U32.HI R3, RZ, 0x6, R3 ;  /* 0x00000006ff037819 */ /* 0x000fe40000011603 */
[----:B------:R-:W-:Y:S02]  /*1aa30*/  LOP3.LUT R132, R132, 0x3a, RZ, 0xfc, !PT ;  /* 0x0000003a84847812 */ /* 0x000fe400078efcff */
[----:B------:R-:W-:Y:S02]  /*1aa40*/  SGXT.U32 R3, R3, 0x1 ;  /* 0x000000010303781a */ /* 0x000fe40000000000 */
[----:B------:R-:W-:Y:S02]  /*1aa50*/  ISETP.GE.AND P1, PT, R132, UR5, PT ;  /* 0x0000000584007c0c */ /* 0x000fe4000bf26270 */
[----:B------:R-:W3:Y:S01]  /*1aa60*/  LDL R132, [R1+0x5f8] ;  /* 0x0005f80001847983 */ /* 0x000ee20000100800 */
[----:B0-----:R-:W-:Y:S01]  /*1aa70*/  @!P0 IMAD.MOV.U32 R4, RZ, RZ, R2 ;  /* 0x000000ffff048224 */ /* 0x001fe200078e0002 */
[----:B------:R-:W-:-:S02]  /*1aa80*/  LOP3.LUT R2, R3, 0x3c, RZ, 0xfc, !PT ;  /* 0x0000003c03027812 */ /* 0x000fc400078efcff */
[----:B------:R-:W-:Y:S01]  /*1aa90*/  PRMT R8, RZ, 0x7610, R8 ;  /* 0x00007610ff087816 */ /* 0x000fe20000000008 */
[----:B------:R-:W-:Y:S02]  /*1aaa0*/  @!P0 IMAD.MOV.U32 R5, RZ, RZ, R130 ;  /* 0x000000ffff058224 */ /* 0x000fe400078e0082 */
[----:B------:R-:W3:Y:S04]  /*1aab0*/  LDL R130, [R1+0x5fc] ;  /* 0x0005fc0001827983 */ /* 0x000ee80000100800 */
[----:B------:R2:W3:Y:S01]  /*1aac0*/  @!P0 LDG.E.U16 R6, desc[UR40][R4.64] ;  /* 0x0000002804068981 */ /* 0x0004e2000c1e1500 */
[----:B------:R-:W-:-:S03]  /*1aad0*/  ISETP.GE.AND P0, PT, R2, UR5, PT ;  /* 0x0000000502007c0c */ /* 0x000fc6000bf06270 */
[----:B------:R-:W3:Y:S04]  /*1aae0*/  LDL.LU R133, [R1+0x6e0] ;  /* 0x0006e00001857983 */ /* 0x000ee80000300800 */
[----:B------:R-:W3:Y:S01]  /*1aaf0*/  LDL.LU R2, [R1+0x6dc] ;  /* 0x0006dc0001027983 */ /* 0x000ee20000300800 */
[----:B--2---:R-:W-:Y:S01]  /*1ab00*/  @!P1 IMAD.MOV.U32 R5, RZ, RZ, R131 ;  /* 0x000000ffff059224 */ /* 0x004fe200078e0083 */
[----:B------:R-:W0:Y:S01]  /*1ab10*/  S2R R3, SR_TID.X ;  /* 0x0000000000037919 */ /* 0x000e220000002100 */
[----:B------:R-:W-:Y:S01]  /*1ab20*/  @!P1 IMAD.MOV.U32 R4, RZ, RZ, R129 ;  /* 0x000000ffff049224 */ /* 0x000fe200078e0081 */
[----:B------:R-:W2:Y:S04]  /*1ab30*/  LDL R131, [R1+0x6fc] ;  /* 0x0006fc0001837983 */ /* 0x000ea80000100800 */
[----:B------:R4:W2:Y:S04]  /*1ab40*/  @!P1 LDG.E.U16 R8, desc[UR40][R4.64] ;  /* 0x0000002804089981 */ /* 0x0008a8000c1e1500 */
[----:B------:R-:W2:Y:S04]  /*1ab50*/  LDL R134, [R1+0xaf0] ;  /* 0x000af00001867983 */ /* 0x000ea80000100800 */
[----:B------:R-:W2:Y:S01]  /*1ab60*/  LDL R143, [R1+0x6ec] ;  /* 0x0006ec00018f7983 */ /* 0x000ea20000100800 */
[----:B------:R-:W-:-:S03]  /*1ab70*/  PRMT R13, RZ, 0x7610, R13 ;  /* 0x00007610ff0d7816 */ /* 0x000fc6000000000d */
[----:B------:R-:W2:Y:S04]  /*1ab80*/  LDL R141, [R1+0xad8] ;  /* 0x000ad800018d7983 */ /* 0x000ea80000100800 */
[----:B------:R-:W2:Y:S01]  /*1ab90*/  LDL R140, [R1+0xadc] ;  /* 0x000adc00018c7983 */ /* 0x000ea20000100800 */
[----:B------:R-:W-:-:S03]  /*1aba0*/  PRMT R152, RZ, 0x7610, R152 ;  /* 0x00007610ff987816 */ /* 0x000fc60000000098 */
[----:B------:R-:W2:Y:S04]  /*1abb0*/  LDL R138, [R1+0xab8] ;  /* 0x000ab800018a7983 */ /* 0x000ea80000100800 */
[----:B------:R-:W2:Y:S01]  /*1abc0*/  LDL R135, [R1+0xabc] ;  /* 0x000abc0001877983 */ /* 0x000ea20000100800 */
[----:B----4-:R-:W-:-:S03]  /*1abd0*/  @!P0 IMAD.MOV.U32 R5, RZ, RZ, R128 ;  /* 0x000000ffff058224 */ /* 0x010fc600078e0080 */
[----:B------:R-:W4:Y:S01]  /*1abe0*/  LDL R128, [R1+0xafc] ;  /* 0x000afc0001807983 */ /* 0x000f220000100800 */
[----:B------:R-:W1:Y:S01]  /*1abf0*/  S2R R129, SR_TID.X ;  /* 0x0000000000817919 */ /* 0x000e620000002100 */
[----:B0-----:R-:W-:-:S04]  /*1ac00*/  SHF.R.U32.HI R3, RZ, 0x6, R3 ;  /* 0x00000006ff037819 */ /* 0x001fc80000011603 */
[----:B------:R-:W-:-:S04]  /*1ac10*/  SGXT.U32 R3, R3, 0x1 ;  /* 0x000000010303781a */ /* 0x000fc80000000000 */
[----:B------:R-:W-:-:S04]  /*1ac20*/  LOP3.LUT R3, R3, 0x3e, RZ, 0xfc, !PT ;  /* 0x0000003e03037812 */ /* 0x000fc800078efcff */
[----:B------:R-:W-:Y:S02]  /*1ac30*/  ISETP.GE.AND P1, PT, R3, UR5, PT ;  /* 0x0000000503007c0c */ /* 0x000fe4000bf26270 */
[----:B-1----:R-:W-:-:S04]  /*1ac40*/  SHF.R.U32.HI R3, RZ, 0x6, R129 ;  /* 0x00000006ff037819 */ /* 0x002fc80000011681 */
[----:B------:R-:W-:Y:S01]  /*1ac50*/  SGXT.U32 R3, R3, 0x1 ;  /* 0x000000010303781a */ /* 0x000fe20000000000 */
[----:B---3--:R-:W-:Y:S02]  /*1ac60*/  @!P0 IMAD.MOV.U32 R4, RZ, RZ, R127 ;  /* 0x000000ffff048224 */ /* 0x008fe400078e007f */
[----:B------:R-:W0:Y:S03]  /*1ac70*/  S2R R127, SR_TID.X ;  /* 0x00000000007f7919 */ /* 0x000e260000002100 */
[----:B------:R1:W3:Y:S01]  /*1ac80*/  @!P0 LDG.E.U16 R13, desc[UR40][R4.64] ;  /* 0x00000028040d8981 */ /* 0x0002e2000c1e1500 */
[----:B------:R-:W-:Y:S01]  /*1ac90*/  ISETP.GE.AND P0, PT, R3, UR5, PT ;  /* 0x0000000503007c0c */ /* 0x000fe2000bf06270 */
[----:B-1----:R-:W-:Y:S02]  /*1aca0*/  @!P1 IMAD.MOV.U32 R5, RZ, RZ, R132 ;  /* 0x000000ffff059224 */ /* 0x002fe400078e0084 */
[----:B------:R-:W3:Y:S01]  /*1acb0*/  LDL R132, [R1+0xa98] ;  /* 0x000a980001847983 */ /* 0x000ee20000100800 */
[----:B------:R-:W-:-:S02]  /*1acc0*/  PRMT R3, RZ, 0x7610, R3 ;  /* 0x00007610ff037816 */ /* 0x000fc40000000003 */
[----:B0-----:R-:W-:Y:S01]  /*1acd0*/  LOP3.LUT R127, R127, 0x3f, RZ, 0xc0, !PT ;  /* 0x0000003f7f7f7812 */ /* 0x001fe200078ec0ff */
[----:B------:R-:W-:Y:S02]  /*1ace0*/  @!P1 IMAD.MOV.U32 R4, RZ, RZ, R130 ;  /* 0x000000ffff049224 */ /* 0x000fe400078e0082 */
[----:B------:R-:W3:Y:S04]  /*1acf0*/  LDL R130, [R1+0xa9c] ;  /* 0x000a9c0001827983 */ /* 0x000ee80000100800 */
[----:B------:R0:W3:Y:S01]  /*1ad00*/  @!P1 LDG.E.U16 R152, desc[UR40][R4.64] ;  /* 0x0000002804989981 */ /* 0x0000e2000c1e1500 */
[----:B------:R-:W-:Y:S01]  /*1ad10*/  ISETP.GE.AND P1, PT, R127, UR5, PT ;  /* 0x000000057f007c0c */ /* 0x000fe2000bf26270 */
[----:B0-----:R-:W-:Y:S02]  /*1ad20*/  @!P0 IMAD.MOV.U32 R4, RZ, RZ, R133 ;  /* 0x000000ffff048224 */ /* 0x001fe400078e0085 */
[----:B------:R-:W-:Y:S01]  /*1ad30*/  @!P0 IMAD.MOV.U32 R5, RZ, RZ, R2 ;  /* 0x000000ffff058224 */ /* 0x000fe200078e0002 */
[----:B------:R0:W-:Y:S04]  /*1ad40*/  STL [R1+0xf90], R2 ;  /* 0x000f900201007387 */ /* 0x0001e80000100800 */
[----:B------:R2:W3:Y:S01]  /*1ad50*/  @!P0 LDG.E.U16 R3, desc[UR40][R4.64] ;  /* 0x0000002804038981 */ /* 0x0004e2000c1e1500 */
[----:B------:R-:W-:Y:S04]  /*1ad60*/  BAR.SYNC.DEFER_BLOCKING 0x0 ;  /* 0x0000000000007b1d */ /* 0x000fe80000010000 */
[----:B--2---:R-:W-:-:S02]  /*1ad70*/  @!P1 IMAD.MOV.U32 R5, RZ, RZ, R131 ;  /* 0x000000ffff059224 */ /* 0x004fc400078e0083 */
[----:B------:R-:W2:Y:S01]  /*1ad80*/  LDL R131, [R1+0xa78] ;  /* 0x000a780001837983 */ /* 0x000ea20000100800 */
[----:B------:R-:W-:Y:S02]  /*1ad90*/  PRMT R20, RZ, 0x7610, R20 ;  /* 0x00007610ff147816 */ /* 0x000fe40000000014 */
[----:B------:R-:W-:Y:S01]  /*1ada0*/  PRMT R19, RZ, 0x7610, R19 ;  /* 0x00007610ff137816 */ /* 0x000fe20000000013 */
[----:B0-----:R-:W2:Y:S01]  /*1adb0*/  LDL R2, [R1+0xa5c] ;  /* 0x000a5c0001027983 */ /* 0x001ea20000100800 */
[----:B----4-:R-:W-:-:S03]  /*1adc0*/  @!P1 IMAD.MOV.U32 R4, RZ, RZ, R128 ;  /* 0x000000ffff049224 */ /* 0x010fc600078e0080 */
[----:B------:R-:W4:Y:S04]  /*1add0*/  LDL R128, [R1+0xa7c] ;  /* 0x000a7c0001807983 */ /* 0x000f280000100800 */
[----:B------:R0:W4:Y:S01]  /*1ade0*/  @!P1 LDG.E.U16 R20, desc[UR40][R4.64] ;  /* 0x0000002804149981 */ /* 0x000122000c1e1500 */
[----:B------:R-:W-:Y:S01]  /*1adf0*/  PRMT R23, RZ, 0x7610, R23 ;  /* 0x00007610ff177816 */ /* 0x000fe20000000017 */
[----:B0-----:R-:W-:Y:S02]  /*1ae00*/  @!P1 IMAD.MOV.U32 R4, RZ, RZ, R134 ;  /* 0x000000ffff049224 */ /* 0x001fe400078e0086 */
[----:B------:R-:W-:Y:S01]  /*1ae10*/  @!P1 IMAD.MOV.U32 R5, RZ, RZ, R143 ;  /* 0x000000ffff059224 */ /* 0x000fe200078e008f */
[----:B------:R-:W4:Y:S04]  /*1ae20*/  LDL R134, [R1+0xa58] ;  /* 0x000a580001867983 */ /* 0x000f280000100800 */
[----:B------:R0:W4:Y:S01]  /*1ae30*/  @!P1 LDG.E.U16 R19, desc[UR40][R4.64] ;  /* 0x0000002804139981 */ /* 0x000122000c1e1500 */
[----:B------:R-:W-:Y:S01]  /*1ae40*/  PRMT R153, RZ, 0x7610, R153 ;  /* 0x00007610ff997816 */ /* 0x000fe20000000099 */
[----:B0-----:R-:W-:-:S02]  /*1ae50*/  @!P1 IMAD.MOV.U32 R4, RZ, RZ, R140 ;  /* 0x000000ffff049224 */ /* 0x001fc400078e008c */
[----:B------:R-:W-:Y:S01]  /*1ae60*/  @!P1 IMAD.MOV.U32 R5, RZ, RZ, R141 ;  /* 0x000000ffff059224 */ /* 0x000fe200078e008d */
[----:B------:R-:W-:Y:S01]  /*1ae70*/  PRMT R154, RZ, 0x7610, R154 ;  /* 0x00007610ff9a7816 */ /* 0x000fe2000000009a */
[----:B------:R-:W4:Y:S04]  /*1ae80*/  LDL R141, [R1+0x9f8] ;  /* 0x0009f800018d7983 */ /* 0x000f280000100800 */
[----:B------:R0:W4:Y:S04]  /*1ae90*/  @!P1 LDG.E.U16 R23, desc[UR40][R4.64] ;  /* 0x0000002804179981 */ /* 0x000128000c1e1500 */
[----:B------:R-:W4:Y:S01]  /*1aea0*/  LDL R140, [R1+0x9fc] ;  /* 0x0009fc00018c7983 */ /* 0x000f220000100800 */
[----:B0-----:R-:W-:-:S02]  /*1aeb0*/  @!P1 IMAD.MOV.U32 R4, RZ, RZ, R135 ;  /* 0x000000ffff049224 */ /* 0x001fc400078e0087 */
[----:B------:R-:W-:Y:S01]  /*1aec0*/  @!P1 IMAD.MOV.U32 R5, RZ, RZ, R138 ;  /* 0x000000ffff059224 */ /* 0x000fe200078e008a */
[----:B------:R-:W-:Y:S01]  /*1aed0*/  PRMT R155, RZ, 0x7610, R155 ;  /* 0x00007610ff9b7816 */ /* 0x000fe2000000009b */
[----:B------:R-:W4:Y:S04]  /*1aee0*/  LDL R138, [R1+0x9d8] ;  /* 0x0009d800018a7983 */ /* 0x000f280000100800 */
[----:B------:R3:W4:Y:S04]  /*1aef0*/  @!P1 LDG.E.U16 R153, desc[UR40][R4.64] ;  /* 0x0000002804999981 */ /* 0x000728000c1e1500 */
[----:B------:R-:W4:Y:S01]  /*1af00*/  LDL R135, [R1+0x9dc] ;  /* 0x0009dc0001877983 */ /* 0x000f220000100800 */
[----:B---3--:R-:W-:-:S03]  /*1af10*/  @!P1 IMAD.MOV.U32 R5, RZ, RZ, R132 ;  /* 0x000000ffff059224 */ /* 0x008fc600078e0084 */
[----:B------:R-:W3:Y:S01]  /*1af20*/  LDL R132, [R1+0xa38] ;  /* 0x000a380001847983 */ /* 0x000ee20000100800 */
[----:B------:R-:W-:-:S03]  /*1af30*/  @!P1 IMAD.MOV.U32 R4, RZ, RZ, R130 ;  /* 0x000000ffff049224 */ /* 0x000fc600078e0082 */
[----:B------:R-:W3:Y:S04]  /*1af40*/  LDL R130, [R1+0xa3c] ;  /* 0x000a3c0001827983 */ /* 0x000ee80000100800 */
[----:B------:R2:W3:Y:S02]  /*1af50*/  @!P1 LDG.E.U16 R154, desc[UR40][R4.64] ;  /* 0x00000028049a9981 */ /* 0x0004e4000c1e1500 */
[----:B--2---:R-:W-:Y:S02]  /*1af60*/  @!P1 IMAD.MOV.U32 R5, RZ, RZ, R131 ;  /* 0x000000ffff059224 */ /* 0x004fe400078e0083 */
[----:B------:R-:W2:Y:S01]  /*1af70*/  LDL R131, [R1+0xa18] ;  /* 0x000a180001837983 */ /* 0x000ea20000100800 */
[----:B----4-:R-:W-:-:S03]  /*1af80*/  @!P1 IMAD.MOV.U32 R4, RZ, RZ, R128 ;  /* 0x000000ffff049224 */ /* 0x010fc600078e0080 */
[----:B------:R-:W4:Y:S04]  /*1af90*/  LDL R128, [R1+0xa1c] ;  /* 0x000a1c0001807983 */ /* 0x000f280000100800 */
[----:B------:R0:W4:Y:S02]  /*1afa0*/  @!P1 LDG.E.U16 R155, desc[UR40][R4.64] ;  /* 0x00000028049b9981 */ /* 0x000124000c1e1500 */
[----:B0-----:R-:W-:Y:S02]  /*1afb0*/  @!P1 IMAD.MOV.U32 R4, RZ, RZ, R2 ;  /* 0x000000ffff049224 */ /* 0x001fe400078e0002 */
[----:B------:R-:W-:Y:S01]  /*1afc0*/  @!P1 IMAD.MOV.U32 R5, RZ, RZ, R134 ;  /* 0x000000ffff059224 */ /* 0x000fe200078e0086 */
[----:B------:R-:W4:Y:S04]  /*1afd0*/  LDL R2, [R1+0x9bc] ;  /* 0x0009bc0001027983 */ /* 0x000f280000100800 */
[----:B------:R-:W4:Y:S01]  /*1afe0*/  LDL R134, [R1+0x9b8] ;  /* 0x0009b80001867983 */ /* 0x000f220000100800 */
[----:B------:R-:W-:-:S06]  /*1aff0*/  PRMT R157, RZ, 0x7610, R157 ;  /* 0x00007610ff9d7816 */ /* 0x000fcc000000009d */
[----:B------:R3:W4:Y:S01]  /*1b000*/  @!P1 LDG.E.U16 R157, desc[UR40][R4.64] ;  /* 0x00000028049d9981 */ /* 0x000722000c1e1500 */
[----:B------:R-:W-:Y:S01]  /*1b010*/  PRMT R160, RZ, 0x7610, R160 ;  /* 0x00007610ffa07816 */ /* 0x000fe200000000a0 */
[----:B---3--:R-:W-:Y:S02]  /*1b020*/  @!P1 IMAD.MOV.U32 R5, RZ, RZ, R132 ;  /* 0x000000ffff059224 */ /* 0x008fe400078e0084 */
[----:B------:R-:W3:Y:S01]  /*1b030*/  LDL R132, [R1+0x998] ;  /* 0x0009980001847983 */ /* 0x000ee20000100800 */
[----:B------:R-:W-:-:S03]  /*1b040*/  @!P1 IMAD.MOV.U32 R4, RZ, RZ, R130 ;  /* 0x000000ffff049224 */ /* 0x000fc600078e0082 */
[----:B------:R-:W3:Y:S04]  /*1b050*/  LDL R130, [R1+0x99c] ;  /* 0x00099c0001827983 */ /* 0x000ee80000100800 */
[----:B------:R2:W3:Y:S02]  /*1b060*/  @!P1 LDG.E.U16 R160, desc[UR40][R4.64] ;  /* 0x0000002804a09981 */ /* 0x0004e4000c1e1500 */
[----:B--2---:R-:W-:Y:S02]  /*1b070*/  @!P1 IMAD.MOV.U32 R5, RZ, RZ, R131 ;  /* 0x000000ffff059224 */ /* 0x004fe400078e0083 */
[----:B------:R-:W2:Y:S01]  /*1b080*/  LDL R131, [R1+0x978] ;  /* 0x0009780001837983 */ /* 0x000ea20000100800 */
[----:B----4-:R-:W-:-:S03]  /*1b090*/  @!P1 IMAD.MOV.U32 R4, RZ, RZ, R128 ;  /* 0x000000ffff049224 */ /* 0x010fc600078e0080 */
[----:B------:R-:W4:Y:S01]  /*1b0a0*/  LDL R128, [R1+0x97c] ;  /* 0x00097c0001807983 */ /* 0x000f220000100800 */
[----:B------:R-:W-:Y:S02]  /*1b0b0*/  PRMT R161, RZ, 0x7610, R161 ;  /* 0x00007610ffa17816 */ /* 0x000fe400000000a1 */
[----:B------:R-:W-:-:S04]  /*1b0c0*/  PRMT R162, RZ, 0x7610, R162 ;  /* 0x00007610ffa27816 */ /* 0x000fc800000000a2 */
[----:B------:R0:W4:Y:S01]  /*1b0d0*/  @!P1 LDG.E.U16 R161, desc[UR40][R4.64] ;  /* 0x0000002804a19981 */ /* 0x000122000c1e1500 */
[----:B------:R-:W-:Y:S01]  /*1b0e0*/  PRMT R164, RZ, 0x7610, R164 ;  /* 0x00007610ffa47816 */ /* 0x000fe200000000a4 */
[----:B0-----:R-:W-:Y:S02]  /*1b0f0*/  @!P1 IMAD.MOV.U32 R4, RZ, RZ, R140 ;  /* 0x000000ffff049224 */ /* 0x001fe400078e008c */
        /* <DEDUP_REMOVED lines=13> */
[----:B------:R-:W4:Y:S04]  /*1b1d0*/  LDL R2, [R1+0x95c] ;  /* 0x00095c0001027983 */ /* 0x000f280000100800 */
[----:B------:R-:W4:Y:S04]  /*1b1e0*/  LDL R134, [R1+0x958] ;  /* 0x0009580001867983 */ /* 0x000f280000100800 */
[----:B------:R3:W4:Y:S02]  /*1b1f0*/  @!P1 LDG.E.U16 R166, desc[UR40][R4.64] ;  /* 0x0000002804a69981 */ /* 0x000724000c1e1500 */
[----:B---3--:R-:W-:-:S02]  /*1b200*/  @!P1 IMAD.MOV.U32 R5, RZ, RZ, R132 ;  /* 0x000000ffff059224 */ /* 0x008fc400078e0084 */
        /* <DEDUP_REMOVED lines=8> */
[----:B------:R-:W-:-:S06]  /*1b290*/  PRMT R170, RZ, 0x7610, R170 ;  /* 0x00007610ffaa7816 */ /* 0x000fcc00000000aa */
[----:B------:R0:W4:Y:S01]  /*1b2a0*/  @!P1 LDG.E.U16 R170, desc[UR40][R4.64] ;  /* 0x0000002804aa9981 */ /* 0x000122000c1e1500 */
[----:B------:R-:W-:Y:S02]  /*1b2b0*/  PRMT R172, RZ, 0x7610, R172 ;  /* 0x00007610ffac7816 */ /* 0x000fe400000000ac */
[----:B------:R-:W-:Y:S02]  /*1b2c0*/  PRMT R173, RZ, 0x7610, R173 ;  /* 0x00007610ffad7816 */ /* 0x000fe400000000ad */
[----:B------:R-:W-:Y:S02]  /*1b2d0*/  PRMT R174, RZ, 0x7610, R174 ;  /* 0x00007610ffae7816 */ /* 0x000fe400000000ae */
[----:B------:R-:W-:Y:S01]  /*1b2e0*/  PRMT R175, RZ, 0x7610, R175 ;  /* 0x00007610ffaf7816 */ /* 0x000fe200000000af */
[----:B0-----:R-:W-:Y:S02]  /*1b2f0*/  @!P1 IMAD.MOV.U32 R4, RZ, RZ, R2 ;  /* 0x000000ffff049224 */ /* 0x001fe400078e0002 */
[----:B------:R-:W4:Y:S01]  /*1b300*/  LDL R2, [R1+0x8bc] ;  /* 0x0008bc0001027983 */ /* 0x000f220000100800 */
[----:B------:R-:W-:-:S03]  /*1b310*/  @!P1 IMAD.MOV.U32 R5, RZ, RZ, R134 ;  /* 0x000000ffff059224 */ /* 0x000fc600078e0086 */
[----:B------:R-:W4:Y:S04]  /*1b320*/  LDL R134, [R1+0x8b8] ;  /* 0x0008b80001867983 */ /* 0x000f280000100800 */
[----:B------:R3:W4:Y:S02]  /*1b330*/  @!P1 LDG.E.U16 R172, desc[UR40][R4.64] ;  /* 0x0000002804ac9981 */ /* 0x000724000c1e1500 */
[----:B---3--:R-:W-:Y:S02]  /*1b340*/  @!P1 IMAD.MOV.U32 R5, RZ, RZ, R132 ;  /* 0x000000ffff059224 */ /* 0x008fe400078e0084 */
[----:B------:R-:W3:Y:S01]  /*1b350*/  LDL R132, [R1+0x898] ;  /* 0x0008980001847983 */ /* 0x000ee20000100800 */
[----:B------:R-:W-:-:S03]  /*1b360*/  @!P1 IMAD.MOV.U32 R4, RZ, RZ, R130 ;  /* 0x000000ffff049224 */ /* 0x000fc600078e0082 */
[----:B------:R-:W3:Y:S04]  /*1b370*/  LDL R130, [R1+0x89c] ;  /* 0x00089c0001827983 */ /* 0x000ee80000100800 */
[----:B------:R0:W3:Y:S02]  /*1b380*/  @!P1 LDG.E.U16 R173, desc[UR40][R4.64] ;  /* 0x0000002804ad9981 */ /* 0x0000e4000c1e1500 */
[----:B0-----:R-:W-:Y:S02]  /*1b390*/  @!P1 IMAD.MOV.U32 R4, RZ, RZ, R140 ;  /* 0x000000ffff049224 */ /* 0x001fe400078e008c */
[----:B------:R-:W-:Y:S01]  /*1b3a0*/  @!P1 IMAD.MOV.U32 R5, RZ, RZ, R141 ;  /* 0x000000ffff059224 */ /* 0x000fe200078e008d */
[----:B------:R-:W-:Y:S01]  /*1b3b0*/  PRMT R177, RZ, 0x7610, R177 ;  /* 0x00007610ffb17816 */ /* 0x000fe200000000b1 */
[----:B------:R-:W3:Y:S04]  /*1b3c0*/  LDL R141, [R1+0x838] ;  /* 0x00083800018d7983 */ /* 0x000ee80000100800 */
[----:B------:R0:W3:Y:S04]  /*1b3d0*/  @!P1 LDG.E.U16 R174, desc[UR40][R4.64] ;  /* 0x0000002804ae9981 */ /* 0x0000e8000c1e1500 */
[----:B------:R-:W3:Y:S01]  /*1b3e0*/  LDL R140, [R1+0x83c] ;  /* 0x00083c00018c7983 */ /* 0x000ee20000100800 */
[----:B0-----:R-:W-:-:S02]  /*1b3f0*/  @!P1 IMAD.MOV.U32 R4, RZ, RZ, R135 ;  /* 0x000000ffff049224 */ /* 0x001fc400078e0087 */
[----:B------:R-:W-:Y:S01]  /*1b400*/  @!P1 IMAD.MOV.U32 R5, RZ, RZ, R138 ;  /* 0x000000ffff059224 */ /* 0x000fe200078e008a */
[----:B------:R-:W-:Y:S01]  /*1b410*/  PRMT R179, RZ, 0x7610, R179 ;  /* 0x00007610ffb37816 */ /* 0x000fe200000000b3 */
[----:B------:R-:W3:Y:S04]  /*1b420*/  LDL R138, [R1+0x818] ;  /* 0x00081800018a7983 */ /* 0x000ee80000100800 */
[----:B------:R2:W3:Y:S04]  /*1b430*/  @!P1 LDG.E.U16 R175, desc[UR40][R4.64] ;  /* 0x0000002804af9981 */ /* 0x0004e8000c1e1500 */
[----:B------:R-:W3:Y:S01]  /*1b440*/  LDL R135, [R1+0x81c] ;  /* 0x00081c0001877983 */ /* 0x000ee20000100800 */
[----:B--2---:R-:W-:-:S03]  /*1b450*/  @!P1 IMAD.MOV.U32 R5, RZ, RZ, R131 ;  /* 0x000000ffff059224 */ /* 0x004fc600078e0083 */
[----:B------:R-:W2:Y:S01]  /*1b460*/  LDL R131, [R1+0x878] ;  /* 0x0008780001837983 */ /* 0x000ea20000100800 */
[----:B----4-:R-:W-:-:S03]  /*1b470*/  @!P1 IMAD.MOV.U32 R4, RZ, RZ, R128 ;  /* 0x000000ffff049224 */ /* 0x010fc600078e0080 */
[----:B------:R-:W4:Y:S04]  /*1b480*/  LDL R128, [R1+0x87c] ;  /* 0x00087c0001807983 */ /* 0x000f280000100800 */
[----:B------:R0:W4:Y:S01]  /*1b490*/  @!P1 LDG.E.U16 R177, desc[UR40][R4.64] ;  /* 0x0000002804b19981 */ /* 0x000122000c1e1500 */
        /* <DEDUP_REMOVED lines=26> */
[----:B0-----:R-:W-:Y:S02]  /*1b640*/  @!P1 IMAD.MOV.U32 R4, RZ, RZ, R140 ;  /* 0x000000ffff049224 */ /* 0x001fe400078e008c */
[----:B------:R-:W-:Y:S01]  /*1b650*/  @!P1 IMAD.MOV.U32 R5, RZ, RZ, R141 ;  /* 0x000000ffff059224 */ /* 0x000fe200078e008d */
        /* <DEDUP_REMOVED lines=18> */
[----:B------:R-:W-:-:S03]  /*1b780*/  PRMT R221, RZ, 0x7610, R221 ;  /* 0x00007610ffdd7816 */ /* 0x000fc600000000dd */
        /* <DEDUP_REMOVED lines=32> */
[----:B0-----:R-:W-:-:S03]  /*1b990*/  @!P1 IMAD.MOV.U32 R4, RZ, RZ, R2 ;  /* 0x000000ffff049224 */ /* 0x001fc600078e0002 */
        /* <DEDUP_REMOVED lines=92> */
[----:B------:R0:W4:Y:S01]  /*1bf60*/  @!P1 LDG.E.U16 R248, desc[UR40][R4.64] ;  /* 0x0000002804f89981 */ /* 0x000122000c1e1500 */
        /* <DEDUP_REMOVED lines=24> */
[----:B------:R0:W4:Y:S02]  /*1c0f0*/  @!P1 LDG.E.U16 R43, desc[UR40][R4.64] ;  /* 0x00000028042b9981 */ /* 0x000124000c1e1500 */
[----:B0-----:R-:W-:-:S02]  /*1c100*/  @!P1 IMAD.MOV.U32 R4, RZ, RZ, R135 ;  /* 0x000000ffff049224 */ /* 0x001fc400078e0087 */
[----:B------:R-:W-:Y:S01]  /*1c110*/  @!P1 IMAD.MOV.U32 R5, RZ, RZ, R138 ;  /* 0x000000ffff059224 */ /* 0x000fe200078e008a */
[----:B------:R-:W-:Y:S01]  /*1c120*/  PRMT R38, RZ, 0x7610, R38 ;  /* 0x00007610ff267816 */ /* 0x000fe20000000026 */
[----:B------:R-:W4:Y:S04]  /*1c130*/  LDL R135, [R1+0x298] ;  /* 0x0002980001877983 */ /* 0x000f280000100800 */
[----:B------:R0:W4:Y:S02]  /*1c140*/  @!P1 LDG.E.U16 R40, desc[UR40][R4.64] ;  /* 0x0000002804289981 */ /* 0x000124000c1e1500 */
        /* <DEDUP_REMOVED lines=15> */
[----:B------:R-:W2:Y:S04]  /*1c240*/  LDL.LU R141, [R1+0x278] ;  /* 0x00027800018d7983 */ /* 0x000ea80000300800 */
[----:B------:R0:W2:Y:S04]  /*1c250*/  @!P1 LDG.E.U16 R39, desc[UR40][R4.64] ;  /* 0x0000002804279981 */ /* 0x0000a8000c1e1500 */
[----:B------:R-:W2:Y:S01]  /*1c260*/  LDL.LU R149, [R1+0x258] ;  /* 0x0002580001957983 */ /* 0x000ea20000300800 */
[----:B------:R-:W-:Y:S02]  /*1c270*/  PRMT R36, RZ, 0x7610, R36 ;  /* 0x00007610ff247816 */ /* 0x000fe40000000024 */
[----:B------:R-:W-:-:S02]  /*1c280*/  PRMT R37, RZ, 0x7610, R37 ;  /* 0x00007610ff257816 */ /* 0x000fc40000000025 */
[----:B------:R-:W-:Y:S01]  /*1c290*/  PRMT R34, RZ, 0x7610, R34 ;  /* 0x00007610ff227816 */ /* 0x000fe20000000022 */
[----:B0-----:R-:W-:Y:S02]  /*1c2a0*/  @!P1 IMAD.MOV.U32 R4, RZ, RZ, R2 ;  /* 0x000000ffff049224 */ /* 0x001fe400078e0002 */
[----:B------:R-:W2:Y:S01]  /*1c2b0*/  LDL R2, [R1+0x27c] ;  /* 0x00027c0001027983 */ /* 0x000ea20000100800 */
[----:B------:R-:W-:-:S03]  /*1c2c0*/  @!P1 IMAD.MOV.U32 R5, RZ, RZ, R134 ;  /* 0x000000ffff059224 */ /* 0x000fc600078e0086 */
[----:B------:R-:W2:Y:S04]  /*1c2d0*/  LDL.LU R138, [R1+0x25c] ;  /* 0x00025c00018a7983 */ /* 0x000ea80000300800 */
[----:B------:R3:W2:Y:S04]  /*1c2e0*/  @!P1 LDG.E.U16 R36, desc[UR40][R4.64] ;  /* 0x0000002804249981 */ /* 0x0006a8000c1e1500 */
[----:B------:R-:W2:Y:S01]  /*1c2f0*/  LDL.LU R146, [R1+0x23c] ;  /* 0x00023c0001927983 */ /* 0x000ea20000300800 */
[----:B---3--:R-:W-:Y:S02]  /*1c300*/  @!P1 IMAD.MOV.U32 R5, RZ, RZ, R132 ;  /* 0x000000ffff059224 */ /* 0x008fe400078e0084 */
[----:B------:R-:W-:-:S02]  /*1c310*/  @!P1 IMAD.MOV.U32 R4, RZ, RZ, R130 ;  /* 0x000000ffff049224 */ /* 0x000fc400078e0082 */
[----:B------:R-:W3:Y:S04]  /*1c320*/  LDL.LU R130, [R1+0x238] ;  /* 0x0002380001827983 */ /* 0x000ee80000300800 */
[----:B------:R0:W3:Y:S04]  /*1c330*/  @!P1 LDG.E.U16 R37, desc[UR40][R4.64] ;  /* 0x0000002804259981 */ /* 0x0000e8000c1e1500 */
[----:B------:R-:W3:Y:S04]  /*1c340*/  LDL.LU R132, [R1+0x21c] ;  /* 0x00021c0001847983 */ /* 0x000ee80000300800 */
[----:B------:R-:W3:Y:S01]  /*1c350*/  LDL.LU R134, [R1+0x218] ;  /* 0x0002180001867983 */ /* 0x000ee20000300800 */
[----:B0-----:R-:W-:-:S03]  /*1c360*/  @!P1 IMAD.MOV.U32 R5, RZ, RZ, R140 ;  /* 0x000000ffff059224 */ /* 0x001fc600078e008c */
[----:B------:R-:W3:Y:S01]  /*1c370*/  LDL R140, [R1+0xaec] ;  /* 0x000aec00018c7983 */ /* 0x000ee20000100800 */
[----:B------:R-:W-:Y:S02]  /*1c380*/  PRMT R35, RZ, 0x7610, R35 ;  /* 0x00007610ff237816 */ /* 0x000fe40000000023 */
[----:B------:R-:W-:Y:S01]  /*1c390*/  PRMT R32, RZ, 0x7610, R32 ;  /* 0x00007610ff207816 */ /* 0x000fe20000000020 */
[----:B------:R-:W3:Y:S01]  /*1c3a0*/  LDL R143, [R1+0x6e8] ;  /* 0x0006e800018f7983 */ /* 0x000ee20000100800 */
[----:B------:R-:W-:Y:S02]  /*1c3b0*/  PRMT R33, RZ, 0x7610, R33 ;  /* 0x00007610ff217816 */ /* 0x000fe40000000021 */
[----:B------:R-:W-:Y:S01]  /*1c3c0*/  PRMT R30, RZ, 0x7610, R30 ;  /* 0x00007610ff1e7816 */ /* 0x000fe2000000001e */
[----:B------:R-:W3:Y:S01]  /*1c3d0*/  LDL R147, [R1+0xab0] ;  /* 0x000ab00001937983 */ /* 0x000ee20000100800 */
[----:B------:R-:W-:-:S03]  /*1c3e0*/  PRMT R31, RZ, 0x7610, R31 ;  /* 0x00007610ff1f7816 */ /* 0x000fc6000000001f */
[----:B------:R-:W3:Y:S01]  /*1c3f0*/  LDL R145, [R1+0xab4] ;  /* 0x000ab40001917983 */ /* 0x000ee20000100800 */
[----:B------:R-:W-:Y:S02]  /*1c400*/  PRMT R28, RZ, 0x7610, R28 ;  /* 0x00007610ff1c7816 */ /* 0x000fe4000000001c */
[----:B------:R-:W-:Y:S02]  /*1c410*/  PRMT R29, RZ, 0x7610, R29 ;  /* 0x00007610ff1d7816 */ /* 0x000fe4000000001d */
[----:B------:R-:W-:Y:S02]  /*1c420*/  PRMT R26, RZ, 0x7610, R26 ;  /* 0x00007610ff1a7816 */ /* 0x000fe4000000001a */
[----:B------:R-:W-:Y:S02]  /*1c430*/  PRMT R27, RZ, 0x7610, R27 ;  /* 0x00007610ff1b7816 */ /* 0x000fe4000000001b */
[----:B------:R-:W-:Y:S02]  /*1c440*/  PRMT R24, RZ, 0x7610, R24 ;  /* 0x00007610ff187816 */ /* 0x000fe40000000018 */
[----:B------:R-:W-:Y:S01]  /*1c450*/  PRMT R25, RZ, 0x7610, R25 ;  /* 0x00007610ff197816 */ /* 0x000fe20000000019 */
[----:B------:R0:W-:Y:S01]  /*1c460*/  STS.U16 [R0+UR7+0x10000], R3 ;  /* 0x0100000300007988 */ /* 0x0001e20008000407 */
[----:B------:R-:W-:-:S03]  /*1c470*/  PRMT R144, RZ, 0x7610, R144 ;  /* 0x00007610ff907816 */ /* 0x000fc60000000090 */
[----:B------:R-:W3:Y:S01]  /*1c480*/  LDL R148, [R1+0x9b0] ;  /* 0x0009b00001947983 */ /* 0x000ee20000100800 */
[----:B------:R-:W-:Y:S02]  /*1c490*/  PRMT R142, RZ, 0x7610, R142 ;  /* 0x00007610ff8e7816 */ /* 0x000fe4000000008e */
[----:B------:R-:W-:Y:S01]  /*1c4a0*/  PRMT R139, RZ, 0x7610, R139 ;  /* 0x00007610ff8b7816 */ /* 0x000fe2000000008b */
[----:B------:R-:W3:Y:S01]  /*1c4b0*/  LDL R150, [R1+0x8b0] ;  /* 0x0008b00001967983 */ /* 0x000ee20000100800 */
[----:B----4-:R-:W-:-:S03]  /*1c4c0*/  @!P1 IMAD.MOV.U32 R4, RZ, RZ, R128 ;  /* 0x000000ffff049224 */ /* 0x010fc600078e0080 */
[----:B------:R-:W4:Y:S04]  /*1c4d0*/  LDL R128, [R1+0x6f8] ;  /* 0x0006f80001807983 */ /* 0x000f280000100800 */
[----:B------:R2:W4:Y:S02]  /*1c4e0*/  @!P1 LDG.E.U16 R34, desc[UR40][R4.64] ;  /* 0x0000002804229981 */ /* 0x000524000c1e1500 */
[----:B--2---:R-:W-:Y:S02]  /*1c4f0*/  @!P1 IMAD.MOV.U32 R4, RZ, RZ, R131 ;  /* 0x000000ffff049224 */ /* 0x004fe400078e0083 */
[----:B------:R-:W2:Y:S01]  /*1c500*/  LDL R131, [R1+0x5f4] ;  /* 0x0005f40001837983 */ /* 0x000ea20000100800 */
[----:B------:R-:W-:-:S03]  /*1c510*/  @!P1 IMAD.MOV.U32 R5, RZ, RZ, R135 ;  /* 0x000000ffff059224 */ /* 0x000fc600078e0087 */
[----:B------:R-:W2:Y:S04]  /*1c520*/  LDL R135, [R1+0xad0] ;  /* 0x000ad00001877983 */ /* 0x000ea80000100800 */
[----:B------:R1:W2:Y:S02]  /*1c530*/  @!P1 LDG.E.U16 R35, desc[UR40][R4.64] ;  /* 0x0000002804239981 */ /* 0x0002a4000c1e1500 */
[----:B-1----:R-:W-:Y:S02]  /*1c540*/  @!P1 IMAD.MOV.U32 R5, RZ, RZ, R141 ;  /* 0x000000ffff059224 */ /* 0x002fe400078e008d */
[----:B------:R-:W-:Y:S02]  /*1c550*/  @!P1 IMAD.MOV.U32 R4, RZ, RZ, R2 ;  /* 0x000000ffff049224 */ /* 0x000fe400078e0002 */
[----:B------:R-:W2:Y:S04]  /*1c560*/  LDL R2, [R1+0xad4] ;  /* 0x000ad40001027983 */ /* 0x000ea80000100800 */
[----:B------:R1:W2:Y:S02]  /*1c570*/  @!P1 LDG.E.U16 R32, desc[UR40][R4.64] ;  /* 0x0000002804209981 */ /* 0x0002a4000c1e1500 */
[----:B-1----:R-:W-:-:S02]  /*1c580*/  @!P1 IMAD.MOV.U32 R4, RZ, RZ, R138 ;  /* 0x000000ffff049224 */ /* 0x002fc400078e008a */
[----:B------:R-:W-:-:S05]  /*1c590*/  @!P1 IMAD.MOV.U32 R5, RZ, RZ, R149 ;  /* 0x000000ffff059224 */ /* 0x000fca00078e0095 */
[----:B------:R1:W2:Y:S02]  /*1c5a0*/  @!P1 LDG.E.U16 R33, desc[UR40][R4.64] ;  /* 0x0000002804219981 */ /* 0x0002a4000c1e1500 */
[----:B-1----:R-:W-:Y:S02]  /*1c5b0*/  @!P1 IMAD.MOV.U32 R4, RZ, RZ, R146 ;  /* 0x000000ffff049224 */ /* 0x002fe400078e0092 */
[----:B---3--:R-:W-:-:S05]  /*1c5c0*/  @!P1 IMAD.MOV.U32 R5, RZ, RZ, R130 ;  /* 0x000000ffff059224 */ /* 0x008fca00078e0082 */
[----:B------:R1:W3:Y:S02]  /*1c5d0*/  @!P1 LDG.E.U16 R30, desc[UR40][R4.64] ;  /* 0x00000028041e9981 */ /* 0x0002e4000c1e1500 */
[----:B-1----:R-:W-:Y:S02]  /*1c5e0*/  @!P1 IMAD.MOV.U32 R4, RZ, RZ, R132 ;  /* 0x000000ffff049224 */ /* 0x002fe400078e0084 */
[----:B------:R-:W-:-:S05]  /*1c5f0*/  @!P1 IMAD.MOV.U32 R5, RZ, RZ, R134 ;  /* 0x000000ffff059224 */ /* 0x000fca00078e0086 */
[----:B------:R4:W3:Y:S02]  /*1c600*/  @!P1 LDG.E.U16 R31, desc[UR40][R4.64] ;  /* 0x00000028041f9981 */ /* 0x0008e4000c1e1500 */
[----:B----4-:R-:W-:Y:S02]  /*1c610*/  @!P1 IMAD.MOV.U32 R4, RZ, RZ, R128 ;  /* 0x000000ffff049224 */ /* 0x010fe400078e0080 */
[----:B------:R-:W4:Y:S01]  /*1c620*/  LDL R128, [R1+0xa94] ;  /* 0x000a940001807983 */ /* 0x000f220000100800 */
[----:B--2---:R-:W-:-:S03]  /*1c630*/  @!P1 IMAD.MOV.U32 R5, RZ, RZ, R131 ;  /* 0x000000ffff059224 */ /* 0x004fc600078e0083 */
[----:B------:R-:W2:Y:S04]  /*1c640*/  LDL R131, [R1+0xa90] ;  /* 0x000a900001837983 */ /* 0x000ea80000100800 */
[----:B------:R1:W3:Y:S02]  /*1c650*/  @!P1 LDG.E.U16 R28, desc[UR40][R4.64] ;  /* 0x00000028041c9981 */ /* 0x0002e4000c1e1500 */
[----:B-1----:R-:W-:Y:S02]  /*1c660*/  @!P1 IMAD.MOV.U32 R4, RZ, RZ, R140 ;  /* 0x000000ffff049224 */ /* 0x002fe400078e008c */
[----:B------:R-:W3:Y:S01]  /*1c670*/  LDL R140, [R1+0xa74] ;  /* 0x000a7400018c7983 */ /* 0x000ee20000100800 */
[----:B------:R-:W-:-:S03]  /*1c680*/  @!P1 IMAD.MOV.U32 R5, RZ, RZ, R143 ;  /* 0x000000ffff059224 */ /* 0x000fc600078e008f */
[----:B------:R-:W3:Y:S04]  /*1c690*/  LDL R143, [R1+0xa70] ;  /* 0x000a7000018f7983 */ /* 0x000ee80000100800 */
[----:B------:R1:W3:Y:S02]  /*1c6a0*/  @!P1 LDG.E.U16 R29, desc[UR40][R4.64] ;  /* 0x00000028041d9981 */ /* 0x0002e4000c1e1500 */
[----:B-1----:R-:W-:Y:S02]  /*1c6b0*/  @!P1 IMAD.MOV.U32 R5, RZ, RZ, R135 ;  /* 0x000000ffff059224 */ /* 0x002fe400078e0087 */
[----:B------:R-:W3:Y:S01]  /*1c6c0*/  LDL R135, [R1+0xa50] ;  /* 0x000a500001877983 */ /* 0x000ee20000100800 */
[----:B------:R-:W-:-:S03]  /*1c6d0*/  @!P1 IMAD.MOV.U32 R4, RZ, RZ, R2 ;  /* 0x000000ffff049224 */ /* 0x000fc600078e0002 */
[----:B------:R-:W3:Y:S04]  /*1c6e0*/  LDL R2, [R1+0xa54] ;  /* 0x000a540001027983 */ /* 0x000ee80000100800 */
[----:B------:R1:W3:Y:S02]  /*1c6f0*/  @!P1 LDG.E.U16 R26, desc[UR40][R4.64] ;  /* 0x00000028041a9981 */ /* 0x0002e4000c1e1500 */
[----:B-1----:R-:W-:Y:S02]  /*1c700*/  @!P1 IMAD.MOV.U32 R4, RZ, RZ, R145 ;  /* 0x000000ffff049224 */ /* 0x002fe400078e0091 */
[----:B------:R-:W-:Y:S01]  /*1c710*/  @!P1 IMAD.MOV.U32 R5, RZ, RZ, R147 ;  /* 0x000000ffff059224 */ /* 0x000fe200078e0093 */
[----:B0-----:R-:W-:Y:S01]  /*1c720*/  PRMT R3, RZ, 0x7610, R3 ;  /* 0x00007610ff037816 */ /* 0x001fe20000000003 */
[----:B------:R-:W3:Y:S04]  /*1c730*/  LDL R145, [R1+0x9f0] ;  /* 0x0009f00001917983 */ /* 0x000ee80000100800 */
[----:B------:R4:W3:Y:S04]  /*1c740*/  @!P1 LDG.E.U16 R27, desc[UR40][R4.64] ;  /* 0x00000028041b9981 */ /* 0x0008e8000c1e1500 */
[----:B------:R-:W3:Y:S01]  /*1c750*/  LDL R147, [R1+0x9b4] ;  /* 0x0009b40001937983 */ /* 0x000ee20000100800 */
[----:B----4-:R-:W-:-:S03]  /*1c760*/  @!P1 IMAD.MOV.U32 R4, RZ, RZ, R128 ;  /* 0x000000ffff049224 */ /* 0x010fc600078e0080 */
[----:B------:R-:W4:Y:S01]  /*1c770*/  LDL R128, [R1+0xa34] ;  /* 0x000a340001807983 */ /* 0x000f220000100800 */
[----:B--2---:R-:W-:-:S03]  /*1c780*/  @!P1 IMAD.MOV.U32 R5, RZ, RZ, R131 ;  /* 0x000000ffff059224 */ /* 0x004fc600078e0083 */
[----:B------:R-:W2:Y:S04]  /*1c790*/  LDL R131, [R1+0xa30] ;  /* 0x000a300001837983 */ /* 0x000ea80000100800 */
[----:B------:R3:W2:Y:S02]  /*1c7a0*/  @!P1 LDG.E.U16 R24, desc[UR40][R4.64] ;  /* 0x0000002804189981 */ /* 0x0006a4000c1e1500 */
[----:B---3--:R-:W-:Y:S02]  /*1c7b0*/  @!P1 IMAD.MOV.U32 R4, RZ, RZ, R140 ;  /* 0x000000ffff049224 */ /* 0x008fe400078e008c */
[----:B------:R-:W3:Y:S01]  /*1c7c0*/  LDL R140, [R1+0xa14] ;  /* 0x000a1400018c7983 */ /* 0x000ee20000100800 */
[----:B------:R-:W-:-:S03]  /*1c7d0*/  @!P1 IMAD.MOV.U32 R5, RZ, RZ, R143 ;  /* 0x000000ffff059224 */ /* 0x000fc600078e008f */
[----:B------:R-:W3:Y:S04]  /*1c7e0*/  LDL R143, [R1+0xa10] ;  /* 0x000a1000018f7983 */ /* 0x000ee80000100800 */
[----:B------:R0:W3:Y:S02]  /*1c7f0*/  @!P1 LDG.E.U16 R25, desc[UR40][R4.64] ;  /* 0x0000002804199981 */ /* 0x0000e4000c1e1500 */
[----:B0-----:R-:W-:Y:S02]  /*1c800*/  @!P1 IMAD.MOV.U32 R5, RZ, RZ, R135 ;  /* 0x000000ffff059224 */ /* 0x001fe400078e0087 */
[----:B------:R-:W3:Y:S01]  /*1c810*/  LDL R135, [R1+0x9f4] ;  /* 0x0009f40001877983 */ /* 0x000ee20000100800 */
[----:B------:R-:W-:-:S05]  /*1c820*/  @!P1 IMAD.MOV.U32 R4, RZ, RZ, R2 ;  /* 0x000000ffff049224 */ /* 0x000fca00078e0002 */
[----:B------:R4:W3:Y:S02]  /*1c830*/  @!P1 LDG.E.U16 R3, desc[UR40][R4.64] ;  /* 0x0000002804039981 */ /* 0x0008e4000c1e1500 */
[----:B----4-:R-:W-:Y:S02]  /*1c840*/  @!P1 IMAD.MOV.U32 R4, RZ, RZ, R128 ;  /* 0x000000ffff049224 */ /* 0x010fe400078e0080 */
        /* <DEDUP_REMOVED lines=8> */
[----:B------:R0:W3:Y:S01]  /*1c8d0*/  @!P1 LDG.E.U16 R142, desc[UR40][R4.64] ;  /* 0x00000028048e9981 */ /* 0x0000e2000c1e1500 */
[----:B------:R-:W-:Y:S01]  /*1c8e0*/  PRMT R137, RZ, 0x7610, R137 ;  /* 0x00007610ff897816 */ /* 0x000fe20000000089 */
[----:B0-----:R-:W-:Y:S02]  /*1c8f0*/  @!P1 IMAD.MOV.U32 R4, RZ, RZ, R135 ;  /* 0x000000ffff049224 */ /* 0x001fe400078e0087 */
[----:B------:R-:W-:Y:S01]  /*1c900*/  @!P1 IMAD.MOV.U32 R5, RZ, RZ, R145 ;  /* 0x000000ffff059224 */ /* 0x000fe200078e0091 */
[----:B------:R-:W3:Y:S04]  /*1c910*/  LDL R135, [R1+0x974] ;  /* 0x0009740001877983 */ /* 0x000ee80000100800 */
[----:B------:R-:W3:Y:S04]  /*1c920*/  LDL R145, [R1+0x970] ;  /* 0x0009700001917983 */ /* 0x000ee80000100800 */
[----:B------:R4:W3:Y:S01]  /*1c930*/  @!P1 LDG.E.U16 R139, desc[UR40][R4.64] ;  /* 0x00000028048b9981 */ /* 0x0008e2000c1e1500 */
[----:B------:R-:W-:Y:S01]  /*1c940*/  PRMT R136, RZ, 0x7610, R136 ;  /* 0x00007610ff887816 */ /* 0x000fe20000000088 */
[----:B----4-:R-:W-:-:S02]  /*1c950*/  @!P1 IMAD.MOV.U32 R4, RZ, RZ, R128 ;  /* 0x000000ffff049224 */ /* 0x010fc400078e0080 */
[----:B------:R-:W4:Y:S01]  /*1c960*/  LDL R128, [R1+0x954] ;  /* 0x0009540001807983 */ /* 0x000f220000100800 */
[----:B--2---:R-:W-:-:S03]  /*1c970*/  @!P1 IMAD.MOV.U32 R5, RZ, RZ, R131 ;  /* 0x000000ffff059224 */ /* 0x004fc600078e0083 */
[----:B------:R-:W2:Y:S04]  /*1c980*/  LDL R131, [R1+0x950] ;  /* 0x0009500001837983 */ /* 0x000ea80000100800 */
[----:B------:R0:W2:Y:S02]  /*1c990*/  @!P1 LDG.E.U16 R137, desc[UR40][R4.64] ;  /* 0x0000002804899981 */ /* 0x0000a4000c1e1500 */
[----:B0-----:R-:W-:Y:S02]  /*1c9a0*/  @!P1 IMAD.MOV.U32 R4, RZ, RZ, R147 ;  /* 0x000000ffff049224 */ /* 0x001fe400078e0093 */
[----:B------:R-:W-:Y:S01]  /*1c9b0*/  @!P1 IMAD.MOV.U32 R5, RZ, RZ, R148 ;  /* 0x000000ffff059224 */ /* 0x000fe200078e0094 */
[----:B------:R-:W-:Y:S01]  /*1c9c0*/  PRMT R250, RZ, 0x7610, R250 ;  /* 0x00007610fffa7816 */ /* 0x000fe200000000fa */
[----:B------:R-:W2:Y:S04]  /*1c9d0*/  LDL R147, [R1+0x910] ;  /* 0x0009100001937983 */ /* 0x000ea80000100800 */
[----:B------:R3:W2:Y:S01]  /*1c9e0*/  @!P1 LDG.E.U16 R136, desc[UR40][R4.64] ;  /* 0x0000002804889981 */ /* 0x0006a2000c1e1500 */
[----:B------:R-:W-:-:S02]  /*1c9f0*/  PRMT R246, RZ, 0x7610, R246 ;  /* 0x00007610fff67816 */ /* 0x000fc400000000f6 */
[----:B------:R-:W-:Y:S01]  /*1ca00*/  PRMT R242, RZ, 0x7610, R242 ;  /* 0x00007610fff27816 */ /* 0x000fe200000000f2 */
[----:B------:R-:W2:Y:S01]  /*1ca10*/  LDL R148, [R1+0x8b4] ;  /* 0x0008b40001947983 */ /* 0x000ea20000100800 */
[----:B---3--:R-:W-:-:S03]  /*1ca20*/  @!P1 IMAD.MOV.U32 R4, RZ, RZ, R140 ;  /* 0x000000ffff049224 */ /* 0x008fc600078e008c */
[----:B------:R-:W3:Y:S01]  /*1ca30*/  LDL R140, [R1+0x934] ;  /* 0x00093400018c7983 */ /* 0x000ee20000100800 */
[----:B------:R-:W-:-:S03]  /*1ca40*/  @!P1 IMAD.MOV.U32 R5, RZ, RZ, R143 ;  /* 0x000000ffff059224 */ /* 0x000fc600078e008f */
[----:B------:R-:W3:Y:S04]  /*1ca50*/  LDL R143, [R1+0x930] ;  /* 0x00093000018f7983 */ /* 0x000ee80000100800 */
[----:B------:R0:W3:Y:S02]  /*1ca60*/  @!P1 LDG.E.U16 R250, desc[UR40][R4.64] ;  /* 0x0000002804fa9981 */ /* 0x0000e4000c1e1500 */
[----:B0-----:R-:W-:Y:S02]  /*1ca70*/  @!P1 IMAD.MOV.U32 R4, RZ, RZ, R135 ;  /* 0x000000ffff049224 */ /* 0x001fe400078e0087 */
[----:B------:R-:W-:Y:S01]  /*1ca80*/  @!P1 IMAD.MOV.U32 R5, RZ, RZ, R145 ;  /* 0x000000ffff059224 */ /* 0x000fe200078e0091 */
[----:B------:R-:W3:Y:S04]  /*1ca90*/  LDL R135, [R1+0x8f0] ;  /* 0x0008f00001877983 */ /* 0x000ee80000100800 */
[----:B------:R-:W3:Y:S04]  /*1caa0*/  LDL R145, [R1+0x914] ;  /* 0x0009140001917983 */ /* 0x000ee80000100800 */
[----:B------:R4:W3:Y:S02]  /*1cab0*/  @!P1 LDG.E.U16 R246, desc[UR40][R4.64] ;  /* 0x0000002804f69981 */ /* 0x0008e4000c1e1500 */
[----:B----4-:R-:W-:-:S02]  /*1cac0*/  @!P1 IMAD.MOV.U32 R4, RZ, RZ, R128 ;  /* 0x000000ffff049224 */ /* 0x010fc400078e0080 */
[----:B--2---:R-:W-:Y:S02]  /*1cad0*/  @!P1 IMAD.MOV.U32 R5, RZ, RZ, R131 ;  /* 0x000000ffff059224 */ /* 0x004fe400078e0083 */
[----:B------:R-:W2:Y:S04]  /*1cae0*/  LDL R131, [R1+0x8f4] ;  /* 0x0008f40001837983 */ /* 0x000ea80000100800 */
[----:B------:R3:W4:Y:S02]  /*1caf0*/  @!P1 LDG.E.U16 R242, desc[UR40][R4.64] ;  /* 0x0000002804f29981 */ /* 0x000724000c1e1500 */
[----:B---3--:R-:W-:Y:S02]  /*1cb00*/  @!P1 IMAD.MOV.U32 R4, RZ, RZ, R140 ;  /* 0x000000ffff049224 */ /* 0x008fe400078e008c */
[----:B------:R-:W3:Y:S01]  /*1cb10*/  LDL R140, [R1+0x8d4] ;  /* 0x0008d400018c7983 */ /* 0x000ee20000100800 */
[----:B------:R-:W-:-:S03]  /*1cb20*/  @!P1 IMAD.MOV.U32 R5, RZ, RZ, R143 ;  /* 0x000000ffff059224 */ /* 0x000fc600078e008f */
[----:B------:R-:W4:Y:S01]  /*1cb30*/  LDL R143, [R1+0x8d0] ;  /* 0x0008d000018f7983 */ /* 0x000f220000100800 */
[----:B------:R-:W-:Y:S02]  /*1cb40*/  PRMT R238, RZ, 0x7610, R238 ;  /* 0x00007610ffee7816 */ /* 0x000fe400000000ee */
[----:B------:R-:W-:-:S04]  /*1cb50*/  PRMT R234, RZ, 0x7610, R234 ;  /* 0x00007610ffea7816 */ /* 0x000fc800000000ea */
[----:B------:R0:W4:Y:S02]  /*1cb60*/  @!P1 LDG.E.U16 R238, desc[UR40][R4.64] ;  /* 0x0000002804ee9981 */ /* 0x000124000c1e1500 */
[----:B0-----:R-:W-:Y:S02]  /*1cb70*/  @!P1 IMAD.MOV.U32 R5, RZ, RZ, R147 ;  /* 0x000000ffff059224 */ /* 0x001fe400078e0093 */
[----:B------:R-:W-:Y:S01]  /*1cb80*/  @!P1 IMAD.MOV.U32 R4, RZ, RZ, R145 ;  /* 0x000000ffff049224 */ /* 0x000fe200078e0091 */
[----:B------:R-:W4:Y:S04]  /*1cb90*/  LDL R147, [R1+0x890] ;  /* 0x0008900001937983 */ /* 0x000f280000100800 */
[----:B------:R-:W4:Y:S04]  /*1cba0*/  LDL R145, [R1+0x894] ;  /* 0x0008940001917983 */ /* 0x000f280000100800 */
[----:B------:R0:W4:Y:S01]  /*1cbb0*/  @!P1 LDG.E.U16 R234, desc[UR40][R4.64] ;  /* 0x0000002804ea9981 */ /* 0x000122000c1e1500 */
[----:B------:R-:W-:Y:S01]  /*1cbc0*/  PRMT R230, RZ, 0x7610, R230 ;  /* 0x00007610ffe67816 */ /* 0x000fe200000000e6 */
[----:B0-----:R-:W-:-:S02]  /*1cbd0*/  @!P1 IMAD.MOV.U32 R5, RZ, RZ, R135 ;  /* 0x000000ffff059224 */ /* 0x001fc400078e0087 */
[----:B------:R-:W4:Y:S01]  /*1cbe0*/  LDL R135, [R1+0x870] ;  /* 0x0008700001877983 */ /* 0x000f220000100800 */
[----:B--2---:R-:W-:-:S03]  /*1cbf0*/  @!P1 IMAD.MOV.U32 R4, RZ, RZ, R131 ;  /* 0x000000ffff049224 */ /* 0x004fc600078e0083 */
[----:B------:R-:W2:Y:S04]  /*1cc00*/  LDL R131, [R1+0x874] ;  /* 0x0008740001837983 */ /* 0x000ea80000100800 */
[----:B------:R3:W2:Y:S02]  /*1cc10*/  @!P1 LDG.E.U16 R230, desc[UR40][R4.64] ;  /* 0x0000002804e69981 */ /* 0x0006a4000c1e1500 */
[----:B---3--:R-:W-:Y:S02]  /*1cc20*/  @!P1 IMAD.MOV.U32 R4, RZ, RZ, R140 ;  /* 0x000000ffff049224 */ /* 0x008fe400078e008c */
[----:B------:R-:W3:Y:S01]  /*1cc30*/  LDL R140, [R1+0x854] ;  /* 0x00085400018c7983 */ /* 0x000ee20000100800 */
[----:B------:R-:W-:Y:S01]  /*1cc40*/  PRMT R226, RZ, 0x7610, R226 ;  /* 0x00007610ffe27816 */ /* 0x000fe200000000e2 */
[----:B----4-:R-:W-:Y:S01]  /*1cc50*/  @!P1 IMAD.MOV.U32 R5, RZ, RZ, R143 ;  /* 0x000000ffff059224 */ /* 0x010fe200078e008f */
[----:B------:R-:W-:Y:S01]  /*1cc60*/  PRMT R222, RZ, 0x7610, R222 ;  /* 0x00007610ffde7816 */ /* 0x000fe200000000de */
[----:B------:R-:W4:Y:S04]  /*1cc70*/  LDL R143, [R1+0x850] ;  /* 0x00085000018f7983 */ /* 0x000f280000100800 */
[----:B------:R0:W4:Y:S01]  /*1cc80*/  @!P1 LDG.E.U16 R226, desc[UR40][R4.64] ;  /* 0x0000002804e29981 */ /* 0x000122000c1e1500 */
[----:B------:R-:W-:Y:S01]  /*1cc90*/  PRMT R218, RZ, 0x7610, R218 ;  /* 0x00007610ffda7816 */ /* 0x000fe200000000da */
[----:B0-----:R-:W-:-:S02]  /*1cca0*/  @!P1 IMAD.MOV.U32 R4, RZ, RZ, R148 ;  /* 0x000000ffff049224 */ /* 0x001fc400078e0094 */
[----:B------:R-:W-:Y:S01]  /*1ccb0*/  @!P1 IMAD.MOV.U32 R5, RZ, RZ, R150 ;  /* 0x000000ffff059224 */ /* 0x000fe200078e0096 */
[----:B------:R-:W4:Y:S04]  /*1ccc0*/  LDL R148, [R1+0x834] ;  /* 0x0008340001947983 */ /* 0x000f280000100800 */
[----:B------:R0:W4:Y:S04]  /*1ccd0*/  @!P1 LDG.E.U16 R222, desc[UR40][R4.64] ;  /* 0x0000002804de9981 */ /* 0x000128000c1e1500 */
[----:B------:R-:W4:Y:S01]  /*1cce0*/  LDL R150, [R1+0x830] ;  /* 0x0008300001967983 */ /* 0x000f220000100800 */
[----:B0-----:R-:W-:-:S02]  /*1ccf0*/  @!P1 IMAD.MOV.U32 R4, RZ, RZ, R145 ;  /* 0x000000ffff049224 */ /* 0x001fc400078e0091 */
[----:B------:R-:W-:Y:S01]  /*1cd00*/  @!P1 IMAD.MOV.U32 R5, RZ, RZ, R147 ;  /* 0x000000ffff059224 */ /* 0x000fe200078e0093 */
[----:B------:R-:W-:Y:S02]  /*1cd10*/  LOP3.LUT R2, R0, 0x20, RZ, 0x3c, !PT ;  /* 0x0000002000027812 */ /* 0x000fe400078e3cff */
[----:B------:R-:W-:Y:S01]  /*1cd20*/  PRMT R214, RZ, 0x7610, R214 ;  /* 0x00007610ffd67816 */ /* 0x000fe200000000d6 */
[----:B------:R-:W-:Y:S04]  /*1cd30*/  STS.U16 [R0+UR7+0x10400], R18 ;  /* 0x0104001200007988 */ /* 0x000fe80008000407 */
[----:B------:R0:W4:Y:S04]  /*1cd40*/  @!P1 LDG.E.U16 R218, desc[UR40][R4.64] ;  /* 0x0000002804da9981 */ /* 0x000128000c1e1500 */
[----:B------:R-:W-:Y:S04]  /*1cd50*/  STS.U16 [R0+UR7+0x10800], R16 ;  /* 0x0108001000007988 */ /* 0x000fe80008000407 */
[----:B------:R-:W-:Y:S01]  /*1cd60*/  STS.U16 [R0+UR7+0x10c00], R12 ;  /* 0x010c000c00007988 */ /* 0x000fe20008000407 */
[----:B0-----:R-:W-:-:S03]  /*1cd70*/  @!P1 IMAD.MOV.U32 R5, RZ, RZ, R135 ;  /* 0x000000ffff059224 */ /* 0x001fc600078e0087 */
[----:B------:R-:W4:Y:S04]  /*1cd80*/  LDL R135, [R1+0x810] ;  /* 0x0008100001877983 */ /* 0x000f280000100800 */
[----:B------:R-:W-:Y:S04]  /*1cd90*/  STS.U16 [R0+UR7+0x11000], R11 ;  /* 0x0110000b00007988 */ /* 0x000fe80008000407 */
[----:B------:R-:W-:Y:S04]  /*1cda0*/  STS.U16 [R0+UR7+0x11400], R9 ;  /* 0x0114000900007988 */ /* 0x000fe80008000407 */
[----:B------:R-:W-:Y:S04]  /*1cdb0*/  STS.U16 [R0+UR7+0x11800], R7 ;  /* 0x0118000700007988 */ /* 0x000fe80008000407 */
[----:B------:R-:W-:Y:S01]  /*1cdc0*/  STS.U16 [R0+UR7+0x11c00], R6 ;  /* 0x011c000600007988 */ /* 0x000fe20008000407 */
[----:B------:R-:W-:-:S03]  /*1cdd0*/  LOP3.LUT R128, R0, 0x40, RZ, 0x3c, !PT ;  /* 0x0000004000807812 */ /* 0x000fc600078e3cff */
[----:B------:R-:W-:Y:S04]  /*1cde0*/  STS.U16 [R2+UR7+0x10100], R168 ;  /* 0x010100a802007988 */ /* 0x000fe80008000407 */
[----:B------:R-:W-:Y:S04]  /*1cdf0*/  STS.U16 [R2+UR7+0x10500], R163 ;  /* 0x010500a302007988 */ /* 0x000fe80008000407 */
[----:B------:R-:W-:Y:S04]  /*1ce00*/  STS.U16 [R2+UR7+0x10900], R156 ;  /* 0x0109009c02007988 */ /* 0x000fe80008000407 */
[----:B------:R-:W-:Y:S04]  /*1ce10*/  STS.U16 [R2+UR7+0x10d00], R22 ;  /* 0x010d001602007988 */ /* 0x000fe80008000407 */
[----:B------:R-:W-:Y:S04]  /*1ce20*/  STS.U16 [R2+UR7+0x11100], R15 ;  /* 0x0111000f02007988 */ /* 0x000fe80008000407 */
[----:B------:R-:W4:Y:S04]  /*1ce30*/  LDL R145, [R1+0x7f0] ;  /* 0x0007f00001917983 */ /* 0x000f280000100800 */
[----:B------:R-:W-:Y:S04]  /*1ce40*/  STS.U16 [R2+UR7+0x11500], R14 ;  /* 0x0115000e02007988 */ /* 0x000fe80008000407 */
        /* <DEDUP_REMOVED lines=9> */
[----:B------:R0:W-:Y:S04]  /*1cee0*/  STS.U16 [R128+UR7+0x11e00], R13 ;  /* 0x011e000d80007988 */ /* 0x0001e80008000407 */
[----:B0-----:R-:W4:Y:S01]  /*1cef0*/  LDL R128, [R1+0x7d4] ;  /* 0x0007d40001807983 */ /* 0x001f220000100800 */
        /* <DEDUP_REMOVED lines=9> */
[----:B------:R0:W4:Y:S02]  /*1cf90*/  @!P1 LDG.E.U16 R213, desc[UR40][R4.64] ;  /* 0x0000002804d59981 */ /* 0x000124000c1e1500 */
[----:B0-----:R-:W-:Y:S01]  /*1cfa0*/  @!P1 IMAD.MOV.U32 R4, RZ, RZ, R148 ;  /* 0x000000ffff049224 */ /* 0x001fe200078e0094 */
[----:B------:R-:W-:Y:S01]  /*1cfb0*/  PRMT R211, RZ, 0x7610, R211 ;  /* 0x00007610ffd37816 */ /* 0x000fe200000000d3 */
[----:B------:R-:W4:Y:S01]  /*1cfc0*/  LDL R148, [R1+0x774] ;  /* 0x0007740001947983 */ /* 0x000f220000100800 */
[----:B------:R-:W-:Y:S01]  /*1cfd0*/  @!P1 IMAD.MOV.U32 R5, RZ, RZ, R150 ;  /* 0x000000ffff059224 */ /* 0x000fe200078e0096 */
[----:B------:R-:W-:-:S02]  /*1cfe0*/  PRMT R210, RZ, 0x7610, R210 ;  /* 0x00007610ffd27816 */ /* 0x000fc400000000d2 */
[----:B------:R-:W4:Y:S04]  /*1cff0*/  LDL R150, [R1+0x770] ;  /* 0x0007700001967983 */ /* 0x000f280000100800 */
[----:B------:R0:W4:Y:S02]  /*1d000*/  @!P1 LDG.E.U16 R212, desc[UR40][R4.64] ;  /* 0x0000002804d49981 */ /* 0x000124000c1e1500 */
[----:B0-----:R-:W-:Y:S02]  /*1d010*/  @!P1 IMAD.MOV.U32 R5, RZ, RZ, R135 ;  /* 0x000000ffff059224 */ /* 0x001fe400078e0087 */
[----:B------:R-:W4:Y:S01]  /*1d020*/  LDL R135, [R1+0x7b0] ;  /* 0x0007b00001877983 */ /* 0x000f220000100800 */
[----:B--2---:R-:W-:-:S03]  /*1d030*/  @!P1 IMAD.MOV.U32 R4, RZ, RZ, R131 ;  /* 0x000000ffff049224 */ /* 0x004fc600078e0083 */
[----:B------:R-:W2:Y:S04]  /*1d040*/  LDL R131, [R1+0x7b4] ;  /* 0x0007b40001837983 */ /* 0x000ea80000100800 */
[----:B------:R0:W2:Y:S02]  /*1d050*/  @!P1 LDG.E.U16 R211, desc[UR40][R4.64] ;  /* 0x0000002804d39981 */ /* 0x0000a4000c1e1500 */
[----:B0-----:R-:W-:Y:S02]  /*1d060*/  @!P1 IMAD.MOV.U32 R5, RZ, RZ, R145 ;  /* 0x000000ffff059224 */ /* 0x001fe400078e0091 */
[----:B------:R-:W2:Y:S01]  /*1d070*/  LDL R145, [R1+0x790] ;  /* 0x0007900001917983 */ /* 0x000ea20000100800 */
[----:B---3--:R-:W-:-:S03]  /*1d080*/  @!P1 IMAD.MOV.U32 R4, RZ, RZ, R140 ;  /* 0x000000ffff049224 */ /* 0x008fc600078e008c */
[----:B------:R-:W3:Y:S04]  /*1d090*/  LDL R140, [R1+0x794] ;  /* 0x00079400018c7983 */ /* 0x000ee80000100800 */
[----:B------:R0:W3:Y:S02]  /*1d0a0*/  @!P1 LDG.E.U16 R210, desc[UR40][R4.64] ;  /* 0x0000002804d29981 */ /* 0x0000e4000c1e1500 */
[----:B0-----:R-:W-:Y:S02]  /*1d0b0*/  @!P1 IMAD.MOV.U32 R4, RZ, RZ, R128 ;  /* 0x000000ffff049224 */ /* 0x001fe400078e0080 */
[----:B------:R-:W3:Y:S01]  /*1d0c0*/  LDL R128, [R1+0x754] ;  /* 0x0007540001807983 */ /* 0x000ee20000100800 */
[----:B------:R-:W-:Y:S01]  /*1d0d0*/  PRMT R209, RZ, 0x7610, R209 ;  /* 0x00007610ffd17816 */ /* 0x000fe200000000d1 */
[----:B----4-:R-:W-:-:S02]  /*1d0e0*/  @!P1 IMAD.MOV.U32 R5, RZ, RZ, R143 ;  /* 0x000000ffff059224 */ /* 0x010fc400078e008f */
[----:B------:R-:W4:Y:S04]  /*1d0f0*/  LDL R143, [R1+0x750] ;  /* 0x00075000018f7983 */ /* 0x000f280000100800 */
[----:B------:R0:W4:Y:S01]  /*1d100*/  @!P1 LDG.E.U16 R209, desc[UR40][R4.64] ;  /* 0x0000002804d19981 */ /* 0x000122000c1e1500 */
[----:B------:R-:W-:Y:S02]  /*1d110*/  PRMT R208, RZ, 0x7610, R208 ;  /* 0x00007610ffd07816 */ /* 0x000fe400000000d0 */
[----:B------:R-:W-:Y:S02]  /*1d120*/  PRMT R207, RZ, 0x7610, R207 ;  /* 0x00007610ffcf7816 */ /* 0x000fe400000000cf */
[----:B------:R-:W-:Y:S01]  /*1d130*/  PRMT R206, RZ, 0x7610, R206 ;  /* 0x00007610ffce7816 */ /* 0x000fe200000000ce */
[----:B0-----:R-:W-:-:S02]  /*1d140*/  @!P1 IMAD.MOV.U32 R5, RZ, RZ, R135 ;  /* 0x000000ffff059224 */ /* 0x001fc400078e0087 */
        /* <DEDUP_REMOVED lines=10> */
[----:B------:R-:W-:Y:S01]  /*1d1f0*/  @!P1 IMAD.MOV.U32 R5, RZ, RZ, R150 ;  /* 0x000000ffff059224 */ /* 0x000fe200078e0096 */
[----:B------:R-:W-:Y:S01]  /*1d200*/  PRMT R205, RZ, 0x7610, R205 ;  /* 0x00007610ffcd7816 */ /* 0x000fe200000000cd */
[----:B------:R-:W3:Y:S04]  /*1d210*/  LDL R148, [R1+0x590] ;  /* 0x0005900001947983 */ /* 0x000ee80000100800 */
[----:B------:R0:W3:Y:S02]  /*1d220*/  @!P1 LDG.E.U16 R206, desc[UR40][R4.64] ;  /* 0x0000002804ce9981 */ /* 0x0000e4000c1e1500 */
[----:B0-----:R-:W-:-:S02]  /*1d230*/  @!P1 IMAD.MOV.U32 R4, RZ, RZ, R128 ;  /* 0x000000ffff049224 */ /* 0x001fc400078e0080 */
[----:B------:R-:W3:Y:S01]  /*1d240*/  LDL R128, [R1+0x5d4] ;  /* 0x0005d40001807983 */ /* 0x000ee20000100800 */
[----:B------:R-:W-:Y:S01]  /*1d250*/  LOP3.LUT R147, R0, 0x60, RZ, 0x3c, !PT ;  /* 0x0000006000937812 */ /* 0x000fe200078e3cff */
[----:B----4-:R-:W-:Y:S02]  /*1d260*/  @!P1 IMAD.MOV.U32 R5, RZ, RZ, R143 ;  /* 0x000000ffff059224 */ /* 0x010fe400078e008f */
[----:B------:R-:W4:Y:S04]  /*1d270*/  LDL R143, [R1+0x5d0] ;  /* 0x0005d000018f7983 */ /* 0x000f280000100800 */
[----:B------:R-:W-:Y:S04]  /*1d280*/  STS.U16 [R147+UR7+0x10300], R186 ;  /* 0x010300ba93007988 */ /* 0x000fe80008000407 */
[----:B------:R0:W4:Y:S04]  /*1d290*/  @!P1 LDG.E.U16 R205, desc[UR40][R4.64] ;  /* 0x0000002804cd9981 */ /* 0x000128000c1e1500 */
[----:B------:R-:W-:Y:S04]  /*1d2a0*/  STS.U16 [R147+UR7+0x10700], R185 ;  /* 0x010700b993007988 */ /* 0x000fe80008000407 */
[----:B------:R-:W-:Y:S01]  /*1d2b0*/  STS.U16 [R147+UR7+0x10b00], R184 ;  /* 0x010b00b893007988 */ /* 0x000fe20008000407 */
[----:B0-----:R-:W-:-:S03]  /*1d2c0*/  @!P1 IMAD.MOV.U32 R5, RZ, RZ, R135 ;  /* 0x000000ffff059224 */ /* 0x001fc600078e0087 */
[----:B------:R-:W4:Y:S01]  /*1d2d0*/  LDL R135, [R1+0x5b0] ;  /* 0x0005b00001877983 */ /* 0x000f220000100800 */
[----:B------:R-:W-:-:S03]  /*1d2e0*/  PRMT R204, RZ, 0x7610, R204 ;  /* 0x00007610ffcc7816 */ /* 0x000fc600000000cc */
[----:B------:R-:W-:Y:S04]  /*1d2f0*/  STS.U16 [R147+UR7+0x10f00], R183 ;  /* 0x010f00b793007988 */ /* 0x000fe80008000407 */
[----:B------:R-:W-:Y:S04]  /*1d300*/  STS.U16 [R147+UR7+0x11300], R178 ;  /* 0x011300b293007988 */ /* 0x000fe80008000407 */
[----:B------:R-:W-:Y:S04]  /*1d310*/  STS.U16 [R147+UR7+0x11700], R167 ;  /* 0x011700a793007988 */ /* 0x000fe80008000407 */
[----:B------:R-:W-:Y:S04]  /*1d320*/  STS.U16 [R147+UR7+0x11b00], R158 ;  /* 0x011b009e93007988 */ /* 0x000fe80008000407 */
[----:B------:R0:W-:Y:S04]  /*1d330*/  STS.U16 [R147+UR7+0x11f00], R152 ;  /* 0x011f009893007988 */ /* 0x0001e80008000407 */
[----:B0-----:R-:W4:Y:S01]  /*1d340*/  LDL R147, [R1+0x594] ;  /* 0x0005940001937983 */ /* 0x001f220000100800 */
[----:B------:R-:W-:Y:S01]  /*1d350*/  PRMT R203, RZ, 0x7610, R203 ;  /* 0x00007610ffcb7816 */ /* 0x000fe200000000cb */
[----:B--2---:R-:W-:-:S02]  /*1d360*/  @!P1 IMAD.MOV.U32 R4, RZ, RZ, R131 ;  /* 0x000000ffff049224 */ /* 0x004fc400078e0083 */
        /* <DEDUP_REMOVED lines=11> */
[----:B------:R-:W4:Y:S01]  /*1d420*/  LDL R143, [R1+0x550] ;  /* 0x00055000018f7983 */ /* 0x000f220000100800 */
[----:B------:R-:W-:-:S03]  /*1d430*/  PRMT R201, RZ, 0x7610, R201 ;  /* 0x00007610ffc97816 */ /* 0x000fc600000000c9 */
[----:B------:R0:W4:Y:S01]  /*1d440*/  @!P1 LDG.E.U16 R202, desc[UR40][R4.64] ;  /* 0x0000002804ca9981 */ /* 0x000122000c1e1500 */
[----:B------:R-:W-:Y:S01]  /*1d450*/  PRMT R200, RZ, 0x7610, R200 ;  /* 0x00007610ffc87816 */ /* 0x000fe200000000c8 */
[----:B0-----:R-:W-:Y:S02]  /*1d460*/  @!P1 IMAD.MOV.U32 R5, RZ, RZ, R135 ;  /* 0x000000ffff059224 */ /* 0x001fe400078e0087 */
[----:B------:R-:W4:Y:S01]  /*1d470*/  LDL R135, [R1+0x530] ;  /* 0x0005300001877983 */ /* 0x000f220000100800 */
[----:B------:R-:W-:Y:S01]  /*1d480*/  PRMT R199, RZ, 0x7610, R199 ;  /* 0x00007610ffc77816 */ /* 0x000fe200000000c7 */
[----:B--2---:R-:W-:Y:S02]  /*1d490*/  @!P1 IMAD.MOV.U32 R4, RZ, RZ, R131 ;  /* 0x000000ffff049224 */ /* 0x004fe400078e0083 */
[----:B------:R-:W2:Y:S04]  /*1d4a0*/  LDL R131, [R1+0x534] ;  /* 0x0005340001837983 */ /* 0x000ea80000100800 */
[----:B------:R0:W2:Y:S02]  /*1d4b0*/  @!P1 LDG.E.U16 R201, desc[UR40][R4.64] ;  /* 0x0000002804c99981 */ /* 0x0000a4000c1e1500 */
[----:B0-----:R-:W-:-:S02]  /*1d4c0*/  @!P1 IMAD.MOV.U32 R4, RZ, RZ, R147 ;  /* 0x000000ffff049224 */ /* 0x001fc400078e0093 */
[----:B------:R-:W-:Y:S01]  /*1d4d0*/  @!P1 IMAD.MOV.U32 R5, RZ, RZ, R148 ;  /* 0x000000ffff059224 */ /* 0x000fe200078e0094 */
[----:B------:R-:W-:Y:S01]  /*1d4e0*/  PRMT R198, RZ, 0x7610, R198 ;  /* 0x00007610ffc67816 */ /* 0x000fe200000000c6 */
[----:B------:R-:W2:Y:S04]  /*1d4f0*/  LDL R148, [R1+0x4d0] ;  /* 0x0004d00001947983 */ /* 0x000ea80000100800 */
[----:B------:R3:W2:Y:S04]  /*1d500*/  @!P1 LDG.E.U16 R200, desc[UR40][R4.64] ;  /* 0x0000002804c89981 */ /* 0x0006a8000c1e1500 */
[----:B------:R-:W2:Y:S01]  /*1d510*/  LDL R147, [R1+0x4d4] ;  /* 0x0004d40001937983 */ /* 0x000ea20000100800 */
[----:B---3--:R-:W-:-:S02]  /*1d520*/  @!P1 IMAD.MOV.U32 R4, RZ, RZ, R140 ;  /* 0x000000ffff049224 */ /* 0x008fc400078e008c */
[----:B------:R-:W-:Y:S01]  /*1d530*/  @!P1 IMAD.MOV.U32 R5, RZ, RZ, R145 ;  /* 0x000000ffff059224 */ /* 0x000fe200078e0091 */
[----:B------:R-:W3:Y:S04]  /*1d540*/  LDL R140, [R1+0x514] ;  /* 0x00051400018c7983 */ /* 0x000ee80000100800 */
[----:B------:R-:W3:Y:S04]  /*1d550*/  LDL R145, [R1+0x510] ;  /* 0x0005100001917983 */ /* 0x000ee80000100800 */
[----:B------:R0:W3:Y:S02]  /*1d560*/  @!P1 LDG.E.U16 R199, desc[UR40][R4.64] ;  /* 0x0000002804c79981 */ /* 0x0000e4000c1e1500 */
[----:B0-----:R-:W-:-:S02]  /*1d570*/  @!P1 IMAD.MOV.U32 R4, RZ, RZ, R128 ;  /* 0x000000ffff049224 */ /* 0x001fc400078e0080 */
[----:B------:R-:W3:Y:S01]  /*1d580*/  LDL R128, [R1+0x4f4] ;  /* 0x0004f40001807983 */ /* 0x000ee20000100800 */
[----:B----4-:R-:W-:-:S03]  /*1d590*/  @!P1 IMAD.MOV.U32 R5, RZ, RZ, R143 ;  /* 0x000000ffff059224 */ /* 0x010fc600078e008f */
[----:B------:R-:W4:Y:S01]  /*1d5a0*/  LDL R143, [R1+0x4f0] ;  /* 0x0004f000018f7983 */ /* 0x000f220000100800 */
[----:B------:R-:W-:-:S03]  /*1d5b0*/  PRMT R197, RZ, 0x7610, R197 ;  /* 0x00007610ffc57816 */ /* 0x000fc600000000c5 */
[----:B------:R0:W4:Y:S01]  /*1d5c0*/  @!P1 LDG.E.U16 R198, desc[UR40][R4.64] ;  /* 0x0000002804c69981 */ /* 0x000122000c1e1500 */
[----:B------:R-:W-:Y:S01]  /*1d5d0*/  PRMT R196, RZ, 0x7610, R196 ;  /* 0x00007610ffc47816 */ /* 0x000fe200000000c4 */
[----:B0-----:R-:W-:Y:S02]  /*1d5e0*/  @!P1 IMAD.MOV.U32 R5, RZ, RZ, R135 ;  /* 0x000000ffff059224 */ /* 0x001fe400078e0087 */
        /* <DEDUP_REMOVED lines=40> */
[----:B------:R-:W-:Y:S02]  /*1d870*/  PRMT R189, RZ, 0x7610, R189 ;  /* 0x00007610ffbd7816 */ /* 0x000fe400000000bd */
        /* <DEDUP_REMOVED lines=15> */
[----:B------:R0:W3:Y:S01]  /*1d970*/  @!P1 LDG.E.U16 R188, desc[UR40][R4.64] ;  /* 0x0000002804bc9981 */ /* 0x0000e2000c1e1500 */
[----:B------:R-:W-:-:S03]  /*1d980*/  PRMT R186, RZ, 0x7610, R186 ;  /* 0x00007610ffba7816 */ /* 0x000fc600000000ba */
[----:B------:R-:W3:Y:S01]  /*1d990*/  LDL R147, [R1+0x354] ;  /* 0x0003540001937983 */ /* 0x000ee20000100800 */
[----:B0-----:R-:W-:-:S03]  /*1d9a0*/  @!P1 IMAD.MOV.U32 R4, RZ, RZ, R128 ;  /* 0x000000ffff049224 */ /* 0x001fc600078e0080 */
[----:B------:R-:W3:Y:S01]  /*1d9b0*/  LDL R128, [R1+0x394] ;  /* 0x0003940001807983 */ /* 0x000ee20000100800 */
[----:B----4-:R-:W-:-:S03]  /*1d9c0*/  @!P1 IMAD.MOV.U32 R5, RZ, RZ, R143 ;  /* 0x000000ffff059224 */ /* 0x010fc600078e008f */
[----:B------:R-:W4:Y:S04]  /*1d9d0*/  LDL R143, [R1+0x390] ;  /* 0x00039000018f7983 */ /* 0x000f280000100800 */
        /* <DEDUP_REMOVED lines=19> */
[----:B------:R-:W-:-:S03]  /*1db10*/  PRMT R182, RZ, 0x7610, R182 ;  /* 0x00007610ffb67816 */ /* 0x000fc600000000b6 */
[----:B------:R1:W-:Y:S01]  /*1db20*/  STS.U16 [R0+UR7+0x5400], R181 ;  /* 0x005400b500007988 */ /* 0x0003e20008000407 */
[----:B0-----:R-:W-:-:S03]  /*1db30*/  @!P1 IMAD.MOV.U32 R5, RZ, RZ, R135 ;  /* 0x000000ffff059224 */ /* 0x001fc600078e0087 */
[----:B------:R-:W4:Y:S01]  /*1db40*/  LDL R135, [R1+0x2f0] ;  /* 0x0002f00001877983 */ /* 0x000f220000100800 */
[----:B-1----:R-:W-:Y:S01]  /*1db50*/  PRMT R181, RZ, 0x7610, R181 ;  /* 0x00007610ffb57816 */ /* 0x002fe200000000b5 */
[----:B--2---:R-:W-:Y:S02]  /*1db60*/  @!P1 IMAD.MOV.U32 R4, RZ, RZ, R131 ;  /* 0x000000ffff049224 */ /* 0x004fe400078e0083 */
[----:B------:R-:W2:Y:S04]  /*1db70*/  LDL R131, [R1+0x2f4] ;  /* 0x0002f40001837983 */ /* 0x000ea80000100800 */
[----:B------:R0:W2:Y:S02]  /*1db80*/  @!P1 LDG.E.U16 R183, desc[UR40][R4.64] ;  /* 0x0000002804b79981 */ /* 0x0000a4000c1e1500 */
[----:B0-----:R-:W-:-:S02]  /*1db90*/  @!P1 IMAD.MOV.U32 R4, RZ, RZ, R147 ;  /* 0x000000ffff049224 */ /* 0x001fc400078e0093 */
[----:B------:R-:W-:Y:S01]  /*1dba0*/  @!P1 IMAD.MOV.U32 R5, RZ, RZ, R148 ;  /* 0x000000ffff059224 */ /* 0x000fe200078e0094 */
        /* <DEDUP_REMOVED lines=9> */
[----:B----4-:R-:W-:-:S03]  /*1dc40*/  @!P1 IMAD.MOV.U32 R5, RZ, RZ, R143 ;  /* 0x000000ffff059224 */ /* 0x010fc600078e008f */
[----:B------:R0:W-:Y:S04]  /*1dc50*/  STS.U16 [R0+UR7+0x5000], R180 ;  /* 0x005000b400007988 */ /* 0x0001e80008000407 */
[----:B------:R1:W-:Y:S01]  /*1dc60*/  STS.U16 [R0+UR7+0x4c00], R179 ;  /* 0x004c00b300007988 */ /* 0x0003e20008000407 */
[----:B0-----:R-:W-:Y:S02]  /*1dc70*/  PRMT R180, RZ, 0x7610, R180 ;  /* 0x00007610ffb47816 */ /* 0x001fe400000000b4 */
[----:B-1----:R-:W-:-:S04]  /*1dc80*/  PRMT R179, RZ, 0x7610, R179 ;  /* 0x00007610ffb37816 */ /* 0x002fc800000000b3 */
[----:B------:R0:W4:Y:S01]  /*1dc90*/  @!P1 LDG.E.U16 R180, desc[UR40][R4.64] ;  /* 0x0000002804b49981 */ /* 0x000122000c1e1500 */
[----:B------:R-:W-:Y:S01]  /*1dca0*/  PRMT R178, RZ, 0x7610, R178 ;  /* 0x00007610ffb27816 */ /* 0x000fe200000000b2 */
[----:B0-----:R-:W-:Y:S02]  /*1dcb0*/  @!P1 IMAD.MOV.U32 R5, RZ, RZ, R135 ;  /* 0x000000ffff059224 */ /* 0x001fe400078e0087 */
[----:B--2---:R-:W-:Y:S02]  /*1dcc0*/  @!P1 IMAD.MOV.U32 R4, RZ, RZ, R131 ;  /* 0x000000ffff049224 */ /* 0x004fe400078e0083 */
[----:B------:R-:W2:Y:S04]  /*1dcd0*/  LDL R131, [R1+0x294] ;  /* 0x0002940001837983 */ /* 0x000ea80000100800 */
[----:B------:R-:W4:Y:S04]  /*1dce0*/  LDL.LU R135, [R1+0x290] ;  /* 0x0002900001877983 */ /* 0x000f280000300800 */
[----:B------:R0:W4:Y:S04]  /*1dcf0*/  @!P1 LDG.E.U16 R179, desc[UR40][R4.64] ;  /* 0x0000002804b39981 */ /* 0x000128000c1e1500 */
[----:B------:R-:W4:Y:S01]  /*1dd00*/  LDL.LU R143, [R1+0x270] ;  /* 0x00027000018f7983 */ /* 0x000f220000300800 */
[----:B0-----:R-:W-:-:S03]  /*1dd10*/  @!P1 IMAD.MOV.U32 R5, RZ, RZ, R147 ;  /* 0x000000ffff059224 */ /* 0x001fc600078e0093 */
[----:B------:R-:W4:Y:S01]  /*1dd20*/  LDL R147, [R1+0x274] ;  /* 0x0002740001937983 */ /* 0x000f220000100800 */
[----:B---3--:R-:W-:-:S03]  /*1dd30*/  @!P1 IMAD.MOV.U32 R4, RZ, RZ, R140 ;  /* 0x000000ffff049224 */ /* 0x008fc600078e008c */
[----:B------:R-:W3:Y:S04]  /*1dd40*/  LDL.LU R140, [R1+0x254] ;  /* 0x00025400018c7983 */ /* 0x000ee80000300800 */
[----:B------:R-:W3:Y:S04]  /*1dd50*/  LDL.LU R151, [R1+0x250] ;  /* 0x0002500001977983 */ /* 0x000ee80000300800 */
[----:B------:R0:W3:Y:S02]  /*1dd60*/  @!P1 LDG.E.U16 R178, desc[UR40][R4.64] ;  /* 0x0000002804b29981 */ /* 0x0000e4000c1e1500 */
[----:B0-----:R-:W-:-:S02]  /*1dd70*/  @!P1 IMAD.MOV.U32 R5, RZ, RZ, R145 ;  /* 0x000000ffff059224 */ /* 0x001fc400078e0091 */
[----:B------:R-:W-:Y:S02]  /*1dd80*/  @!P1 IMAD.MOV.U32 R4, RZ, RZ, R128 ;  /* 0x000000ffff049224 */ /* 0x000fe400078e0080 */
[----:B------:R-:W3:Y:S04]  /*1dd90*/  LDL.LU R128, [R1+0x230] ;  /* 0x0002300001807983 */ /* 0x000ee80000300800 */
[----:B------:R-:W3:Y:S04]  /*1dda0*/  LDL.LU R148, [R1+0x234] ;  /* 0x0002340001947983 */ /* 0x000ee80000300800 */
[----:B------:R-:W3:Y:S04]  /*1ddb0*/  LDL R145, [R1+0x210] ;  /* 0x0002100001917983 */ /* 0x000ee80000100800 */
[----:B------:R0:W-:Y:S01]  /*1ddc0*/  STS.U16 [R0+UR7+0x4800], R177 ;  /* 0x004800b100007988 */ /* 0x0001e20008000407 */
[----:B------:R-:W-:-:S02]  /*1ddd0*/  PRMT R176, RZ, 0x7610, R176 ;  /* 0x00007610ffb07816 */ /* 0x000fc400000000b0 */
[----:B0-----:R-:W-:Y:S01]  /*1dde0*/  PRMT R177, RZ, 0x7610, R177 ;  /* 0x00007610ffb17816 */ /* 0x001fe200000000b1 */
[----:B------:R0:W-:Y:S05]  /*1ddf0*/  STS.U16 [R0+UR7+0x4400], R175 ;  /* 0x004400af00007988 */ /* 0x0001ea0008000407 */
[----:B------:R2:W3:Y:S04]  /*1de00*/  @!P1 LDG.E.U16 R177, desc[UR40][R4.64] ;  /* 0x0000002804b19981 */ /* 0x0004e8000c1e1500 */
[----:B------:R-:W-:Y:S01]  /*1de10*/  STS.U16 [R0+UR7+0x7400], R224 ;  /* 0x007400e000007988 */ /* 0x000fe20008000407 */
[----:B0-----:R-:W-:-:S03]  /*1de20*/  PRMT R175, RZ, 0x7610, R175 ;  /* 0x00007610ffaf7816 */ /* 0x001fc600000000af */
[----:B------:R-:W-:Y:S04]  /*1de30*/  STS.U16 [R0+UR7+0x7800], R225 ;  /* 0x007800e100007988 */ /* 0x000fe80008000407 */
[----:B------:R0:W-:Y:S04]  /*1de40*/  STS.U16 [R0+UR7+0x4000], R174 ;  /* 0x004000ae00007988 */ /* 0x0001e80008000407 */
[----:B------:R-:W-:Y:S04]  /*1de50*/  STS.U16 [R0+UR7+0x7c00], R227 ;  /* 0x007c00e300007988 */ /* 0x000fe80008000407 */
[----:B------:R-:W-:Y:S01]  /*1de60*/  STS.U16 [R0+UR7+0x8000], R228 ;  /* 0x008000e400007988 */ /* 0x000fe20008000407 */
[----:B0-----:R-:W-:-:S03]  /*1de70*/  PRMT R174, RZ, 0x7610, R174 ;  /* 0x00007610ffae7816 */ /* 0x001fc600000000ae */
[----:B------:R0:W-:Y:S04]  /*1de80*/  STS.U16 [R0+UR7+0x3c00], R173 ;  /* 0x003c00ad00007988 */ /* 0x0001e80008000407 */
[----:B------:R1:W-:Y:S01]  /*1de90*/  STS.U16 [R0+UR7+0x7000], R223 ;  /* 0x007000df00007988 */ /* 0x0003e20008000407 */
[----:B0-----:R-:W-:Y:S01]  /*1dea0*/  PRMT R173, RZ, 0x7610, R173 ;  /* 0x00007610ffad7816 */ /* 0x001fe200000000ad */
[----:B--2---:R-:W-:Y:S02]  /*1deb0*/  @!P1 IMAD.MOV.U32 R4, RZ, RZ, R131 ;  /* 0x000000ffff049224 */ /* 0x004fe400078e0083 */
[----:B------:R-:W2:Y:S01]  /*1dec0*/  LDL.LU R131, [R1+0x214] ;  /* 0x0002140001837983 */ /* 0x000ea20000300800 */
[----:B----4-:R-:W-:-:S03]  /*1ded0*/  @!P1 IMAD.MOV.U32 R5, RZ, RZ, R135 ;  /* 0x000000ffff059224 */ /* 0x010fc600078e0087 */
[----:B------:R-:W4:Y:S04]  /*1dee0*/  LDL R224, [R1+0xaf8] ;  /* 0x000af80001e07983 */ /* 0x000f280000100800 */
[----:B------:R0:W4:Y:S04]  /*1def0*/  @!P1 LDG.E.U16 R176, desc[UR40][R4.64] ;  /* 0x0000002804b09981 */ /* 0x000128000c1e1500 */
[----:B------:R-:W4:Y:S04]  /*1df00*/  LDL R225, [R1+0x6f4] ;  /* 0x0006f40001e17983 */ /* 0x000f280000100800 */
[----:B------:R-:W4:Y:S01]  /*1df10*/  LDL R227, [R1+0xae8] ;  /* 0x000ae80001e37983 */ /* 0x000f220000100800 */
[----:B0-----:R-:W-:-:S02]  /*1df20*/  @!P1 IMAD.MOV.U32 R4, RZ, RZ, R147 ;  /* 0x000000ffff049224 */ /* 0x001fc400078e0093 */
[----:B------:R-:W-:Y:S01]  /*1df30*/  @!P1 IMAD.MOV.U32 R5, RZ, RZ, R143 ;  /* 0x000000ffff059224 */ /* 0x000fe200078e008f */
[----:B------:R-:W4:Y:S04]  /*1df40*/  LDL R228, [R1+0x6e4] ;  /* 0x0006e40001e47983 */ /* 0x000f280000100800 */
[----:B------:R3:W4:Y:S04]  /*1df50*/  @!P1 LDG.E.U16 R175, desc[UR40][R4.64] ;  /* 0x0000002804af9981 */ /* 0x000728000c1e1500 */
[----:B-1----:R-:W4:Y:S04]  /*1df60*/  LDL R223, [R1+0xac8] ;  /* 0x000ac80001df7983 */ /* 0x002f280000100800 */
[----:B------:R-:W4:Y:S01]  /*1df70*/  LDL R147, [R1+0xacc] ;  /* 0x000acc0001937983 */ /* 0x000f220000100800 */
[----:B---3--:R-:W-:-:S02]  /*1df80*/  @!P1 IMAD.MOV.U32 R4, RZ, RZ, R140 ;  /* 0x000000ffff049224 */ /* 0x008fc400078e008c */
[----:B------:R-:W-:Y:S01]  /*1df90*/  @!P1 IMAD.MOV.U32 R5, RZ, RZ, R151 ;  /* 0x000000ffff059224 */ /* 0x000fe200078e0097 */
[----:B------:R-:W3:Y:S04]  /*1dfa0*/  LDL R150, [R1+0xaa8] ;  /* 0x000aa80001967983 */ /* 0x000ee80000100800 */
[----:B------:R0:W3:Y:S02]  /*1dfb0*/  @!P1 LDG.E.U16 R174, desc[UR40][R4.64] ;  /* 0x0000002804ae9981 */ /* 0x0000e4000c1e1500 */
[----:B0-----:R-:W-:Y:S02]  /*1dfc0*/  @!P1 IMAD.MOV.U32 R5, RZ, RZ, R128 ;  /* 0x000000ffff059224 */ /* 0x001fe400078e0080 */
[----:B------:R-:W-:-:S05]  /*1dfd0*/  @!P1 IMAD.MOV.U32 R4, RZ, RZ, R148 ;  /* 0x000000ffff049224 */ /* 0x000fca00078e0094 */
[----:B------:R0:W3:Y:S02]  /*1dfe0*/  @!P1 LDG.E.U16 R173, desc[UR40][R4.64] ;  /* 0x0000002804ad9981 */ /* 0x0000e4000c1e1500 */
[----:B0-----:R-:W-:Y:S02]  /*1dff0*/  @!P1 IMAD.MOV.U32 R5, RZ, RZ, R145 ;  /* 0x000000ffff059224 */ /* 0x001fe400078e0091 */
[----:B------:R-:W3:Y:S04]  /*1e000*/  LDL R145, [R1+0xaac] ;  /* 0x000aac0001917983 */ /* 0x000ee80000100800 */
[----:B------:R0:W-:Y:S01]  /*1e010*/  STS.U16 [R0+UR7+0x3800], R172 ;  /* 0x003800ac00007988 */ /* 0x0001e20008000407 */
[----:B------:R-:W-:Y:S02]  /*1e020*/  PRMT R171, RZ, 0x7610, R171 ;  /* 0x00007610ffab7816 */ /* 0x000fe400000000ab */
[----:B0-----:R-:W-:Y:S01]  /*1e030*/  PRMT R172, RZ, 0x7610, R172 ;  /* 0x00007610ffac7816 */ /* 0x001fe200000000ac */
[----:B------:R0:W-:Y:S04]  /*1e040*/  STS.U16 [R0+UR7+0x3400], R170 ;  /* 0x003400aa00007988 */ /* 0x0001e80008000407 */
[----:B------:R1:W-:Y:S01]  /*1e050*/  STS.U16 [R0+UR7+0x3000], R169 ;  /* 0x003000a900007988 */ /* 0x0003e20008000407 */
[----:B0-----:R-:W-:-:S02]  /*1e060*/  PRMT R170, RZ, 0x7610, R170 ;  /* 0x00007610ffaa7816 */ /* 0x001fc400000000aa */
[----:B-1----:R-:W-:Y:S01]  /*1e070*/  PRMT R169, RZ, 0x7610, R169 ;  /* 0x00007610ffa97816 */ /* 0x002fe200000000a9 */
[----:B--2---:R-:W-:-:S05]  /*1e080*/  @!P1 IMAD.MOV.U32 R4, RZ, RZ, R131 ;  /* 0x000000ffff049224 */ /* 0x004fca00078e0083 */
[----:B------:R4:W2:Y:S02]  /*1e090*/  @!P1 LDG.E.U16 R172, desc[UR40][R4.64] ;  /* 0x0000002804ac9981 */ /* 0x0008a4000c1e1500 */
[----:B----4-:R-:W-:Y:S02]  /*1e0a0*/  @!P1 IMAD.MOV.U32 R4, RZ, RZ, R224 ;  /* 0x000000ffff049224 */ /* 0x010fe400078e00e0 */
[----:B------:R-:W-:Y:S01]  /*1e0b0*/  @!P1 IMAD.MOV.U32 R5, RZ, RZ, R225 ;  /* 0x000000ffff059224 */ /* 0x000fe200078e00e1 */
[----:B------:R-:W4:Y:S04]  /*1e0c0*/  LDL R224, [R1+0xa8c] ;  /* 0x000a8c0001e07983 */ /* 0x000f280000100800 */
[----:B------:R0:W2:Y:S04]  /*1e0d0*/  @!P1 LDG.E.U16 R171, desc[UR40][R4.64] ;  /* 0x0000002804ab9981 */ /* 0x0000a8000c1e1500 */
[----:B------:R-:W2:Y:S01]  /*1e0e0*/  LDL R225, [R1+0xa88] ;  /* 0x000a880001e17983 */ /* 0x000ea20000100800 */
[----:B0-----:R-:W-:-:S02]  /*1e0f0*/  @!P1 IMAD.MOV.U32 R4, RZ, RZ, R227 ;  /* 0x000000ffff049224 */ /* 0x001fc400078e00e3 */
[----:B------:R-:W-:Y:S01]  /*1e100*/  @!P1 IMAD.MOV.U32 R5, RZ, RZ, R228 ;  /* 0x000000ffff059224 */ /* 0x000fe200078e00e4 */
[----:B------:R-:W-:Y:S01]  /*1e110*/  PRMT R168, RZ, 0x7610, R168 ;  /* 0x00007610ffa87816 */ /* 0x000fe200000000a8 */
[----:B------:R-:W2:Y:S04]  /*1e120*/  LDL R228, [R1+0xa28] ;  /* 0x000a280001e47983 */ /* 0x000ea80000100800 */
[----:B------:R0:W2:Y:S04]  /*1e130*/  @!P1 LDG.E.U16 R170, desc[UR40][R4.64] ;  /* 0x0000002804aa9981 */ /* 0x0000a8000c1e1500 */
[----:B------:R-:W2:Y:S01]  /*1e140*/  LDL R227, [R1+0xa2c] ;  /* 0x000a2c0001e37983 */ /* 0x000ea20000100800 */
[----:B0-----:R-:W-:-:S02]  /*1e150*/  @!P1 IMAD.MOV.U32 R4, RZ, RZ, R147 ;  /* 0x000000ffff049224 */ /* 0x001fc400078e0093 */
[----:B------:R-:W-:Y:S01]  /*1e160*/  @!P1 IMAD.MOV.U32 R5, RZ, RZ, R223 ;  /* 0x000000ffff059224 */ /* 0x000fe200078e00df */
[----:B------:R-:W2:Y:S04]  /*1e170*/  LDL R147, [R1+0xa6c] ;  /* 0x000a6c0001937983 */ /* 0x000ea80000100800 */
[----:B------:R-:W2:Y:S04]  /*1e180*/  LDL R223, [R1+0xa68] ;  /* 0x000a680001df7983 */ /* 0x000ea80000100800 */
[----:B------:R3:W2:Y:S02]  /*1e190*/  @!P1 LDG.E.U16 R169, desc[UR40][R4.64] ;  /* 0x0000002804a99981 */ /* 0x0006a4000c1e1500 */
[----:B---3--:R-:W-:-:S02]  /*1e1a0*/  @!P1 IMAD.MOV.U32 R5, RZ, RZ, R150 ;  /* 0x000000ffff059224 */ /* 0x008fc400078e0096 */
[----:B------:R-:W3:Y:S01]  /*1e1b0*/  LDL R150, [R1+0xa48] ;  /* 0x000a480001967983 */ /* 0x000ee20000100800 */
[----:B------:R-:W-:-:S03]  /*1e1c0*/  @!P1 IMAD.MOV.U32 R4, RZ, RZ, R145 ;  /* 0x000000ffff049224 */ /* 0x000fc600078e0091 */
[----:B------:R-:W3:Y:S01]  /*1e1d0*/  LDL R145, [R1+0xa4c] ;  /* 0x000a4c0001917983 */ /* 0x000ee20000100800 */
[----:B------:R-:W-:-:S03]  /*1e1e0*/  PRMT R167, RZ, 0x7610, R167 ;  /* 0x00007610ffa77816 */ /* 0x000fc600000000a7 */
[----:B------:R4:W3:Y:S04]  /*1e1f0*/  @!P1 LDG.E.U16 R168, desc[UR40][R4.64] ;  /* 0x0000002804a89981 */ /* 0x0008e8000c1e1500 */
[----:B------:R0:W-:Y:S02]  /*1e200*/  STS.U16 [R0+UR7+0x2c00], R166 ;  /* 0x002c00a600007988 */ /* 0x0001e40008000407 */
[----:B0-----:R-:W-:Y:S01]  /*1e210*/  PRMT R166, RZ, 0x7610, R166 ;  /* 0x00007610ffa67816 */ /* 0x001fe200000000a6 */
[----:B----4-:R-:W-:Y:S02]  /*1e220*/  @!P1 IMAD.MOV.U32 R4, RZ, RZ, R224 ;  /* 0x000000ffff049224 */ /* 0x010fe400078e00e0 */
[----:B------:R-:W4:Y:S01]  /*1e230*/  LDL R224, [R1+0xa0c] ;  /* 0x000a0c0001e07983 */ /* 0x000f220000100800 */
[----:B--2---:R-:W-:-:S03]  /*1e240*/  @!P1 IMAD.MOV.U32 R5, RZ, RZ, R225 ;  /* 0x000000ffff059224 */ /* 0x004fc600078e00e1 */
[----:B------:R-:W2:Y:S04]  /*1e250*/  LDL R225, [R1+0xa08] ;  /* 0x000a080001e17983 */ /* 0x000ea80000100800 */
[----:B------:R0:W2:Y:S02]  /*1e260*/  @!P1 LDG.E.U16 R167, desc[UR40][R4.64] ;  /* 0x0000002804a79981 */ /* 0x0000a4000c1e1500 */
[----:B0-----:R-:W-:Y:S02]  /*1e270*/  @!P1 IMAD.MOV.U32 R4, RZ, RZ, R147 ;  /* 0x000000ffff049224 */ /* 0x001fe400078e0093 */
[----:B------:R-:W2:Y:S01]  /*1e280*/  LDL R147, [R1+0x9ec] ;  /* 0x0009ec0001937983 */ /* 0x000ea20000100800 */
[----:B------:R-:W-:-:S03]  /*1e290*/  @!P1 IMAD.MOV.U32 R5, RZ, RZ, R223 ;  /* 0x000000ffff059224 */ /* 0x000fc600078e00df */
[----:B------:R-:W2:Y:S04]  /*1e2a0*/  LDL R223, [R1+0x9e8] ;  /* 0x0009e80001df7983 */ /* 0x000ea80000100800 */
[----:B------:R3:W2:Y:S02]  /*1e2b0*/  @!P1 LDG.E.U16 R166, desc[UR40][R4.64] ;  /* 0x0000002804a69981 */ /* 0x0006a4000c1e1500 */
[----:B---3--:R-:W-:Y:S02]  /*1e2c0*/  @!P1 IMAD.MOV.U32 R5, RZ, RZ, R150 ;  /* 0x000000ffff059224 */ /* 0x008fe400078e0096 */
[----:B------:R-:W3:Y:S01]  /*1e2d0*/  LDL R150, [R1+0x9c8] ;  /* 0x0009c80001967983 */ /* 0x000ee20000100800 */
[----:B------:R-:W-:-:S03]  /*1e2e0*/  @!P1 IMAD.MOV.U32 R4, RZ, RZ, R145 ;  /* 0x000000ffff049224 */ /* 0x000fc600078e0091 */
[----:B------:R-:W3:Y:S01]  /*1e2f0*/  LDL R145, [R1+0x9cc] ;  /* 0x0009cc0001917983 */ /* 0x000ee20000100800 */
[----:B------:R-:W-:-:S03]  /*1e300*/  PRMT R165, RZ, 0x7610, R165 ;  /* 0x00007610ffa57816 */ /* 0x000fc600000000a5 */
[----:B------:R0:W-:Y:S04]  /*1e310*/  STS.U16 [R0+UR7+0x2800], R164 ;  /* 0x002800a400007988 */ /* 0x0001e80008000407 */
[----:B------:R1:W3:Y:S01]  /*1e320*/  @!P1 LDG.E.U16 R165, desc[UR40][R4.64] ;  /* 0x0000002804a59981 */ /* 0x0002e2000c1e1500 */
[----:B0-----:R-:W-:Y:S01]  /*1e330*/  PRMT R164, RZ, 0x7610, R164 ;  /* 0x00007610ffa47816 */ /* 0x001fe200000000a4 */
[----:B-1----:R-:W-:Y:S02]  /*1e340*/  @!P1 IMAD.MOV.U32 R4, RZ, RZ, R227 ;  /* 0x000000ffff049224 */ /* 0x002fe400078e00e3 */
[----:B------:R-:W-:Y:S01]  /*1e350*/  @!P1 IMAD.MOV.U32 R5, RZ, RZ, R228 ;  /* 0x000000ffff059224 */ /* 0x000fe200078e00e4 */
[----:B------:R-:W-:Y:S01]  /*1e360*/  PRMT R163, RZ, 0x7610, R163 ;  /* 0x00007610ffa37816 */ /* 0x000fe200000000a3 */
[----:B------:R0:W-:Y:S04]  /*1e370*/  STS.U16 [R0+UR7+0x2400], R162 ;  /* 0x002400a200007988 */ /* 0x0001e80008000407 */
[----:B------:R4:W3:Y:S04]  /*1e380*/  @!P1 LDG.E.U16 R164, desc[UR40][R4.64] ;  /* 0x0000002804a49981 */ /* 0x0008e8000c1e1500 */
[----:B------:R-:W3:Y:S01]  /*1e390*/  LDL R228, [R1+0x968] ;  /* 0x0009680001e47983 */ /* 0x000ee20000100800 */
[----:B0-----:R-:W-:-:S03]  /*1e3a0*/  PRMT R162, RZ, 0x7610, R162 ;  /* 0x00007610ffa27816 */ /* 0x001fc600000000a2 */
[----:B------:R0:W-:Y:S04]  /*1e3b0*/  STS.U16 [R0+UR7+0x2000], R161 ;  /* 0x002000a100007988 */ /* 0x0001e80008000407 */
[----:B------:R-:W3:Y:S01]  /*1e3c0*/  LDL R227, [R1+0x948] ;  /* 0x0009480001e37983 */ /* 0x000ee20000100800 */
[----:B----4-:R-:W-:-:S03]  /*1e3d0*/  @!P1 IMAD.MOV.U32 R4, RZ, RZ, R224 ;  /* 0x000000ffff049224 */ /* 0x010fc600078e00e0 */
[----:B------:R-:W4:Y:S01]  /*1e3e0*/  LDL R224, [R1+0x9ac] ;  /* 0x0009ac0001e07983 */ /* 0x000f220000100800 */
[----:B--2---:R-:W-:-:S03]  /*1e3f0*/  @!P1 IMAD.MOV.U32 R5, RZ, RZ, R225 ;  /* 0x000000ffff059224 */ /* 0x004fc600078e00e1 */
[----:B------:R-:W2:Y:S04]  /*1e400*/  LDL R225, [R1+0x9a8] ;  /* 0x0009a80001e17983 */ /* 0x000ea80000100800 */
[----:B------:R1:W2:Y:S02]  /*1e410*/  @!P1 LDG.E.U16 R163, desc[UR40][R4.64] ;  /* 0x0000002804a39981 */ /* 0x0002a4000c1e1500 */
[----:B-1----:R-:W-:Y:S02]  /*1e420*/  @!P1 IMAD.MOV.U32 R4, RZ, RZ, R147 ;  /* 0x000000ffff049224 */ /* 0x002fe400078e0093 */
        /* <DEDUP_REMOVED lines=8> */
[----:B0-----:R-:W-:-:S03]  /*1e4b0*/  PRMT R161, RZ, 0x7610, R161 ;  /* 0x00007610ffa17816 */ /* 0x001fc600000000a1 */
[----:B------:R0:W-:Y:S04]  /*1e4c0*/  STS.U16 [R0+UR7+0x1c00], R160 ;  /* 0x001c00a000007988 */ /* 0x0001e80008000407 */
[----:B------:R4:W3:Y:S01]  /*1e4d0*/  @!P1 LDG.E.U16 R161, desc[UR40][R4.64] ;  /* 0x0000002804a19981 */ /* 0x0008e2000c1e1500 */
[----:B0-----:R-:W-:Y:S02]  /*1e4e0*/  PRMT R160, RZ, 0x7610, R160 ;  /* 0x00007610ffa07816 */ /* 0x001fe400000000a0 */
[----:B------:R-:W-:Y:S02]  /*1e4f0*/  PRMT R159, RZ, 0x7610, R159 ;  /* 0x00007610ff9f7816 */ /* 0x000fe4000000009f */
[----:B------:R-:W-:Y:S01]  /*1e500*/  PRMT R158, RZ, 0x7610, R158 ;  /* 0x00007610ff9e7816 */ /* 0x000fe2000000009e */
[----:B----4-:R-:W-:-:S02]  /*1e510*/  @!P1 IMAD.MOV.U32 R4, RZ, RZ, R224 ;  /* 0x000000ffff049224 */ /* 0x010fc400078e00e0 */
        /* <DEDUP_REMOVED lines=16> */
[----:B------:R-:W-:-:S03]  /*1e620*/  @!P1 IMAD.MOV.U32 R5, RZ, RZ, R227 ;  /* 0x000000ffff059224 */ /* 0x000fc600078e00e3 */
[----:B------:R0:W-:Y:S04]  /*1e630*/  STS.U16 [R0+UR7+0x1800], R157 ;  /* 0x0018009d00007988 */ /* 0x0001e80008000407 */
[----:B------:R-:W3:Y:S01]  /*1e640*/  LDL R227, [R1+0x8c8] ;  /* 0x0008c80001e37983 */ /* 0x000ee20000100800 */
[----:B0-----:R-:W-:Y:S02]  /*1e650*/  PRMT R157, RZ, 0x7610, R157 ;  /* 0x00007610ff9d7816 */ /* 0x001fe4000000009d */
[----:B------:R-:W-:-:S04]  /*1e660*/  PRMT R156, RZ, 0x7610, R156 ;  /* 0x00007610ff9c7816 */ /* 0x000fc8000000009c */
[----:B------:R4:W3:Y:S04]  /*1e670*/  @!P1 LDG.E.U16 R157, desc[UR40][R4.64] ;  /* 0x00000028049d9981 */ /* 0x0008e8000c1e1500 */
[----:B------:R0:W-:Y:S04]  /*1e680*/  STS.U16 [R0+UR7+0x1400], R155 ;  /* 0x0014009b00007988 */ /* 0x0001e80008000407 */
[----:B------:R1:W-:Y:S01]  /*1e690*/  STS.U16 [R0+UR7+0x1000], R154 ;  /* 0x0010009a00007988 */ /* 0x0003e20008000407 */
[----:B0-----:R-:W-:Y:S02]  /*1e6a0*/  PRMT R155, RZ, 0x7610, R155 ;  /* 0x00007610ff9b7816 */ /* 0x001fe4000000009b */
[----:B-1----:R-:W-:Y:S01]  /*1e6b0*/  PRMT R154, RZ, 0x7610, R154 ;  /* 0x00007610ff9a7816 */ /* 0x002fe2000000009a */
        /* <DEDUP_REMOVED lines=16> */
[----:B------:R-:W3:Y:S04]  /*1e7c0*/  LDL R150, [R1+0x84c] ;  /* 0x00084c0001967983 */ /* 0x000ee80000100800 */
[----:B------:R0:W-:Y:S01]  /*1e7d0*/  STS.U16 [R0+UR7+0xc00], R153 ;  /* 0x000c009900007988 */ /* 0x0001e20008000407 */
[----:B------:R-:W-:-:S03]  /*1e7e0*/  @!P1 IMAD.MOV.U32 R5, RZ, RZ, R227 ;  /* 0x000000ffff059224 */ /* 0x000fc600078e00e3 */
[----:B------:R-:W3:Y:S01]  /*1e7f0*/  LDL R227, [R1+0x848] ;  /* 0x0008480001e37983 */ /* 0x000ee20000100800 */
[----:B0-----:R-:W-:-:S03]  /*1e800*/  PRMT R153, RZ, 0x7610, R153 ;  /* 0x00007610ff997816 */ /* 0x001fc60000000099 */
[----:B------:R0:W-:Y:S01]  /*1e810*/  STS.U16 [R0+UR7+0xcc00], R43 ;  /* 0x00cc002b00007988 */ /* 0x0001e20008000407 */
[----:B------:R-:W-:-:S03]  /*1e820*/  PRMT R152, RZ, 0x7610, R152 ;  /* 0x00007610ff987816 */ /* 0x000fc60000000098 */
[----:B------:R4:W3:Y:S04]  /*1e830*/  @!P1 LDG.E.U16 R153, desc[UR40][R4.64] ;  /* 0x0000002804999981 */ /* 0x0008e8000c1e1500 */
[----:B0-----:R-:W3:Y:S04]  /*1e840*/  LDL.LU R43, [R1+0x12c8] ;  /* 0x0012c800012b7983 */ /* 0x001ee80000300800 */
[----:B------:R0:W-:Y:S04]  /*1e850*/  STS.U16 [R0+UR7+0x800], R23 ;  /* 0x0008001700007988 */ /* 0x0001e80008000407 */
[----:B------:R1:W-:Y:S01]  /*1e860*/  STS.U16 [R0+UR7+0xd000], R40 ;  /* 0x00d0002800007988 */ /* 0x0003e20008000407 */
[----:B0-----:R-:W-:-:S03]  /*1e870*/  PRMT R23, RZ, 0x7610, R23 ;  /* 0x00007610ff177816 */ /* 0x001fc60000000017 */
[----:B------:R0:W-:Y:S01]  /*1e880*/  STS.U16 [R0+UR7+0xd400], R41 ;  /* 0x00d4002900007988 */ /* 0x0001e20008000407 */
[----:B------:R-:W-:-:S03]  /*1e890*/  PRMT R22, RZ, 0x7610, R22 ;  /* 0x00007610ff167816 */ /* 0x000fc60000000016 */
[----:B------:R3:W-:Y:S01]  /*1e8a0*/  STS.U16 [R0+UR7+0xd800], R38 ;  /* 0x00d8002600007988 */ /* 0x0007e20008000407 */
[----:B----4-:R-:W-:-:S03]  /*1e8b0*/  @!P1 IMAD.MOV.U32 R4, RZ, RZ, R224 ;  /* 0x000000ffff049224 */ /* 0x010fc600078e00e0 */
[----:B------:R-:W4:Y:S01]  /*1e8c0*/  LDL R224, [R1+0x82c] ;  /* 0x00082c0001e07983 */ /* 0x000f220000100800 */
[----:B--2---:R-:W-:-:S03]  /*1e8d0*/  @!P1 IMAD.MOV.U32 R5, RZ, RZ, R225 ;  /* 0x000000ffff059224 */ /* 0x004fc600078e00e1 */
[----:B------:R-:W2:Y:S04]  /*1e8e0*/  LDL R225, [R1+0x828] ;  /* 0x0008280001e17983 */ /* 0x000ea80000100800 */
[----:B------:R0:W2:Y:S04]  /*1e8f0*/  @!P1 LDG.E.U16 R152, desc[UR40][R4.64] ;  /* 0x0000002804989981 */ /* 0x0000a8000c1e1500 */
[----:B-1----:R-:W2:Y:S01]  /*1e900*/  LDL.LU R40, [R1+0x12c4] ;  /* 0x0012c40001287983 */ /* 0x002ea20000300800 */
[----:B0-----:R-:W-:-:S03]  /*1e910*/  @!P1 IMAD.MOV.U32 R4, RZ, RZ, R147 ;  /* 0x000000ffff049224 */ /* 0x001fc600078e0093 */
[----:B------:R-:W2:Y:S01]  /*1e920*/  LDL R147, [R1+0x80c] ;  /* 0x00080c0001937983 */ /* 0x000ea20000100800 */
[----:B------:R-:W-:-:S03]  /*1e930*/  @!P1 IMAD.MOV.U32 R5, RZ, RZ, R223 ;  /* 0x000000ffff059224 */ /* 0x000fc600078e00df */
[----:B------:R-:W2:Y:S04]  /*1e940*/  LDL R223, [R1+0x808] ;  /* 0x0008080001df7983 */ /* 0x000ea80000100800 */
[----:B------:R0:W2:Y:S04]  /*1e950*/  @!P1 LDG.E.U16 R23, desc[UR40][R4.64] ;  /* 0x0000002804179981 */ /* 0x0000a8000c1e1500 */
[----:B------:R-:W2:Y:S01]  /*1e960*/  LDL.LU R41, [R1+0x12c0] ;  /* 0x0012c00001297983 */ /* 0x000ea20000300800 */
[----:B0-----:R-:W-:-:S03]  /*1e970*/  @!P1 IMAD.MOV.U32 R5, RZ, RZ, R228 ;  /* 0x000000ffff059224 */ /* 0x001fc600078e00e4 */
[----:B------:R-:W2:Y:S01]  /*1e980*/  LDL R228, [R1+0x7e8] ;  /* 0x0007e80001e47983 */ /* 0x000ea20000100800 */
[----:B---3--:R-:W-:-:S03]  /*1e990*/  @!P1 IMAD.MOV.U32 R4, RZ, RZ, R145 ;  /* 0x000000ffff049224 */ /* 0x008fc600078e0091 */
[----:B------:R-:W3:Y:S04]  /*1e9a0*/  LDL R145, [R1+0x7ec] ;  /* 0x0007ec0001917983 */ /* 0x000ee80000100800 */
[----:B------:R0:W3:Y:S04]  /*1e9b0*/  @!P1 LDG.E.U16 R22, desc[UR40][R4.64] ;  /* 0x0000002804169981 */ /* 0x0000e8000c1e1500 */
[----:B------:R-:W3:Y:S01]  /*1e9c0*/  LDL.LU R38, [R1+0x12bc] ;  /* 0x0012bc0001267983 */ /* 0x000ee20000300800 */
[----:B0-----:R-:W-:-:S03]  /*1e9d0*/  @!P1 IMAD.MOV.U32 R4, RZ, RZ, R150 ;  /* 0x000000ffff049224 */ /* 0x001fc600078e0096 */
[----:B------:R-:W3:Y:S01]  /*1e9e0*/  LDL R150, [R1+0x7cc] ;  /* 0x0007cc0001967983 */ /* 0x000ee20000100800 */
[----:B------:R-:W-:Y:S01]  /*1e9f0*/  PRMT R21, RZ, 0x7610, R21 ;  /* 0x00007610ff157816 */ /* 0x000fe20000000015 */
[----:B------:R-:W-:Y:S02]  /*1ea00*/  @!P1 IMAD.MOV.U32 R5, RZ, RZ, R227 ;  /* 0x000000ffff059224 */ /* 0x000fe400078e00e3 */
[----:B------:R-:W3:Y:S04]  /*1ea10*/  LDL R227, [R1+0x7c8] ;  /* 0x0007c80001e37983 */ /* 0x000ee80000100800 */
[----:B------:R0:W-:Y:S04]  /*1ea20*/  STS.U16 [R0+UR7], R20 ;  /* 0x0000001400007988 */ /* 0x0001e80008000407 */
[----:B------:R4:W3:Y:S04]  /*1ea30*/  @!P1 LDG.E.U16 R21, desc[UR40][R4.64] ;  /* 0x0000002804159981 */ /* 0x0008e8000c1e1500 */
[----:B------:R1:W-:Y:S01]  /*1ea40*/  STS.U16 [R0+UR7+0xdc00], R39 ;  /* 0x00dc002700007988 */ /* 0x0003e20008000407 */
[----:B0-----:R-:W-:-:S03]  /*1ea50*/  PRMT R20, RZ, 0x7610, R20 ;  /* 0x00007610ff147816 */ /* 0x001fc60000000014 */
[----:B------:R0:W-:Y:S04]  /*1ea60*/  STS.U16 [R0+UR7+0x400], R19 ;  /* 0x0004001300007988 */ /* 0x0001e80008000407 */
[----:B-1----:R-:W3:Y:S04]  /*1ea70*/  LDL.LU R39, [R1+0x12b8] ;  /* 0x0012b80001277983 */ /* 0x002ee80000300800 */
[----:B------:R1:W-:Y:S01]  /*1ea80*/  STS.U16 [R0+UR7+0xe000], R36 ;  /* 0x00e0002400007988 */ /* 0x0003e20008000407 */
[----:B0-----:R-:W-:Y:S02]  /*1ea90*/  PRMT R19, RZ, 0x7610, R19 ;  /* 0x00007610ff137816 */ /* 0x001fe40000000013 */
[----:B------:R-:W-:Y:S01]  /*1eaa0*/  PRMT R18, RZ, 0x7610, R18 ;  /* 0x00007610ff127816 */ /* 0x000fe20000000012 */
[----:B------:R0:W-:Y:S04]  /*1eab0*/  STS.U16 [R0+UR7+0xe400], R37 ;  /* 0x00e4002500007988 */ /* 0x0001e80008000407 */
        /* <DEDUP_REMOVED lines=22> */
[----:B------:R-:W-:Y:S01]  /*1ec20*/  @!P1 IMAD.MOV.U32 R5, RZ, RZ, R227 ;  /* 0x000000ffff059224 */ /* 0x000fe200078e00e3 */
[----:B------:R-:W-:Y:S01]  /*1ec30*/  PRMT R16, RZ, 0x7610, R16 ;  /* 0x00007610ff107816 */ /* 0x000fe20000000010 */
[----:B------:R-:W3:Y:S04]  /*1ec40*/  LDL R227, [R1+0x748] ;  /* 0x0007480001e37983 */ /* 0x000ee80000100800 */
[----:B------:R4:W3:Y:S01]  /*1ec50*/  @!P1 LDG.E.U16 R17, desc[UR40][R4.64] ;  /* 0x0000002804119981 */ /* 0x0008e2000c1e1500 */
[----:B------:R-:W-:-:S03]  /*1ec60*/  PRMT R15, RZ, 0x7610, R15 ;  /* 0x00007610ff0f7816 */ /* 0x000fc6000000000f */
[----:B------:R0:W-:Y:S01]  /*1ec70*/  STS.U16 [R0+UR7+0xec00], R35 ;  /* 0x00ec002300007988 */ /* 0x0001e20008000407 */
[----:B------:R-:W-:-:S03]  /*1ec80*/  PRMT R14, RZ, 0x7610, R14 ;  /* 0x00007610ff0e7816 */ /* 0x000fc6000000000e */
[----:B------:R1:W-:Y:S04]  /*1ec90*/  STS.U16 [R0+UR7+0xf000], R32 ;  /* 0x00f0002000007988 */ /* 0x0003e80008000407 */
[----:B0-----:R-:W3:Y:S04]  /*1eca0*/  LDL.LU R35, [R1+0x12a8] ;  /* 0x0012a80001237983 */ /* 0x001ee80000300800 */
        /* <DEDUP_REMOVED lines=14> */
[----:B0-----:R-:W-:Y:S02]  /*1ed90*/  @!P1 IMAD.MOV.U32 R5, RZ, RZ, R228 ;  /* 0x000000ffff059224 */ /* 0x001fe400078e00e4 */
[----:B---3--:R-:W-:-:S02]  /*1eda0*/  @!P1 IMAD.MOV.U32 R4, RZ, RZ, R145 ;  /* 0x000000ffff049224 */ /* 0x008fc400078e0091 */
[----:B------:R-:W3:Y:S04]  /*1edb0*/  LDL R145, [R1+0x5cc] ;  /* 0x0005cc0001917983 */ /* 0x000ee80000100800 */
[----:B------:R0:W3:Y:S04]  /*1edc0*/  @!P1 LDG.E.U16 R14, desc[UR40][R4.64] ;  /* 0x00000028040e9981 */ /* 0x0000e8000c1e1500 */
[----:B------:R-:W3:Y:S01]  /*1edd0*/  LDL.LU R30, [R1+0x129c] ;  /* 0x00129c00011e7983 */ /* 0x000ee20000300800 */
[----:B------:R-:W-:-:S03]  /*1ede0*/  PRMT R13, RZ, 0x7610, R13 ;  /* 0x00007610ff0d7816 */ /* 0x000fc6000000000d */
[----:B------:R-:W3:Y:S01]  /*1edf0*/  LDL R228, [R1+0x5ac] ;  /* 0x0005ac0001e47983 */ /* 0x000ee20000100800 */
[----:B0-----:R-:W-:-:S03]  /*1ee00*/  @!P1 IMAD.MOV.U32 R4, RZ, RZ, R150 ;  /* 0x000000ffff049224 */ /* 0x001fc600078e0096 */
[----:B------:R-:W3:Y:S04]  /*1ee10*/  LDL R150, [R1+0x5c8] ;  /* 0x0005c80001967983 */ /* 0x000ee80000100800 */
[----:B------:R0:W-:Y:S01]  /*1ee20*/  STS.U16 [R0+UR7+0xfc00], R31 ;  /* 0x00fc001f00007988 */ /* 0x0001e20008000407 */
[----:B------:R-:W-:-:S03]  /*1ee30*/  @!P1 IMAD.MOV.U32 R5, RZ, RZ, R227 ;  /* 0x000000ffff059224 */ /* 0x000fc600078e00e3 */
[----:B------:R1:W-:Y:S01]  /*1ee40*/  STS.U16 [R0+UR7+0x8400], R229 ;  /* 0x008400e500007988 */ /* 0x0003e20008000407 */
[----:B------:R-:W-:-:S03]  /*1ee50*/  PRMT R12, RZ, 0x7610, R12 ;  /* 0x00007610ff0c7816 */ /* 0x000fc6000000000c */
[----:B------:R4:W3:Y:S04]  /*1ee60*/  @!P1 LDG.E.U16 R13, desc[UR40][R4.64] ;  /* 0x00000028040d9981 */ /* 0x0008e8000c1e1500 */
[----:B0-----:R-:W3:Y:S04]  /*1ee70*/  LDL.LU R31, [R1+0x1298] ;  /* 0x00129800011f7983 */ /* 0x001ee80000300800 */
[----:B------:R-:W-:Y:S04]  /*1ee80*/  STL [R1+0xf94], R0 ;  /* 0x000f940001007387 */ /* 0x000fe80000100800 */
[----:B-1----:R-:W3:Y:S04]  /*1ee90*/  LDL R229, [R1+0x5a8] ;  /* 0x0005a80001e57983 */ /* 0x002ee80000100800 */
[----:B------:R-:W3:Y:S01]  /*1eea0*/  LDL R227, [R1+0x588] ;  /* 0x0005880001e37983 */ /* 0x000ee20000100800 */
[----:B------:R-:W-:-:S03]  /*1eeb0*/  PRMT R11, RZ, 0x7610, R11 ;  /* 0x00007610ff0b7816 */ /* 0x000fc6000000000b */
        /* <DEDUP_REMOVED lines=24> */
[----:B------:R1:W-:Y:S01]  /*1f040*/  STS.U16 [R2+UR7+0x500], R29 ;  /* 0x0005001d02007988 */ /* 0x0003e20008000407 */
[----:B----4-:R-:W-:-:S02]  /*1f050*/  @!P1 IMAD.MOV.U32 R4, RZ, RZ, R224 ;  /* 0x000000ffff049224 */ /* 0x010fc400078e00e0 */
[----:B--2---:R-:W-:Y:S02]  /*1f060*/  @!P1 IMAD.MOV.U32 R5, RZ, RZ, R225 ;  /* 0x000000ffff059224 */ /* 0x004fe400078e00e1 */
[----:B------:R-:W2:Y:S04]  /*1f070*/  LDL R225, [R1+0x58c] ;  /* 0x00058c0001e17983 */ /* 0x000ea80000100800 */
[----:B------:R4:W2:Y:S04]  /*1f080*/  @!P1 LDG.E.U16 R12, desc[UR40][R4.64] ;  /* 0x00000028040c9981 */ /* 0x0008a8000c1e1500 */
[----:B0-----:R-:W2:Y:S04]  /*1f090*/  LDL.LU R28, [R1+0x1294] ;  /* 0x00129400011c7983 */ /* 0x001ea80000300800 */
[----:B------:R-:W2:Y:S01]  /*1f0a0*/  LDL R224, [R1+0x568] ;  /* 0x0005680001e07983 */ /* 0x000ea20000100800 */
[----:B----4-:R-:W-:-:S03]  /*1f0b0*/  @!P1 IMAD.MOV.U32 R4, RZ, RZ, R147 ;  /* 0x000000ffff049224 */ /* 0x010fc600078e0093 */
[----:B------:R-:W4:Y:S01]  /*1f0c0*/  LDL R147, [R1+0x54c] ;  /* 0x00054c0001937983 */ /* 0x000f220000100800 */
[----:B------:R-:W-:-:S03]  /*1f0d0*/  @!P1 IMAD.MOV.U32 R5, RZ, RZ, R223 ;  /* 0x000000ffff059224 */ /* 0x000fc600078e00df */
[----:B------:R-:W4:Y:S04]  /*1f0e0*/  LDL R223, [R1+0x56c] ;  /* 0x00056c0001df7983 */ /* 0x000f280000100800 */
[----:B------:R3:W4:Y:S04]  /*1f0f0*/  @!P1 LDG.E.U16 R11, desc[UR40][R4.64] ;  /* 0x00000028040b9981 */ /* 0x000728000c1e1500 */
[----:B-1----:R-:W4:Y:S04]  /*1f100*/  LDL.LU R29, [R1+0x1290] ;  /* 0x00129000011d7983 */ /* 0x002f280000300800 */
[----:B------:R-:W4:Y:S01]  /*1f110*/  LDL R0, [R1+0x52c] ;  /* 0x00052c0001007983 */ /* 0x000f220000100800 */
[----:B---3--:R-:W-:-:S03]  /*1f120*/  @!P1 IMAD.MOV.U32 R4, RZ, RZ, R145 ;  /* 0x000000ffff049224 */ /* 0x008fc600078e0091 */
[----:B------:R-:W3:Y:S01]  /*1f130*/  LDL R145, [R1+0x528] ;  /* 0x0005280001917983 */ /* 0x000ee20000100800 */
[----:B------:R-:W-:-:S03]  /*1f140*/  @!P1 IMAD.MOV.U32 R5, RZ, RZ, R150 ;  /* 0x000000ffff059224 */ /* 0x000fc600078e0096 */
[----:B------:R-:W3:Y:S01]  /*1f150*/  LDL R150, [R1+0x548] ;  /* 0x0005480001967983 */ /* 0x000ee20000100800 */
[----:B------:R-:W-:Y:S02]  /*1f160*/  PRMT R10, RZ, 0x7610, R10 ;  /* 0x00007610ff0a7816 */ /* 0x000fe4000000000a */
[----:B------:R-:W-:-:S04]  /*1f170*/  PRMT R9, RZ, 0x7610, R9 ;  /* 0x00007610ff097816 */ /* 0x000fc80000000009 */
[----:B------:R0:W3:Y:S01]  /*1f180*/  @!P1 LDG.E.U16 R10, desc[UR40][R4.64] ;  /* 0x00000028040a9981 */ /* 0x0000e2000c1e1500 */
[----:B------:R-:W-:Y:S01]  /*1f190*/  PRMT R8, RZ, 0x7610, R8 ;  /* 0x00007610ff087816 */ /* 0x000fe20000000008 */
[----:B0-----:R-:W-:Y:S02]  /*1f1a0*/  @!P1 IMAD.MOV.U32 R4, RZ, RZ, R228 ;  /* 0x000000ffff049224 */ /* 0x001fe400078e00e4 */
[----:B------:R-:W-:-:S05]  /*1f1b0*/  @!P1 IMAD.MOV.U32 R5, RZ, RZ, R229 ;  /* 0x000000ffff059224 */ /* 0x000fca00078e00e5 */
[----:B------:R0:W3:Y:S01]  /*1f1c0*/  @!P1 LDG.E.U16 R9, desc[UR40][R4.64] ;  /* 0x0000002804099981 */ /* 0x0000e2000c1e1500 */
[----:B------:R-:W-:Y:S01]  /*1f1d0*/  PRMT R7, RZ, 0x7610, R7 ;  /* 0x00007610ff077816 */ /* 0x000fe20000000007 */
[----:B0-----:R-:W-:Y:S01]  /*1f1e0*/  @!P1 IMAD.MOV.U32 R5, RZ, RZ, R227 ;  /* 0x000000ffff059224 */ /* 0x001fe200078e00e3 */
[----:B------:R-:W-:Y:S01]  /*1f1f0*/  PRMT R6, RZ, 0x7610, R6 ;  /* 0x00007610ff067816 */ /* 0x000fe20000000006 */
[----:B------:R0:W-:Y:S01]  /*1f200*/  STS.U16 [R2+UR7+0x900], R26 ;  /* 0x0009001a02007988 */ /* 0x0001e20008000407 */
[----:B------:R-:W-:-:S03]  /*1f210*/  LOP3.LUT P0, RZ, R129, 0x40, RZ, 0xc0, !PT ;  /* 0x0000004081ff7812 */ /* 0x000fc6000780c0ff */
[----:B------:R1:W-:Y:S04]  /*1f220*/  STS.U16 [R2+UR7+0xd00], R27 ;  /* 0x000d001b02007988 */ /* 0x0003e80008000407 */
[----:B------:R-:W-:Y:S04]  /*1f230*/  STS.U16 [R2+UR7+0x1100], R24 ;  /* 0x0011001802007988 */ /* 0x000fe80008000407 */
[----:B------:R-:W-:Y:S01]  /*1f240*/  STS.U16 [R2+UR7+0x1500], R25 ;  /* 0x0015001902007988 */ /* 0x000fe20008000407 */
[----:B------:R-:W-:-:S03]  /*1f250*/  IMAD.SHL.U32 R127, R127, 0x2, RZ ;  /* 0x000000027f7f7824 */ /* 0x000fc600078e00ff */
[----:B------:R1:W-:Y:S04]  /*1f260*/  STS.U16 [R2+UR7+0x1900], R3 ;  /* 0x0019000302007988 */ /* 0x0003e80008000407 */
[----:B0-----:R-:W3:Y:S04]  /*1f270*/  LDL.LU R26, [R1+0x128c] ;  /* 0x00128c00011a7983 */ /* 0x001ee80000300800 */
[----:B-1----:R-:W3:Y:S01]  /*1f280*/  LDL.LU R27, [R1+0x1288] ;  /* 0x00128800011b7983 */ /* 0x002ee20000300800 */
[----:B------:R-:W-:-:S03]  /*1f290*/  PRMT R3, RZ, 0x7610, R3 ;  /* 0x00007610ff037816 */ /* 0x000fc60000000003 */
[----:B------:R-:W3:Y:S04]  /*1f2a0*/  LDL.LU R24, [R1+0x1284] ;  /* 0x0012840001187983 */ /* 0x000ee80000300800 */
[----:B------:R-:W3:Y:S04]  /*1f2b0*/  LDL.LU R25, [R1+0x1280] ;  /* 0x0012800001197983 */ /* 0x000ee80000300800 */
[----:B------:R-:W3:Y:S04]  /*1f2c0*/  LDL R129, [R1+0xae0] ;  /* 0x000ae00001817983 */ /* 0x000ee80000100800 */
[----:B------:R0:W-:Y:S04]  /*1f2d0*/  STS.U16 [R2+UR7+0x1d00], R144 ;  /* 0x001d009002007988 */ /* 0x0001e80008000407 */
[----:B------:R-:W-:Y:S04]  /*1f2e0*/  STS.U16 [R2+UR7+0x2100], R142 ;  /* 0x0021008e02007988 */ /* 0x000fe80008000407 */
[----:B------:R1:W-:Y:S04]  /*1f2f0*/  STS.U16 [R2+UR7+0x2500], R139 ;  /* 0x0025008b02007988 */ /* 0x0003e80008000407 */
[----:B0-----:R-:W3:Y:S04]  /*1f300*/  LDL R144, [R1+0xac0] ;  /* 0x000ac00001907983 */ /* 0x001ee80000100800 */
[----:B-1----:R-:W3:Y:S04]  /*1f310*/  LDL R139, [R1+0xac4] ;  /* 0x000ac400018b7983 */ /* 0x002ee80000100800 */
[----:B------:R0:W-:Y:S04]  /*1f320*/  STS.U16 [R2+UR7+0x2900], R137 ;  /* 0x0029008902007988 */ /* 0x0001e80008000407 */
[----:B------:R1:W-:Y:S04]  /*1f330*/  STS.U16 [R2+UR7+0x2d00], R136 ;  /* 0x002d008802007988 */ /* 0x0003e80008000407 */
[----:B0-----:R-:W3:Y:S04]  /*1f340*/  LDL R137, [R1+0xa84] ;  /* 0x000a840001897983 */ /* 0x001ee80000100800 */
[----:B-1----:R-:W3:Y:S04]  /*1f350*/  LDL R136, [R1+0xaa4] ;  /* 0x000aa40001887983 */ /* 0x002ee80000100800 */
[----:B------:R-:W-:Y:S01]  /*1f360*/  STS.U16 [R2+UR7+0x3100], R250 ;  /* 0x003100fa02007988 */ /* 0x000fe20008000407 */
[----:B--2---:R-:W-:-:S03]  /*1f370*/  @!P1 IMAD.MOV.U32 R4, RZ, RZ, R225 ;  /* 0x000000ffff049224 */ /* 0x004fc600078e00e1 */
[----:B------:R-:W-:Y:S04]  /*1f380*/  STS.U16 [R2+UR7+0x3500], R246 ;  /* 0x003500f602007988 */ /* 0x000fe80008000407 */
[----:B------:R0:W2:Y:S04]  /*1f390*/  @!P1 LDG.E.U16 R8, desc[UR40][R4.64] ;  /* 0x0000002804089981 */ /* 0x0000a8000c1e1500 */
[----:B------:R-:W2:Y:S01]  /*1f3a0*/  LDL R225, [R1+0xa64] ;  /* 0x000a640001e17983 */ /* 0x000ea20000100800 */
[----:B0-----:R-:W-:-:S03]  /*1f3b0*/  @!P1 IMAD.MOV.U32 R5, RZ, RZ, R224 ;  /* 0x000000ffff059224 */ /* 0x001fc600078e00e0 */
[----:B------:R-:W-:Y:S04]  /*1f3c0*/  STS.U16 [R2+UR7+0x3900], R242 ;  /* 0x003900f202007988 */ /* 0x000fe80008000407 */
[----:B------:R-:W2:Y:S01]  /*1f3d0*/  LDL R224, [R1+0xaa0] ;  /* 0x000aa00001e07983 */ /* 0x000ea20000100800 */
[----:B----4-:R-:W-:-:S05]  /*1f3e0*/  @!P1 IMAD.MOV.U32 R4, RZ, RZ, R223 ;  /* 0x000000ffff049224 */ /* 0x010fca00078e00df */
[----:B------:R0:W4:Y:S01]  /*1f3f0*/  @!P1 LDG.E.U16 R7, desc[UR40][R4.64] ;  /* 0x0000002804079981 */ /* 0x000122000c1e1500 */
[----:B------:R-:W-:Y:S01]  /*1f400*/  SEL R223, RZ, 0x90, !P0 ;  /* 0x00000090ffdf7807 */ /* 0x000fe20004000000 */
[----:B0-----:R-:W-:-:S03]  /*1f410*/  @!P1 IMAD.MOV.U32 R4, RZ, RZ, R147 ;  /* 0x000000ffff049224 */ /* 0x001fc600078e0093 */
[----:B------:R-:W-:Y:S02]  /*1f420*/  LOP3.LUT R223, R223, R127, RZ, 0x3c, !PT ;  /* 0x0000007fdfdf7212 */ /* 0x000fe400078e3cff */
[----:B------:R-:W2:Y:S01]  /*1f430*/  LDL R127, [R1+0xae4] ;  /* 0x000ae400017f7983 */ /* 0x000ea20000100800 */
[----:B---3--:R-:W-:-:S03]  /*1f440*/  @!P1 IMAD.MOV.U32 R5, RZ, RZ, R150 ;  /* 0x000000ffff059224 */ /* 0x008fc600078e0096 */
[----:B------:R-:W-:Y:S04]  /*1f450*/  STS.U16 [R2+UR7+0x3d00], R238 ;  /* 0x003d00ee02007988 */ /* 0x000fe80008000407 */
[----:B------:R0:W3:Y:S04]  /*1f460*/  @!P1 LDG.E.U16 R6, desc[UR40][R4.64] ;  /* 0x0000002804069981 */ /* 0x0000e8000c1e1500 */
[----:B------:R-:W4:Y:S01]  /*1f470*/  LDL R150, [R1+0xa40] ;  /* 0x000a400001967983 */ /* 0x000f220000100800 */
[----:B0-----:R-:W-:Y:S02]  /*1f480*/  @!P1 IMAD.MOV.U32 R4, RZ, RZ, R0 ;  /* 0x000000ffff049224 */ /* 0x001fe400078e0000 */
[----:B------:R-:W-:Y:S01]  /*1f490*/  @!P1 IMAD.MOV.U32 R5, RZ, RZ, R145 ;  /* 0x000000ffff059224 */ /* 0x000fe200078e0091 */
[----:B------:R-:W-:Y:S04]  /*1f4a0*/  STS.U16 [R2+UR7+0x4100], R234 ;  /* 0x004100ea02007988 */ /* 0x000fe80008000407 */
[----:B------:R-:W3:Y:S04]  /*1f4b0*/  @!P1 LDG.E.U16 R3, desc[UR40][R4.64] ;  /* 0x0000002804039981 */ /* 0x000ee8000c1e1500 */
[----:B------:R-:W4:Y:S04]  /*1f4c0*/  LDL R145, [R1+0xa44] ;  /* 0x000a440001917983 */ /* 0x000f280000100800 */
[----:B------:R-:W2:Y:S04]  /*1f4d0*/  LDL R5, [R1+0x6f0] ;  /* 0x0006f00001057983 */ /* 0x000ea80000100800 */
[----:B------:R-:W2:Y:S04]  /*1f4e0*/  LDL R4, [R1+0xaf4] ;  /* 0x000af40001047983 */ /* 0x000ea80000100800 */
[----:B------:R-:W-:Y:S04]  /*1f4f0*/  STS.U16 [R2+UR7+0x4500], R230 ;  /* 0x004500e602007988 */ /* 0x000fe80008000407 */
[----:B------:R0:W-:Y:S04]  /*1f500*/  STS.U16 [R2+UR7+0x4900], R226 ;  /* 0x004900e202007988 */ /* 0x0001e80008000407 */
[----:B------:R1:W-:Y:S04]  /*1f510*/  STS.U16 [R2+UR7+0x4d00], R222 ;  /* 0x004d00de02007988 */ /* 0x0003e80008000407 */
[----:B0-----:R-:W3:Y:S04]  /*1f520*/  LDL R226, [R1+0xa60] ;  /* 0x000a600001e27983 */ /* 0x001ee80000100800 */
[----:B-1----:R-:W4:Y:S04]  /*1f530*/  LDL R222, [R1+0xa80] ;  /* 0x000a800001de7983 */ /* 0x002f280000100800 */
        /* <DEDUP_REMOVED lines=39> */
[----:B------:R-:W-:Y:S01]  /*1f7b0*/  STS.U16 [R2+UR7+0xed00], R176 ;  /* 0x00ed00b002007988 */ /* 0x000fe20008000407 */
[----:B------:R-:W-:-:S03]  /*1f7c0*/  PRMT R221, RZ, 0x7610, R221 ;  /* 0x00007610ffdd7816 */ /* 0x000fc600000000dd */
[----:B------:R-:W-:Y:S04]  /*1f7d0*/  STS.U16 [R2+UR7+0xf100], R175 ;  /* 0x00f100af02007988 */ /* 0x000fe80008000407 */
[----:B------:R-:W-:Y:S04]  /*1f7e0*/  STS.U16 [R2+UR7+0xf500], R174 ;  /* 0x00f500ae02007988 */ /* 0x000fe80008000407 */
[----:B------:R-:W-:Y:S04]  /*1f7f0*/  STS.U16 [R2+UR7+0xf900], R173 ;  /* 0x00f900ad02007988 */ /* 0x000fe80008000407 */
[----:B------:R0:W-:Y:S04]  /*1f800*/  STS.U16 [R2+UR7+0xfd00], R172 ;  /* 0x00fd00ac02007988 */ /* 0x0001e80008000407 */
[----:B------:R-:W3:Y:S04]  /*1f810*/  LDL.LU R0, [R1+0x208] ;  /* 0x0002080001007983 */ /* 0x000ee80000300800 */
[----:B0-----:R-:W3:Y:S04]  /*1f820*/  LDL.LU R2, [R1+0x200] ;  /* 0x0002000001027983 */ /* 0x001ee80000300800 */
[----:B------:R-:W3:Y:S04]  /*1f830*/  LDL R147, [R1+0xa20] ;  /* 0x000a200001937983 */ /* 0x000ee80000100800 */
[----:B------:R-:W3:Y:S01]  /*1f840*/  LDL R142, [R1+0xa24] ;  /* 0x000a2400018e7983 */ /* 0x000ee20000100800 */
[----:B------:R-:W-:-:S02]  /*1f850*/  PRMT R220, RZ, 0x7610, R220 ;  /* 0x00007610ffdc7816 */ /* 0x000fc400000000dc */
[----:B------:R-:W-:Y:S01]  /*1f860*/  PRMT R219, RZ, 0x7610, R219 ;  /* 0x00007610ffdb7816 */ /* 0x000fe200000000db */
[----:B------:R-:W3:Y:S01]  /*1f870*/  LDL R228, [R1+0x380] ;  /* 0x0003800001e47983 */ /* 0x000ee20000100800 */
[----:B------:R-:W-:-:S03]  /*1f880*/  PRMT R218, RZ, 0x7610, R218 ;  /* 0x00007610ffda7816 */ /* 0x000fc600000000da */
[----:B--2---:R0:W2:Y:S01]  /*1f890*/  @!P1 LDG.E.U16 R221, desc[UR40][R4.64] ;  /* 0x0000002804dd9981 */ /* 0x0040a2000c1e1500 */
[----:B------:R-:W-:Y:S02]  /*1f8a0*/  PRMT R217, RZ, 0x7610, R217 ;  /* 0x00007610ffd97816 */ /* 0x000fe400000000d9 */
[----:B------:R-:W-:Y:S01]  /*1f8b0*/  PRMT R216, RZ, 0x7610, R216 ;  /* 0x00007610ffd87816 */ /* 0x000fe200000000d8 */
[----:B------:R-:W2:Y:S01]  /*1f8c0*/  LDL R227, [R1+0x384] ;  /* 0x0003840001e37983 */ /* 0x000ea20000100800 */
[----:B0-----:R-:W-:-:S03]  /*1f8d0*/  @!P1 IMAD.MOV.U32 R4, RZ, RZ, R127 ;  /* 0x000000ffff049224 */ /* 0x001fc600078e007f */
[----:B------:R-:W2:Y:S01]  /*1f8e0*/  LDL R127, [R1+0xa04] ;  /* 0x000a0400017f7983 */ /* 0x000ea20000100800 */
[----:B------:R-:W-:-:S03]  /*1f8f0*/  @!P1 IMAD.MOV.U32 R5, RZ, RZ, R129 ;  /* 0x000000ffff059224 */ /* 0x000fc600078e0081 */
[----:B------:R-:W2:Y:S04]  /*1f900*/  LDL R129, [R1+0xa00] ;  /* 0x000a000001817983 */ /* 0x000ea80000100800 */
[----:B------:R0:W2:Y:S02]  /*1f910*/  @!P1 LDG.E.U16 R220, desc[UR40][R4.64] ;  /* 0x0000002804dc9981 */ /* 0x0000a4000c1e1500 */
[----:B0-----:R-:W-:Y:S02]  /*1f920*/  @!P1 IMAD.MOV.U32 R4, RZ, RZ, R139 ;  /* 0x000000ffff049224 */ /* 0x001fe400078e008b */
[----:B------:R-:W-:Y:S01]  /*1f930*/  @!P1 IMAD.MOV.U32 R5, RZ, RZ, R144 ;  /* 0x000000ffff059224 */ /* 0x000fe200078e0090 */
[----:B------:R-:W2:Y:S04]  /*1f940*/  LDL R139, [R1+0x9e4] ;  /* 0x0009e400018b7983 */ /* 0x000ea80000100800 */
[----:B------:R-:W2:Y:S04]  /*1f950*/  LDL R144, [R1+0x9e0] ;  /* 0x0009e00001907983 */ /* 0x000ea80000100800 */
[----:B------:R0:W2:Y:S02]  /*1f960*/  @!P1 LDG.E.U16 R219, desc[UR40][R4.64] ;  /* 0x0000002804db9981 */ /* 0x0000a4000c1e1500 */
[----:B0-----:R-:W-:-:S02]  /*1f970*/  @!P1 IMAD.MOV.U32 R4, RZ, RZ, R136 ;  /* 0x000000ffff049224 */ /* 0x001fc400078e0088 */
[----:B------:R-:W2:Y:S01]  /*1f980*/  LDL R136, [R1+0x9c4] ;  /* 0x0009c40001887983 */ /* 0x000ea20000100800 */
[----:B------:R-:W-:-:S03]  /*1f990*/  @!P1 IMAD.MOV.U32 R5, RZ, RZ, R224 ;  /* 0x000000ffff059224 */ /* 0x000fc600078e00e0 */
[----:B------:R-:W2:Y:S04]  /*1f9a0*/  LDL R224, [R1+0x9c0] ;  /* 0x0009c00001e07983 */ /* 0x000ea80000100800 */
[----:B------:R0:W2:Y:S02]  /*1f9b0*/  @!P1 LDG.E.U16 R218, desc[UR40][R4.64] ;  /* 0x0000002804da9981 */ /* 0x0000a4000c1e1500 */
[----:B0-----:R-:W-:Y:S02]  /*1f9c0*/  @!P1 IMAD.MOV.U32 R4, RZ, RZ, R137 ;  /* 0x000000ffff049224 */ /* 0x001fe400078e0089 */
[----:B----4-:R-:W-:Y:S01]  /*1f9d0*/  @!P1 IMAD.MOV.U32 R5, RZ, RZ, R222 ;  /* 0x000000ffff059224 */ /* 0x010fe200078e00de */
[----:B------:R-:W4:Y:S04]  /*1f9e0*/  LDL R137, [R1+0x9a4] ;  /* 0x0009a40001897983 */ /* 0x000f280000100800 */
[----:B------:R-:W4:Y:S04]  /*1f9f0*/  LDL R222, [R1+0x9a0] ;  /* 0x0009a00001de7983 */ /* 0x000f280000100800 */
[----:B------:R0:W4:Y:S02]  /*1fa00*/  @!P1 LDG.E.U16 R217, desc[UR40][R4.64] ;  /* 0x0000002804d99981 */ /* 0x000124000c1e1500 */
[----:B0-----:R-:W-:-:S02]  /*1fa10*/  @!P1 IMAD.MOV.U32 R4, RZ, RZ, R225 ;  /* 0x000000ffff049224 */ /* 0x001fc400078e00e1 */
[----:B---3--:R-:W-:Y:S01]  /*1fa20*/  @!P1 IMAD.MOV.U32 R5, RZ, RZ, R226 ;  /* 0x000000ffff059224 */ /* 0x008fe200078e00e2 */
[----:B------:R-:W3:Y:S04]  /*1fa30*/  LDL R225, [R1+0x984] ;  /* 0x0009840001e17983 */ /* 0x000ee80000100800 */
[----:B------:R-:W3:Y:S04]  /*1fa40*/  LDL R226, [R1+0x980] ;  /* 0x0009800001e27983 */ /* 0x000ee80000100800 */
[----:B------:R0:W3:Y:S02]  /*1fa50*/  @!P1 LDG.E.U16 R216, desc[UR40][R4.64] ;  /* 0x0000002804d89981 */ /* 0x0000e4000c1e1500 */
[----:B0-----:R-:W-:-:S02]  /*1fa60*/  @!P1 IMAD.MOV.U32 R4, RZ, RZ, R145 ;  /* 0x000000ffff049224 */ /* 0x001fc400078e0091 */
[----:B------:R-:W3:Y:S01]  /*1fa70*/  LDL R145, [R1+0x964] ;  /* 0x0009640001917983 */ /* 0x000ee20000100800 */
[----:B------:R-:W-:Y:S01]  /*1fa80*/  PRMT R215, RZ, 0x7610, R215 ;  /* 0x00007610ffd77816 */ /* 0x000fe200000000d7 */
[----:B------:R-:W-:Y:S02]  /*1fa90*/  @!P1 IMAD.MOV.U32 R5, RZ, RZ, R150 ;  /* 0x000000ffff059224 */ /* 0x000fe400078e0096 */
[----:B------:R-:W3:Y:S01]  /*1faa0*/  LDL R150, [R1+0x960] ;  /* 0x0009600001967983 */ /* 0x000ee20000100800 */
[----:B------:R-:W-:-:S03]  /*1fab0*/  PRMT R214, RZ, 0x7610, R214 ;  /* 0x00007610ffd67816 */ /* 0x000fc600000000d6 */
[----:B------:R0:W3:Y:S01]  /*1fac0*/  @!P1 LDG.E.U16 R215, desc[UR40][R4.64] ;  /* 0x0000002804d79981 */ /* 0x0000e2000c1e1500 */
[----:B------:R-:W-:Y:S02]  /*1fad0*/  PRMT R213, RZ, 0x7610, R213 ;  /* 0x00007610ffd57816 */ /* 0x000fe400000000d5 */
[----:B------:R-:W-:Y:S02]  /*1fae0*/  PRMT R212, RZ, 0x7610, R212 ;  /* 0x00007610ffd47816 */ /* 0x000fe400000000d4 */
[----:B------:R-:W-:Y:S01]  /*1faf0*/  PRMT R211, RZ, 0x7610, R211 ;  /* 0x00007610ffd37816 */ /* 0x000fe200000000d3 */
[----:B0-----:R-:W-:Y:S02]  /*1fb00*/  @!P1 IMAD.MOV.U32 R5, RZ, RZ, R147 ;  /* 0x000000ffff059224 */ /* 0x001fe400078e0093 */
[----:B------:R-:W3:Y:S01]  /*1fb10*/  LDL R147, [R1+0x940] ;  /* 0x0009400001937983 */ /* 0x000ee20000100800 */
[----:B------:R-:W-:-:S03]  /*1fb20*/  @!P1 IMAD.MOV.U32 R4, RZ, RZ, R142 ;  /* 0x000000ffff049224 */ /* 0x000fc600078e008e */
[----:B------:R-:W3:Y:S04]  /*1fb30*/  LDL R142, [R1+0x944] ;  /* 0x00094400018e7983 */ /* 0x000ee80000100800 */
[----:B------:R2:W3:Y:S01]  /*1fb40*/  @!P1 LDG.E.U16 R214, desc[UR40][R4.64] ;  /* 0x0000002804d69981 */ /* 0x0004e2000c1e1500 */
[----:B------:R-:W-:Y:S02]  /*1fb50*/  PRMT R210, RZ, 0x7610, R210 ;  /* 0x00007610ffd27816 */ /* 0x000fe400000000d2 */
[----:B------:R-:W-:Y:S01]  /*1fb60*/  PRMT R209, RZ, 0x7610, R209 ;  /* 0x00007610ffd17816 */ /* 0x000fe200000000d1 */
[----:B--2---:R-:W-:Y:S02]  /*1fb70*/  @!P1 IMAD.MOV.U32 R4, RZ, RZ, R127 ;  /* 0x000000ffff049224 */ /* 0x004fe400078e007f */
[----:B------:R-:W2:Y:S01]  /*1fb80*/  LDL R127, [R1+0x924] ;  /* 0x00092400017f7983 */ /* 0x000ea20000100800 */
[----:B------:R-:W-:-:S03]  /*1fb90*/  @!P1 IMAD.MOV.U32 R5, RZ, RZ, R129 ;  /* 0x000000ffff059224 */ /* 0x000fc600078e0081 */
        /* <DEDUP_REMOVED lines=12> */
[----:B----4-:R-:W-:Y:S02]  /*1fc60*/  @!P1 IMAD.MOV.U32 R4, RZ, RZ, R137 ;  /* 0x000000ffff049224 */ /* 0x010fe400078e0089 */
        /* <DEDUP_REMOVED lines=12> */
[----:B------:R-:W-:-:S02]  /*1fd30*/  @!P1 IMAD.MOV.U32 R5, RZ, RZ, R150 ;  /* 0x000000ffff059224 */ /* 0x000fc400078e0096 */
        /* <DEDUP_REMOVED lines=213> */
[----:B------:R-:W-:-:S05]  /*20a90*/  LOP3.LUT R223, R223, 0x40, RZ, 0x3c, !PT ;  /* 0x00000040dfdf7812 */ /* 0x000fca00078e3cff */
[----:B------:R1:W-:Y:S04]  /*20aa0*/  STS.U16 [R223+UR7+0x200], R171 ;  /* 0x000200abdf007988 */ /* 0x0003e80008000407 */
[----:B------:R0:W-:Y:S01]  /*20ab0*/  STS.U16 [R223+UR7+0x600], R170 ;  /* 0x000600aadf007988 */ /* 0x0001e20008000407 */
[----:B-1----:R-:W-:Y:S02]  /*20ac0*/  PRMT R171, RZ, 0x7610, R171 ;  /* 0x00007610ffab7816 */ /* 0x002fe400000000ab */
[----:B0-----:R-:W-:Y:S01]  /*20ad0*/  PRMT R170, RZ, 0x7610, R170 ;  /* 0x00007610ffaa7816 */ /* 0x001fe200000000aa */
[----:B------:R-:W-:Y:S02]  /*20ae0*/  @!P1 IMAD.MOV.U32 R5, RZ, RZ, R147 ;  /* 0x000000ffff059224 */ /* 0x000fe400078e0093 */
[----:B------:R-:W3:Y:S01]  /*20af0*/  LDL R147, [R1+0x400] ;  /* 0x0004000001937983 */ /* 0x000ee20000100800 */
[----:B------:R-:W-:-:S03]  /*20b00*/  @!P1 IMAD.MOV.U32 R4, RZ, RZ, R142 ;  /* 0x000000ffff049224 */ /* 0x000fc600078e008e */
[----:B------:R-:W3:Y:S04]  /*20b10*/  LDL R142, [R1+0x404] ;  /* 0x00040400018e7983 */ /* 0x000ee80000100800 */
[----:B------:R2:W3:Y:S04]  /*20b20*/  @!P1 LDG.E.U16 R172, desc[UR40][R4.64] ;  /* 0x0000002804ac9981 */ /* 0x0004e8000c1e1500 */
[----:B------:R0:W-:Y:S04]  /*20b30*/  STS.U16 [R223+UR7+0xa00], R169 ;  /* 0x000a00a9df007988 */ /* 0x0001e80008000407 */
[----:B------:R1:W-:Y:S01]  /*20b40*/  STS.U16 [R223+UR7+0xe00], R168 ;  /* 0x000e00a8df007988 */ /* 0x0003e20008000407 */
[----:B0-----:R-:W-:Y:S01]  /*20b50*/  PRMT R169, RZ, 0x7610, R169 ;  /* 0x00007610ffa97816 */ /* 0x001fe200000000a9 */
[----:B--2---:R-:W-:-:S02]  /*20b60*/  @!P1 IMAD.MOV.U32 R4, RZ, RZ, R127 ;  /* 0x000000ffff049224 */ /* 0x004fc400078e007f */
        /* <DEDUP_REMOVED lines=11> */
[----:B------:R-:W-:Y:S01]  /*20c20*/  @!P1 IMAD.MOV.U32 R5, RZ, RZ, R224 ;  /* 0x000000ffff059224 */ /* 0x000fe200078e00e0 */
[----:B-1----:R-:W-:-:S02]  /*20c30*/  PRMT R168, RZ, 0x7610, R168 ;  /* 0x00007610ffa87816 */ /* 0x002fc400000000a8 */
[----:B------:R-:W2:Y:S04]  /*20c40*/  LDL R224, [R1+0x3c8] ;  /* 0x0003c80001e07983 */ /* 0x000ea80000100800 */
[----:B------:R4:W2:Y:S04]  /*20c50*/  @!P1 LDG.E.U16 R169, desc[UR40][R4.64] ;  /* 0x0000002804a99981 */ /* 0x0008a8000c1e1500 */
[----:B------:R0:W-:Y:S01]  /*20c60*/  STS.U16 [R223+UR7+0x1200], R167 ;  /* 0x001200a7df007988 */ /* 0x0001e20008000407 */
[----:B----4-:R-:W-:-:S03]  /*20c70*/  @!P1 IMAD.MOV.U32 R4, RZ, RZ, R137 ;  /* 0x000000ffff049224 */ /* 0x010fc600078e0089 */
[----:B------:R-:W4:Y:S01]  /*20c80*/  LDL R137, [R1+0x3c4] ;  /* 0x0003c40001897983 */ /* 0x000f220000100800 */
[----:B------:R-:W-:Y:S01]  /*20c90*/  @!P1 IMAD.MOV.U32 R5, RZ, RZ, R222 ;  /* 0x000000ffff059224 */ /* 0x000fe200078e00de */
[----:B0-----:R-:W-:Y:S02]  /*20ca0*/  PRMT R167, RZ, 0x7610, R167 ;  /* 0x00007610ffa77816 */ /* 0x001fe400000000a7 */
[----:B------:R-:W4:Y:S04]  /*20cb0*/  LDL R222, [R1+0x3c0] ;  /* 0x0003c00001de7983 */ /* 0x000f280000100800 */
[----:B------:R3:W4:Y:S02]  /*20cc0*/  @!P1 LDG.E.U16 R168, desc[UR40][R4.64] ;  /* 0x0000002804a89981 */ /* 0x000724000c1e1500 */
[----:B---3--:R-:W-:-:S02]  /*20cd0*/  @!P1 IMAD.MOV.U32 R4, RZ, RZ, R225 ;  /* 0x000000ffff049224 */ /* 0x008fc400078e00e1 */
[----:B------:R0:W-:Y:S01]  /*20ce0*/  STS.U16 [R223+UR7+0x1600], R166 ;  /* 0x001600a6df007988 */ /* 0x0001e20008000407 */
[----:B------:R-:W-:-:S03]  /*20cf0*/  @!P1 IMAD.MOV.U32 R5, RZ, RZ, R226 ;  /* 0x000000ffff059224 */ /* 0x000fc600078e00e2 */
[----:B------:R1:W-:Y:S04]  /*20d00*/  STS.U16 [R223+UR7+0x1a00], R165 ;  /* 0x001a00a5df007988 */ /* 0x0003e80008000407 */
[----:B------:R3:W4:Y:S01]  /*20d10*/  @!P1 LDG.E.U16 R167, desc[UR40][R4.64] ;  /* 0x0000002804a79981 */ /* 0x000722000c1e1500 */
[----:B0-----:R-:W-:-:S03]  /*20d20*/  PRMT R166, RZ, 0x7610, R166 ;  /* 0x00007610ffa67816 */ /* 0x001fc600000000a6 */
[----:B------:R-:W4:Y:S04]  /*20d30*/  LDL R226, [R1+0x360] ;  /* 0x0003600001e27983 */ /* 0x000f280000100800 */
[----:B------:R-:W4:Y:S01]  /*20d40*/  LDL R225, [R1+0x348] ;  /* 0x0003480001e17983 */ /* 0x000f220000100800 */
[----:B---3--:R-:W-:-:S03]  /*20d50*/  @!P1 IMAD.MOV.U32 R4, RZ, RZ, R145 ;  /* 0x000000ffff049224 */ /* 0x008fc600078e0091 */
[----:B------:R-:W3:Y:S01]  /*20d60*/  LDL R145, [R1+0x3ac] ;  /* 0x0003ac0001917983 */ /* 0x000ee20000100800 */
[----:B------:R-:W-:-:S03]  /*20d70*/  @!P1 IMAD.MOV.U32 R5, RZ, RZ, R150 ;  /* 0x000000ffff059224 */ /* 0x000fc600078e0096 */
[----:B------:R-:W3:Y:S01]  /*20d80*/  LDL R150, [R1+0x3a8] ;  /* 0x0003a80001967983 */ /* 0x000ee20000100800 */
[----:B-1----:R-:W-:-:S03]  /*20d90*/  PRMT R165, RZ, 0x7610, R165 ;  /* 0x00007610ffa57816 */ /* 0x002fc600000000a5 */
[----:B------:R0:W3:Y:S04]  /*20da0*/  @!P1 LDG.E.U16 R166, desc[UR40][R4.64] ;  /* 0x0000002804a69981 */ /* 0x0000e8000c1e1500 */
[----:B------:R1:W-:Y:S04]  /*20db0*/  STS.U16 [R223+UR7+0x1e00], R164 ;  /* 0x001e00a4df007988 */ /* 0x0003e80008000407 */
[----:B------:R0:W-:Y:S01]  /*20dc0*/  STS.U16 [R223+UR7+0x2200], R163 ;  /* 0x002200a3df007988 */ /* 0x0001e20008000407 */
[----:B-1----:R-:W-:Y:S02]  /*20dd0*/  PRMT R164, RZ, 0x7610, R164 ;  /* 0x00007610ffa47816 */ /* 0x002fe400000000a4 */
[----:B0-----:R-:W-:Y:S01]  /*20de0*/  PRMT R163, RZ, 0x7610, R163 ;  /* 0x00007610ffa37816 */ /* 0x001fe200000000a3 */
[----:B------:R-:W-:-:S02]  /*20df0*/  @!P1 IMAD.MOV.U32 R5, RZ, RZ, R147 ;  /* 0x000000ffff059224 */ /* 0x000fc400078e0093 */
[----:B------:R-:W3:Y:S01]  /*20e00*/  LDL R147, [R1+0x3a0] ;  /* 0x0003a00001937983 */ /* 0x000ee20000100800 */
[----:B------:R-:W-:-:S03]  /*20e10*/  @!P1 IMAD.MOV.U32 R4, RZ, RZ, R142 ;  /* 0x000000ffff049224 */ /* 0x000fc600078e008e */
[----:B------:R-:W3:Y:S04]  /*20e20*/  LDL R142, [R1+0x3a4] ;  /* 0x0003a400018e7983 */ /* 0x000ee80000100800 */
[----:B------:R2:W3:Y:S04]  /*20e30*/  @!P1 LDG.E.U16 R165, desc[UR40][R4.64] ;  /* 0x0000002804a59981 */ /* 0x0004e8000c1e1500 */
[----:B------:R0:W-:Y:S04]  /*20e40*/  STS.U16 [R223+UR7+0x2600], R162 ;  /* 0x002600a2df007988 */ /* 0x0001e80008000407 */
[----:B------:R1:W-:Y:S01]  /*20e50*/  STS.U16 [R223+UR7+0x2a00], R161 ;  /* 0x002a00a1df007988 */ /* 0x0003e20008000407 */
[----:B--2---:R-:W-:-:S03]  /*20e60*/  @!P1 IMAD.MOV.U32 R4, RZ, RZ, R127 ;  /* 0x000000ffff049224 */ /* 0x004fc600078e007f */
        /* <DEDUP_REMOVED lines=11> */
[----:B------:R-:W-:Y:S01]  /*20f20*/  PRMT R162, RZ, 0x7610, R162 ;  /* 0x00007610ffa27816 */ /* 0x000fe200000000a2 */
[----:B------:R-:W-:-:S02]  /*20f30*/  @!P1 IMAD.MOV.U32 R5, RZ, RZ, R224 ;  /* 0x000000ffff059224 */ /* 0x000fc400078e00e0 */
[----:B------:R-:W2:Y:S01]  /*20f40*/  LDL R224, [R1+0x34c] ;  /* 0x00034c0001e07983 */ /* 0x000ea20000100800 */
[----:B-1----:R-:W-:-:S03]  /*20f50*/  PRMT R161, RZ, 0x7610, R161 ;  /* 0x00007610ffa17816 */ /* 0x002fc600000000a1 */
        /* <DEDUP_REMOVED lines=9> */
[----:B------:R0:W-:Y:S04]  /*20ff0*/  STS.U16 [R223+UR7+0x2e00], R160 ;  /* 0x002e00a0df007988 */ /* 0x0001e80008000407 */
[----:B------:R-:W3:Y:S01]  /*21000*/  LDL R150, [R1+0x308] ;  /* 0x0003080001967983 */ /* 0x000ee20000100800 */
[----:B0-----:R-:W-:-:S03]  /*21010*/  PRMT R160, RZ, 0x7610, R160 ;  /* 0x00007610ffa07816 */ /* 0x001fc600000000a0 */
[----:B------:R0:W-:Y:S04]  /*21020*/  STS.U16 [R223+UR7+0x3200], R159 ;  /* 0x0032009fdf007988 */ /* 0x0001e80008000407 */
[----:B------:R1:W3:Y:S01]  /*21030*/  @!P1 LDG.E.U16 R160, desc[UR40][R4.64] ;  /* 0x0000002804a09981 */ /* 0x0002e2000c1e1500 */
[----:B0-----:R-:W-:-:S03]  /*21040*/  PRMT R159, RZ, 0x7610, R159 ;  /* 0x00007610ff9f7816 */ /* 0x001fc6000000009f */
[----:B------:R0:W-:Y:S04]  /*21050*/  STS.U16 [R223+UR7+0x3600], R158 ;  /* 0x0036009edf007988 */ /* 0x0001e80008000407 */
[----:B------:R1:W-:Y:S01]  /*21060*/  STS.U16 [R223+UR7+0x3a00], R157 ;  /* 0x003a009ddf007988 */ /* 0x0003e20008000407 */
[----:B0-----:R-:W-:Y:S02]  /*21070*/  PRMT R158, RZ, 0x7610, R158 ;  /* 0x00007610ff9e7816 */ /* 0x001fe4000000009e */
[----:B-1----:R-:W-:Y:S01]  /*21080*/  PRMT R157, RZ, 0x7610, R157 ;  /* 0x00007610ff9d7816 */ /* 0x002fe2000000009d */
[----:B------:R0:W-:Y:S02]  /*21090*/  STS.U16 [R223+UR7+0x3e00], R156 ;  /* 0x003e009cdf007988 */ /* 0x0001e40008000407 */
        /* <DEDUP_REMOVED lines=15> */
[----:B------:R-:W-:-:S05]  /*21190*/  @!P1 IMAD.MOV.U32 R5, RZ, RZ, R228 ;  /* 0x000000ffff059224 */ /* 0x000fca00078e00e4 */
        /* <DEDUP_REMOVED lines=8> */
[----:B------:R-:W-:Y:S01]  /*21220*/  @!P1 IMAD.MOV.U32 R5, RZ, RZ, R226 ;  /* 0x000000ffff059224 */ /* 0x000fe200078e00e2 */
[----:B-1----:R-:W-:-:S04]  /*21230*/  PRMT R154, RZ, 0x7610, R154 ;  /* 0x00007610ff9a7816 */ /* 0x002fc8000000009a */
[----:B------:R0:W2:Y:S04]  /*21240*/  @!P1 LDG.E.U16 R155, desc[UR40][R4.64] ;  /* 0x00000028049b9981 */ /* 0x0000a8000c1e1500 */
[----:B------:R1:W-:Y:S01]  /*21250*/  STS.U16 [R223+UR7+0x4a00], R153 ;  /* 0x004a0099df007988 */ /* 0x0003e20008000407 */
[----:B0-----:R-:W-:Y:S02]  /*21260*/  @!P1 IMAD.MOV.U32 R4, RZ, RZ, R224 ;  /* 0x000000ffff049224 */ /* 0x001fe400078e00e0 */
[----:B------:R-:W-:Y:S01]  /*21270*/  @!P1 IMAD.MOV.U32 R5, RZ, RZ, R225 ;  /* 0x000000ffff059224 */ /* 0x000fe200078e00e1 */
[----:B------:R-:W2:Y:S01]  /*21280*/  LDL R224, [R1+0x26c] ;  /* 0x00026c0001e07983 */ /* 0x000ea20000100800 */
[----:B-1----:R-:W-:-:S03]  /*21290*/  PRMT R153, RZ, 0x7610, R153 ;  /* 0x00007610ff997816 */ /* 0x002fc60000000099 */
[----:B------:R4:W2:Y:S02]  /*212a0*/  @!P1 LDG.E.U16 R154, desc[UR40][R4.64] ;  /* 0x00000028049a9981 */ /* 0x0008a4000c1e1500 */
[----:B----4-:R-:W-:Y:S02]  /*212b0*/  @!P1 IMAD.MOV.U32 R4, RZ, RZ, R137 ;  /* 0x000000ffff049224 */ /* 0x010fe400078e0089 */
[----:B------:R-:W-:Y:S01]  /*212c0*/  @!P1 IMAD.MOV.U32 R5, RZ, RZ, R222 ;  /* 0x000000ffff059224 */ /* 0x000fe200078e00de */
[----:B------:R-:W4:Y:S04]  /*212d0*/  LDL.LU R137, [R1+0x288] ;  /* 0x0002880001897983 */ /* 0x000f280000300800 */
[----:B------:R3:W4:Y:S04]  /*212e0*/  @!P1 LDG.E.U16 R153, desc[UR40][R4.64] ;  /* 0x0000002804999981 */ /* 0x000728000c1e1500 */
[----:B------:R-:W4:Y:S01]  /*212f0*/  LDL R222, [R1+0x248] ;  /* 0x0002480001de7983 */ /* 0x000f220000100800 */
[----:B---3--:R-:W-:-:S03]  /*21300*/  @!P1 IMAD.MOV.U32 R4, RZ, RZ, R145 ;  /* 0x000000ffff049224 */ /* 0x008fc600078e0091 */
[----:B------:R-:W3:Y:S01]  /*21310*/  LDL.LU R145, [R1+0x268] ;  /* 0x0002680001917983 */ /* 0x000ee20000300800 */
[----:B------:R-:W-:-:S03]  /*21320*/  @!P1 IMAD.MOV.U32 R5, RZ, RZ, R150 ;  /* 0x000000ffff059224 */ /* 0x000fc600078e0096 */
[----:B------:R0:W-:Y:S04]  /*21330*/  STS.U16 [R223+UR7+0x4e00], R152 ;  /* 0x004e0098df007988 */ /* 0x0001e80008000407 */
[----:B------:R1:W-:Y:S01]  /*21340*/  STS.U16 [R223+UR7+0x5200], R23 ;  /* 0x00520017df007988 */ /* 0x0003e20008000407 */
[----:B0-----:R-:W-:Y:S02]  /*21350*/  PRMT R152, RZ, 0x7610, R152 ;  /* 0x00007610ff987816 */ /* 0x001fe40000000098 */
[----:B-1----:R-:W-:-:S04]  /*21360*/  PRMT R23, RZ, 0x7610, R23 ;  /* 0x00007610ff177816 */ /* 0x002fc80000000017 */
[----:B------:R0:W3:Y:S04]  /*21370*/  @!P1 LDG.E.U16 R152, desc[UR40][R4.64] ;  /* 0x0000002804989981 */ /* 0x0000e8000c1e1500 */
[----:B------:R1:W-:Y:S04]  /*21380*/  STS.U16 [R223+UR7+0x5600], R22 ;  /* 0x00560016df007988 */ /* 0x0003e80008000407 */
[----:B------:R0:W-:Y:S01]  /*21390*/  STS.U16 [R223+UR7+0x5a00], R21 ;  /* 0x005a0015df007988 */ /* 0x0001e20008000407 */
[----:B-1----:R-:W-:Y:S02]  /*213a0*/  PRMT R22, RZ, 0x7610, R22 ;  /* 0x00007610ff167816 */ /* 0x002fe40000000016 */
[----:B0-----:R-:W-:Y:S01]  /*213b0*/  PRMT R21, RZ, 0x7610, R21 ;  /* 0x00007610ff157816 */ /* 0x001fe20000000015 */
[----:B------:R-:W-:-:S02]  /*213c0*/  @!P1 IMAD.MOV.U32 R5, RZ, RZ, R147 ;  /* 0x000000ffff059224 */ /* 0x000fc400078e0093 */
[----:B------:R-:W-:Y:S02]  /*213d0*/  @!P1 IMAD.MOV.U32 R4, RZ, RZ, R142 ;  /* 0x000000ffff049224 */ /* 0x000fe400078e008e */
[----:B------:R-:W3:Y:S04]  /*213e0*/  LDL.LU R142, [R1+0x24c] ;  /* 0x00024c00018e7983 */ /* 0x000ee80000300800 */
[----:B------:R-:W3:Y:S04]  /*213f0*/  LDL.LU R150, [R1+0x22c] ;  /* 0x00022c0001967983 */ /* 0x000ee80000300800 */
[----:B------:R2:W3:Y:S04]  /*21400*/  @!P1 LDG.E.U16 R23, desc[UR40][R4.64] ;  /* 0x0000002804179981 */ /* 0x0004e8000c1e1500 */
[----:B------:R-:W3:Y:S04]  /*21410*/  LDL R231, [R1+0x340] ;  /* 0x0003400001e77983 */ /* 0x000ee80000100800 */
[----:B------:R-:W3:Y:S01]  /*21420*/  LDL R230, [R1+0x344] ;  /* 0x0003440001e67983 */ /* 0x000ee20000100800 */
[----:B--2---:R-:W-:-:S03]  /*21430*/  @!P1 IMAD.MOV.U32 R4, RZ, RZ, R127 ;  /* 0x000000ffff049224 */ /* 0x004fc600078e007f */
[----:B------:R-:W2:Y:S01]  /*21440*/  LDL.LU R127, [R1+0x228] ;  /* 0x00022800017f7983 */ /* 0x000ea20000300800 */
[----:B------:R-:W-:-:S03]  /*21450*/  @!P1 IMAD.MOV.U32 R5, RZ, RZ, R129 ;  /* 0x000000ffff059224 */ /* 0x000fc600078e0081 */
[----:B------:R-:W2:Y:S04]  /*21460*/  LDL.LU R129, [R1+0x20c] ;  /* 0x00020c0001817983 */ /* 0x000ea80000300800 */
[----:B------:R0:W2:Y:S04]  /*21470*/  @!P1 LDG.E.U16 R22, desc[UR40][R4.64] ;  /* 0x0000002804169981 */ /* 0x0000a8000c1e1500 */
[----:B------:R-:W2:Y:S04]  /*21480*/  LDL R147, [R1+0x320] ;  /* 0x0003200001937983 */ /* 0x000ea80000100800 */
[----:B------:R-:W2:Y:S04]  /*21490*/  LDL R229, [R1+0x2e0] ;  /* 0x0002e00001e57983 */ /* 0x000ea80000100800 */
[----:B------:R-:W2:Y:S04]  /*214a0*/  LDL R228, [R1+0x2e4] ;  /* 0x0002e40001e47983 */ /* 0x000ea80000100800 */
[----:B------:R1:W-:Y:S04]  /*214b0*/  STS.U16 [R223+UR7+0x5e00], R20 ;  /* 0x005e0014df007988 */ /* 0x0003e80008000407 */
[----:B------:R-:W2:Y:S04]  /*214c0*/  LDL R227, [R1+0x2c0] ;  /* 0x0002c00001e37983 */ /* 0x000ea80000100800 */
[----:B------:R-:W2:Y:S01]  /*214d0*/  LDL R226, [R1+0x2c4] ;  /* 0x0002c40001e27983 */ /* 0x000ea20000100800 */
[----:B0-----:R-:W-:-:S03]  /*214e0*/  @!P1 IMAD.MOV.U32 R4, RZ, RZ, R139 ;  /* 0x000000ffff049224 */ /* 0x001fc600078e008b */
[----:B------:R-:W2:Y:S01]  /*214f0*/  LDL R225, [R1+0x2a0] ;  /* 0x0002a00001e17983 */ /* 0x000ea20000100800 */
[----:B------:R-:W-:-:S03]  /*21500*/  @!P1 IMAD.MOV.U32 R5, RZ, RZ, R144 ;  /* 0x000000ffff059224 */ /* 0x000fc600078e0090 */
[----:B------:R-:W2:Y:S04]  /*21510*/  LDL R139, [R1+0x324] ;  /* 0x00032400018b7983 */ /* 0x000ea80000100800 */
[----:B------:R0:W2:Y:S04]  /*21520*/  @!P1 LDG.E.U16 R21, desc[UR40][R4.64] ;  /* 0x0000002804159981 */ /* 0x0000a8000c1e1500 */
[----:B------:R-:W2:Y:S01]  /*21530*/  LDL R144, [R1+0x300] ;  /* 0x0003000001907983 */ /* 0x000ea20000100800 */
[----:B0-----:R-:W-:-:S03]  /*21540*/  @!P1 IMAD.MOV.U32 R4, RZ, RZ, R136 ;  /* 0x000000ffff049224 */ /* 0x001fc600078e0088 */
[----:B------:R-:W2:Y:S01]  /*21550*/  LDL R136, [R1+0x304] ;  /* 0x0003040001887983 */ /* 0x000ea20000100800 */
[----:B-1----:R-:W-:-:S03]  /*21560*/  PRMT R20, RZ, 0x7610, R20 ;  /* 0x00007610ff147816 */ /* 0x002fc60000000014 */
[----:B------:R0:W-:Y:S02]  /*21570*/  STS.U16 [R223+UR7+0x6200], R19 ;  /* 0x00620013df007988 */ /* 0x0001e40008000407 */
[----:B0-----:R-:W-:Y:S01]  /*21580*/  PRMT R19, RZ, 0x7610, R19 ;  /* 0x00007610ff137816 */ /* 0x001fe20000000013 */
[----:B----4-:R-:W-:-:S05]  /*21590*/  @!P1 IMAD.MOV.U32 R5, RZ, RZ, R137 ;  /* 0x000000ffff059224 */ /* 0x010fca00078e0089 */
[----:B------:R0:W4:Y:S02]  /*215a0*/  @!P1 LDG.E.U16 R20, desc[UR40][R4.64] ;  /* 0x0000002804149981 */ /* 0x000124000c1e1500 */
[----:B0-----:R-:W-:Y:S02]  /*215b0*/  @!P1 IMAD.MOV.U32 R4, RZ, RZ, R224 ;  /* 0x000000ffff049224 */ /* 0x001fe400078e00e0 */
[----:B---3--:R-:W-:Y:S01]  /*215c0*/  @!P1 IMAD.MOV.U32 R5, RZ, RZ, R145 ;  /* 0x000000ffff059224 */ /* 0x008fe200078e0091 */
[----:B------:R-:W3:Y:S04]  /*215d0*/  LDL R224, [R1+0x2a4] ;  /* 0x0002a40001e07983 */ /* 0x000ee80000100800 */
[----:B------:R0:W4:Y:S02]  /*215e0*/  @!P1 LDG.E.U16 R19, desc[UR40][R4.64] ;  /* 0x0000002804139981 */ /* 0x000124000c1e1500 */
[----:B0-----:R-:W-:-:S02]  /*215f0*/  @!P1 IMAD.MOV.U32 R5, RZ, RZ, R222 ;  /* 0x000000ffff059224 */ /* 0x001fc400078e00de */
[----:B------:R-:W4:Y:S04]  /*21600*/  LDL R222, [R1+0x284] ;  /* 0x0002840001de7983 */ /* 0x000f280000100800 */
[----:B------:R0:W-:Y:S04]  /*21610*/  STS.U16 [R223+UR7+0x6600], R18 ;  /* 0x00660012df007988 */ /* 0x0001e80008000407 */
[----:B------:R1:W-:Y:S01]  /*21620*/  STS.U16 [R223+UR7+0x6a00], R17 ;  /* 0x006a0011df007988 */ /* 0x0003e20008000407 */
[----:B0-----:R-:W-:Y:S02]  /*21630*/  PRMT R18, RZ, 0x7610, R18 ;  /* 0x00007610ff127816 */ /* 0x001fe40000000012 */
[----:B-1----:R-:W-:Y:S01]  /*21640*/  PRMT R17, RZ, 0x7610, R17 ;  /* 0x00007610ff117816 */ /* 0x002fe20000000011 */
[----:B------:R0:W-:Y:S04]  /*21650*/  STS.U16 [R223+UR7+0x6e00], R16 ;  /* 0x006e0010df007988 */ /* 0x0001e80008000407 */
[----:B------:R1:W-:Y:S01]  /*21660*/  STS.U16 [R223+UR7+0x7200], R15 ;  /* 0x0072000fdf007988 */ /* 0x0003e20008000407 */
[----:B0-----:R-:W-:-:S02]  /*21670*/  PRMT R16, RZ, 0x7610, R16 ;  /* 0x00007610ff107816 */ /* 0x001fc40000000010 */
[----:B-1----:R-:W-:Y:S01]  /*21680*/  PRMT R15, RZ, 0x7610, R15 ;  /* 0x00007610ff0f7816 */ /* 0x002fe2000000000f */
[----:B------:R0:W-:Y:S04]  /*21690*/  STS.U16 [R223+UR7+0x7600], R14 ;  /* 0x0076000edf007988 */ /* 0x0001e80008000407 */
[----:B------:R1:W-:Y:S01]  /*216a0*/  STL [R1+0xf98], R0 ;  /* 0x000f980001007387 */ /* 0x0003e20000100800 */
[----:B0-----:R-:W-:Y:S01]  /*216b0*/  PRMT R14, RZ, 0x7610, R14 ;  /* 0x00007610ff0e7816 */ /* 0x001fe2000000000e */
[----:B------:R-:W-:-:S05]  /*216c0*/  @!P1 IMAD.MOV.U32 R4, RZ, RZ, R142 ;  /* 0x000000ffff049224 */ /* 0x000fca00078e008e */
[----:B------:R0:W4:Y:S02]  /*216d0*/  @!P1 LDG.E.U16 R18, desc[UR40][R4.64] ;  /* 0x0000002804129981 */ /* 0x000124000c1e1500 */
[----:B0-----:R-:W-:Y:S02]  /*216e0*/  @!P1 IMAD.MOV.U32 R4, RZ, RZ, R150 ;  /* 0x000000ffff049224 */ /* 0x001fe400078e0096 */
[----:B------:R0:W-:Y:S04]  /*216f0*/  STS.U16 [R223+UR7+0x7a00], R13 ;  /* 0x007a000ddf007988 */ /* 0x0001e80008000407 */
[----:B------:R0:W-:Y:S01]  /*21700*/  STS.U16 [R223+UR7+0x7e00], R12 ;  /* 0x007e000cdf007988 */ /* 0x0001e20008000407 */
[----:B--2---:R-:W-:-:S05]  /*21710*/  @!P1 IMAD.MOV.U32 R5, RZ, RZ, R127 ;  /* 0x000000ffff059224 */ /* 0x004fca00078e007f */
[----:B------:R2:W4:Y:S02]  /*21720*/  @!P1 LDG.E.U16 R17, desc[UR40][R4.64] ;  /* 0x0000002804119981 */ /* 0x000524000c1e1500 */
[----:B--2---:R-:W-:Y:S02]  /*21730*/  @!P1 IMAD.MOV.U32 R4, RZ, RZ, R129 ;  /* 0x000000ffff049224 */ /* 0x004fe400078e0081 */
[----:B------:R-:W-:-:S05]  /*21740*/  @!P1 IMAD.MOV.U32 R5, RZ, RZ, R0 ;  /* 0x000000ffff059224 */ /* 0x000fca00078e0000 */
[----:B------:R2:W4:Y:S02]  /*21750*/  @!P1 LDG.E.U16 R16, desc[UR40][R4.64] ;  /* 0x0000002804109981 */ /* 0x000524000c1e1500 */
[----:B--2---:R-:W-:Y:S02]  /*21760*/  @!P1 IMAD.MOV.U32 R4, RZ, RZ, R230 ;  /* 0x000000ffff049224 */ /* 0x004fe400078e00e6 */
[----:B------:R-:W-:-:S05]  /*21770*/  @!P1 IMAD.MOV.U32 R5, RZ, RZ, R231 ;  /* 0x000000ffff059224 */ /* 0x000fca00078e00e7 */
[----:B------:R2:W4:Y:S02]  /*21780*/  @!P1 LDG.E.U16 R15, desc[UR40][R4.64] ;  /* 0x00000028040f9981 */ /* 0x000524000c1e1500 */
[----:B--2---:R-:W-:Y:S02]  /*21790*/  @!P1 IMAD.MOV.U32 R4, RZ, RZ, R139 ;  /* 0x000000ffff049224 */ /* 0x004fe400078e008b */
[----:B------:R-:W-:Y:S01]  /*217a0*/  @!P1 IMAD.MOV.U32 R5, RZ, RZ, R147 ;  /* 0x000000ffff059224 */ /* 0x000fe200078e0093 */
[----:B------:R-:W2:Y:S04]  /*217b0*/  LDL.LU R139, [R1+0x280] ;  /* 0x00028000018b7983 */ /* 0x000ea80000300800 */
[----:B------:R-:W2:Y:S04]  /*217c0*/  LDL.LU R147, [R1+0x260] ;  /* 0x0002600001937983 */ /* 0x000ea80000300800 */
[----:B------:R0:W2:Y:S04]  /*217d0*/  @!P1 LDG.E.U16 R14, desc[UR40][R4.64] ;  /* 0x00000028040e9981 */ /* 0x0000a8000c1e1500 */
[----:B-1----:R-:W2:Y:S01]  /*217e0*/  LDL.LU R0, [R1+0x240] ;  /* 0x0002400001007983 */ /* 0x002ea20000300800 */
[----:B0-----:R-:W-:-:S02]  /*217f0*/  @!P1 IMAD.MOV.U32 R4, RZ, RZ, R136 ;  /* 0x000000ffff049224 */ /* 0x001fc400078e0088 */
[----:B------:R-:W-:Y:S01]  /*21800*/  @!P1 IMAD.MOV.U32 R5, RZ, RZ, R144 ;  /* 0x000000ffff059224 */ /* 0x000fe200078e0090 */
[----:B------:R-:W2:Y:S04]  /*21810*/  LDL.LU R136, [R1+0x264] ;  /* 0x0002640001887983 */ /* 0x000ea80000300800 */
[----:B------:R-:W2:Y:S01]  /*21820*/  LDL.LU R144, [R1+0x244] ;  /* 0x0002440001907983 */ /* 0x000ea20000300800 */
[----:B------:R-:W-:Y:S02]  /*21830*/  PRMT R13, RZ, 0x7610, R13 ;  /* 0x00007610ff0d7816 */ /* 0x000fe4000000000d */
[----:B------:R-:W-:-:S04]  /*21840*/  PRMT R12, RZ, 0x7610, R12 ;  /* 0x00007610ff0c7816 */ /* 0x000fc8000000000c */
[----:B------:R0:W2:Y:S04]  /*21850*/  @!P1 LDG.E.U16 R13, desc[UR40][R4.64] ;  /* 0x00000028040d9981 */ /* 0x0000a8000c1e1500 */
[----:B------:R1:W-:Y:S01]  /*21860*/  STS.U16 [R223+UR7+0x8200], R11 ;  /* 0x0082000bdf007988 */ /* 0x0003e20008000407 */
[----:B0-----:R-:W-:Y:S02]  /*21870*/  @!P1 IMAD.MOV.U32 R4, RZ, RZ, R228 ;  /* 0x000000ffff049224 */ /* 0x001fe400078e00e4 */
[----:B------:R-:W-:Y:S01]  /*21880*/  @!P1 IMAD.MOV.U32 R5, RZ, RZ, R229 ;  /* 0x000000ffff059224 */ /* 0x000fe200078e00e5 */
[----:B-1----:R-:W-:-:S04]  /*21890*/  PRMT R11, RZ, 0x7610, R11 ;  /* 0x00007610ff0b7816 */ /* 0x002fc8000000000b */
[----:B------:R0:W2:Y:S04]  /*218a0*/  @!P1 LDG.E.U16 R12, desc[UR40][R4.64] ;  /* 0x00000028040c9981 */ /* 0x0000a8000c1e1500 */
[----:B------:R1:W-:Y:S01]  /*218b0*/  STS.U16 [R223+UR7+0x8600], R10 ;  /* 0x0086000adf007988 */ /* 0x0003e20008000407 */
[----:B0-----:R-:W-:Y:S02]  /*218c0*/  @!P1 IMAD.MOV.U32 R4, RZ, RZ, R226 ;  /* 0x000000ffff049224 */ /* 0x001fe400078e00e2 */
[----:B------:R-:W-:Y:S01]  /*218d0*/  @!P1 IMAD.MOV.U32 R5, RZ, RZ, R227 ;  /* 0x000000ffff059224 */ /* 0x000fe200078e00e3 */
[----:B-1----:R-:W-:-:S04]  /*218e0*/  PRMT R10, RZ, 0x7610, R10 ;  /* 0x00007610ff0a7816 */ /* 0x002fc8000000000a */
[----:B------:R3:W2:Y:S02]  /*218f0*/  @!P1 LDG.E.U16 R11, desc[UR40][R4.64] ;  /* 0x00000028040b9981 */ /* 0x0006a4000c1e1500 */
[----:B---3--:R-:W-:Y:S02]  /*21900*/  @!P1 IMAD.MOV.U32 R4, RZ, RZ, R224 ;  /* 0x000000ffff049224 */ /* 0x008fe400078e00e0 */
[----:B------:R-:W-:Y:S01]  /*21910*/  @!P1 IMAD.MOV.U32 R5, RZ, RZ, R225 ;  /* 0x000000ffff059224 */ /* 0x000fe200078e00e1 */
[----:B------:R-:W3:Y:S04]  /*21920*/  LDL R224, [R1+0x224] ;  /* 0x0002240001e07983 */ /* 0x000ee80000100800 */
[----:B------:R-:W3:Y:S04]  /*21930*/  LDL R225, [R1+0x220] ;  /* 0x0002200001e17983 */ /* 0x000ee80000100800 */
[----:B------:R4:W3:Y:S02]  /*21940*/  @!P1 LDG.E.U16 R10, desc[UR40][R4.64] ;  /* 0x00000028040a9981 */ /* 0x0008e4000c1e1500 */
[----:B----4-:R-:W-:-:S02]  /*21950*/  @!P1 IMAD.MOV.U32 R4, RZ, RZ, R222 ;  /* 0x000000ffff049224 */ /* 0x010fc400078e00de */
[----:B------:R-:W4:Y:S04]  /*21960*/  LDL.LU R222, [R1+0x204] ;  /* 0x0002040001de7983 */ /* 0x000f280000300800 */
[----:B------:R-:W-:Y:S04]  /*21970*/  STL.64 [R1+0x1278], R150 ;  /* 0x0012789601007387 */ /* 0x000fe80000100a00 */
[----:B------:R-:W-:Y:S04]  /*21980*/  STL.64 [R1+0x1270], R148 ;  /* 0x0012709401007387 */ /* 0x000fe80000100a00 */
[----:B------:R0:W-:Y:S04]  /*21990*/  STS.U16 [R223+UR7+0x8a00], R9 ;  /* 0x008a0009df007988 */ /* 0x0001e80008000407 */
[----:B------:R1:W-:Y:S01]  /*219a0*/  STS.U16 [R223+UR7+0x8e00], R8 ;  /* 0x008e0008df007988 */ /* 0x0003e20008000407 */
[----:B0-----:R-:W-:-:S02]  /*219b0*/  PRMT R9, RZ, 0x7610, R9 ;  /* 0x00007610ff097816 */ /* 0x001fc40000000009 */
[----:B-1----:R-:W-:Y:S01]  /*219c0*/  PRMT R8, RZ, 0x7610, R8 ;  /* 0x00007610ff087816 */ /* 0x002fe20000000008 */
[----:B------:R0:W-:Y:S04]  /*219d0*/  STS.U16 [R223+UR7+0x9200], R7 ;  /* 0x00920007df007988 */ /* 0x0001e80008000407 */
[----:B------:R1:W-:Y:S01]  /*219e0*/  STS.U16 [R223+UR7+0x9600], R6 ;  /* 0x00960006df007988 */ /* 0x0003e20008000407 */
[----:B0-----:R-:W-:Y:S02]  /*219f0*/  PRMT R7, RZ, 0x7610, R7 ;  /* 0x00007610ff077816 */ /* 0x001fe40000000007 */
[----:B-1----:R-:W-:Y:S01]  /*21a00*/  PRMT R6, RZ, 0x7610, R6 ;  /* 0x00007610ff067816 */ /* 0x002fe20000000006 */
[----:B------:R0:W-:Y:S02]  /*21a10*/  STS.U16 [R223+UR7+0x9a00], R3 ;  /* 0x009a0003df007988 */ /* 0x0001e40008000407 */
[----:B0-----:R-:W-:-:S02]  /*21a20*/  PRMT R3, RZ, 0x7610, R3 ;  /* 0x00007610ff037816 */ /* 0x001fc40000000003 */
[----:B--2---:R-:W-:Y:S04]  /*21a30*/  STL.64 [R1+0x1268], R146 ;  /* 0x0012689201007387 */ /* 0x004fe80000100a00 */
[----:B------:R-:W-:Y:S04]  /*21a40*/  STL.64 [R1+0x1260], R144 ;  /* 0x0012609001007387 */ /* 0x000fe80000100a00 */
        /* <DEDUP_REMOVED lines=42> */
[----:B------:R-:W-:Y:S01]  /*21cf0*/  STL.64 [R1+0x1108], R58 ;  /* 0x0011083a01007387 */ /* 0x000fe20000100a00 */
[----:B------:R-:W-:-:S03]  /*21d00*/  @!P1 IMAD.MOV.U32 R5, RZ, RZ, R139 ;  /* 0x000000ffff059224 */ /* 0x000fc600078e008b */
        /* <DEDUP_REMOVED lines=8> */
[----:B------:R0:W2:Y:S04]  /*21d90*/  @!P1 LDG.E.U16 R9, desc[UR40][R4.64] ;  /* 0x0000002804099981 */ /* 0x0000a8000c1e1500 */
[----:B------:R-:W-:Y:S04]  /*21da0*/  STL.64 [R1+0x10c0], R40 ;  /* 0x0010c02801007387 */ /* 0x000fe80000100a00 */
[----:B------:R-:W-:Y:S01]  /*21db0*/  STL.64 [R1+0x10b8], R38 ;  /* 0x0010b82601007387 */ /* 0x000fe20000100a00 */
[----:B0-----:R-:W-:-:S02]  /*21dc0*/  @!P1 IMAD.MOV.U32 R4, RZ, RZ, R136 ;  /* 0x000000ffff049224 */ /* 0x001fc400078e0088 */
[----:B------:R-:W-:Y:S01]  /*21dd0*/  @!P1 IMAD.MOV.U32 R5, RZ, RZ, R147 ;  /* 0x000000ffff059224 */ /* 0x000fe200078e0093 */
        /* <DEDUP_REMOVED lines=9> */
[----:B------:R0:W-:Y:S04]  /*21e70*/  STL.64 [R1+0x1080], R24 ;  /* 0x0010801801007387 */ /* 0x0001e80000100a00 */
[----:B------:R-:W-:Y:S04]  /*21e80*/  STL [R1+0xf9c], R2 ;  /* 0x000f9c0201007387 */ /* 0x000fe80000100800 */
[----:B------:R3:W2:Y:S04]  /*21e90*/  @!P1 LDG.E.U16 R7, desc[UR40][R4.64] ;  /* 0x0000002804079981 */ /* 0x0006a8000c1e1500 */
[----:B0-----:R-:W2:Y:S04]  /*21ea0*/  LDL.LU.64 R24, [R1] ;  /* 0x0000000001187983 */ /* 0x001ea80000300a00 */
[----:B------:R-:W2:Y:S01]  /*21eb0*/  LDL.LU.64 R26, [R1+0x8] ;  /* 0x00000800011a7983 */ /* 0x000ea20000300a00 */
[----:B---3--:R-:W-:-:S03]  /*21ec0*/  @!P1 IMAD.MOV.U32 R4, RZ, RZ, R224 ;  /* 0x000000ffff049224 */ /* 0x008fc600078e00e0 */
[----:B------:R-:W3:Y:S01]  /*21ed0*/  LDL.LU.64 R28, [R1+0x10] ;  /* 0x00001000011c7983 */ /* 0x000ee20000300a00 */
[----:B------:R-:W-:-:S03]  /*21ee0*/  @!P1 IMAD.MOV.U32 R5, RZ, RZ, R225 ;  /* 0x000000ffff059224 */ /* 0x000fc600078e00e1 */
[----:B------:R-:W3:Y:S04]  /*21ef0*/  LDL.LU.64 R30, [R1+0x18] ;  /* 0x00001800011e7983 */ /* 0x000ee80000300a00 */
[----:B------:R-:W3:Y:S04]  /*21f00*/  LDL.LU.64 R32, [R1+0x20] ;  /* 0x0000200001207983 */ /* 0x000ee80000300a00 */
[----:B------:R-:W3:Y:S04]  /*21f10*/  LDL.LU.64 R34, [R1+0x28] ;  /* 0x0000280001227983 */ /* 0x000ee80000300a00 */
[----:B------:R-:W3:Y:S04]  /*21f20*/  LDL.LU.64 R36, [R1+0x30] ;  /* 0x0000300001247983 */ /* 0x000ee80000300a00 */
[----:B------:R-:W3:Y:S04]  /*21f30*/  LDL.LU.64 R38, [R1+0x38] ;  /* 0x0000380001267983 */ /* 0x000ee80000300a00 */
[----:B------:R4:W3:Y:S04]  /*21f40*/  @!P1 LDG.E.U16 R6, desc[UR40][R4.64] ;  /* 0x0000002804069981 */ /* 0x0008e8000c1e1500 */
[----:B------:R-:W3:Y:S04]  /*21f50*/  LDL.LU.64 R40, [R1+0x40] ;  /* 0x0000400001287983 */ /* 0x000ee80000300a00 */
[----:B------:R-:W3:Y:S01]  /*21f60*/  LDL.LU.64 R42, [R1+0x48] ;  /* 0x00004800012a7983 */ /* 0x000ee20000300a00 */
[----:B----4-:R-:W-:-:S02]  /*21f70*/  @!P1 IMAD.MOV.U32 R4, RZ, RZ, R222 ;  /* 0x000000ffff049224 */ /* 0x010fc400078e00de */
[----:B------:R-:W-:Y:S01]  /*21f80*/  @!P1 IMAD.MOV.U32 R5, RZ, RZ, R2 ;  /* 0x000000ffff059224 */ /* 0x000fe200078e0002 */
[----:B------:R-:W4:Y:S04]  /*21f90*/  LDL.LU.64 R44, [R1+0x50] ;  /* 0x00005000012c7983 */ /* 0x000f280000300a00 */
[----:B------:R-:W4:Y:S04]  /*21fa0*/  LDL.LU.64 R46, [R1+0x58] ;  /* 0x00005800012e7983 */ /* 0x000f280000300a00 */
[----:B------:R-:W4:Y:S04]  /*21fb0*/  LDL.LU.64 R48, [R1+0x60] ;  /* 0x0000600001307983 */ /* 0x000f280000300a00 */
[----:B------:R-:W4:Y:S04]  /*21fc0*/  LDL.LU.64 R50, [R1+0x68] ;  /* 0x0000680001327983 */ /* 0x000f280000300a00 */
[----:B------:R-:W4:Y:S04]  /*21fd0*/  @!P1 LDG.E.U16 R3, desc[UR40][R4.64] ;  /* 0x0000002804039981 */ /* 0x000f28000c1e1500 */
[----:B------:R-:W4:Y:S04]  /*21fe0*/  LDL.LU.64 R52, [R1+0x70] ;  /* 0x0000700001347983 */ /* 0x000f280000300a00 */
        /* <DEDUP_REMOVED lines=73> */
[----:B------:R0:W-:Y:S02]  /*22480*/  STS.U16 [R223+UR7+0xfe00], R16 ;  /* 0x00fe0010df007988 */ /* 0x0001e40008000407 */
[----:B0-----:R-:W0:Y:S02]  /*22490*/  S2R R223, SR_TID.X ;  /* 0x0000000000df7919 */ /* 0x001e240000002100 */
[----:B0-----:R-:W-:-:S02]  /*224a0*/  LOP3.LUT R224, R223, 0x3f, RZ, 0xc0, !PT ;  /* 0x0000003fdfe07812 */ /* 0x001fc400078ec0ff */
[----:B------:R-:W-:-:S03]  /*224b0*/  LOP3.LUT P0, RZ, R223, 0x40, RZ, 0xc0, !PT ;  /* 0x00000040dfff7812 */ /* 0x000fc6000780c0ff */
[----:B------:R-:W-:Y:S01]  /*224c0*/  IMAD.SHL.U32 R224, R224, 0x2, RZ ;  /* 0x00000002e0e07824 */ /* 0x000fe200078e00ff */
[----:B------:R-:W-:-:S04]  /*224d0*/  SEL R223, RZ, 0x90, !P0 ;  /* 0x00000090ffdf7807 */ /* 0x000fc80004000000 */
[----:B------:R-:W-:-:S04]  /*224e0*/  LOP3.LUT R223, R223, R224, RZ, 0x3c, !PT ;  /* 0x000000e0dfdf7212 */ /* 0x000fc800078e3cff */
[----:B------:R-:W-:-:S05]  /*224f0*/  LOP3.LUT R223, R223, 0x60, RZ, 0x3c, !PT ;  /* 0x00000060dfdf7812 */ /* 0x000fca00078e3cff */
        /* <DEDUP_REMOVED lines=58> */
[----:B------:R1:W-:Y:S04]  /*228a0*/  STS.U16 [R223+UR7+0xeb00], R10 ;  /* 0x00eb000adf007988 */ /* 0x0003e80008000407 */
[----:B--2---:R2:W-:Y:S04]  /*228b0*/  STS.U16 [R223+UR7+0xef00], R9 ;  /* 0x00ef0009df007988 */ /* 0x0045e80008000407 */
[----:B------:R2:W-:Y:S04]  /*228c0*/  STS.U16 [R223+UR7+0xf300], R8 ;  /* 0x00f30008df007988 */ /* 0x0005e80008000407 */
[----:B------:R-:W-:Y:S04]  /*228d0*/  STS.U16 [R223+UR7+0xf700], R7 ;  /* 0x00f70007df007988 */ /* 0x000fe80008000407 */
[----:B---3--:R-:W-:Y:S04]  /*228e0*/  STS.U16 [R223+UR7+0xfb00], R6 ;  /* 0x00fb0006df007988 */ /* 0x008fe80008000407 */
[----:B----4-:R-:W-:Y:S01]  /*228f0*/  STS.U16 [R223+UR7+0xff00], R3 ;  /* 0x00ff0003df007988 */ /* 0x010fe20008000407 */
[----:B------:R3:W-:Y:S06]  /*22900*/  MEMBAR.ALL.CTA ;  /* 0x0000000000007992 */ /* 0x0007ec0000008000 */
[----:B---3--:R-:W3:Y:S02]  /*22910*/  FENCE.VIEW.ASYNC.S ;  /* 0x00000000000073c6 */ /* 0x008ee40000000000 */
[----:B---3--:R-:W-:Y:S06]  /*22920*/  BAR.SYNC.DEFER_BLOCKING 0x0 ;  /* 0x0000000000007b1d */ /* 0x008fec0000010000 */
[----:B------:R-:W-:Y:S01]  /*22930*/  UMOV UR39, 0x40000040 ;  /* 0x4000004000277882 */ /* 0x000fe20000000000 */
[----:B------:R-:W-:-:S06]  /*22940*/  WARPGROUP.ARRIVE ;  /* 0x00000000000079c5 */ /* 0x000fcc0000000000 */
[----:B------:R-:W-:Y:S03]  /*22950*/  HGMMA.64x256x16.F32.BF16 R24, gdesc[UR36].tnspA, R24, gsb0 ;  /* 0x23e00000241879f0 */ /* 0x000fe60008001818 */
[----:B------:R-:W-:Y:S02]  /*22960*/  WARPGROUP.DEPBAR.LE gsb0, 0x0 ;  /* 0x00008000000079c5 */ /* 0x000fe40000010000 */
[----:B------:R-:W-:-:S15]  /*22970*/  WARPGROUP.ARRIVE ;  /* 0x00000000000079c5 */ /* 0x000fde0000000000 */
[----:B------:R-:W-:-:S08]  /*22980*/  NOP ;  /* 0x0000000000007918 */ /* 0x000fd00000000000 */
        /* <DEDUP_REMOVED lines=10> */
[----:B------:R-:W-:Y:S04]  /*22a30*/  STL.64 [R1], R24 ;  /* 0x0000001801007387 */ /* 0x000fe80000100a00 */
        /* <DEDUP_REMOVED lines=61> */
[----:B0-----:R-:W-:-:S03]  /*22e10*/  IMAD.MOV.U32 R11, RZ, RZ, R147 ;  /* 0x000000ffff0b7224 */ /* 0x001fc600078e0093 */
[----:B------:R-:W-:Y:S01]  /*22e20*/  STL.64 [R1+0x1f0], R148 ;  /* 0x0001f09401007387 */ /* 0x000fe20000100a00 */
[----:B-1----:R-:W-:-:S03]  /*22e30*/  IMAD.MOV.U32 R10, RZ, RZ, R146 ;  /* 0x000000ffff0a7224 */ /* 0x002fc600078e0092 */
[----:B------:R0:W-:Y:S01]  /*22e40*/  STL.64 [R1+0x1f8], R150 ;  /* 0x0001f89601007387 */ /* 0x0001e20000100a00 */
[----:B--2---:R-:W-:Y:S02]  /*22e50*/  IMAD.MOV.U32 R9, RZ, RZ, R145 ;  /* 0x000000ffff097224 */ /* 0x004fe400078e0091 */
[----:B------:R-:W-:Y:S02]  /*22e60*/  IMAD.MOV.U32 R8, RZ, RZ, R144 ;  /* 0x000000ffff087224 */ /* 0x000fe400078e0090 */
[----:B------:R-:W-:Y:S02]  /*22e70*/  IMAD.MOV.U32 R252, RZ, RZ, R141 ;  /* 0x000000fffffc7224 */ /* 0x000fe400078e008d */
[----:B------:R-:W-:Y:S01]  /*22e80*/  IMAD.MOV.U32 R251, RZ, RZ, R140 ;  /* 0x000000fffffb7224 */ /* 0x000fe200078e008c */
[----:B0-----:R-:W2:Y:S04]  /*22e90*/  LDL.LU.64 R150, [R1+0x1278] ;  /* 0x0012780001967983 */ /* 0x001ea80000300a00 */
[----:B------:R-:W3:Y:S01]  /*22ea0*/  LDL.LU.64 R148, [R1+0x1270] ;  /* 0x0012700001947983 */ /* 0x000ee20000300a00 */
[----:B------:R-:W-:-:S03]  /*22eb0*/  IMAD.MOV.U32 R15, RZ, RZ, R139 ;  /* 0x000000ffff0f7224 */ /* 0x000fc600078e008b */
[----:B------:R-:W4:Y:S01]  /*22ec0*/  LDL.LU.64 R146, [R1+0x1268] ;  /* 0x0012680001927983 */ /* 0x000f220000300a00 */
[----:B------:R-:W-:-:S03]  /*22ed0*/  IMAD.MOV.U32 R14, RZ, RZ, R138 ;  /* 0x000000ffff0e7224 */ /* 0x000fc600078e008a */
[----:B------:R-:W2:Y:S01]  /*22ee0*/  LDL.LU.64 R144, [R1+0x1260] ;  /* 0x0012600001907983 */ /* 0x000ea20000300a00 */
[----:B------:R-:W-:-:S03]  /*22ef0*/  IMAD.MOV.U32 R13, RZ, RZ, R137 ;  /* 0x000000ffff0d7224 */ /* 0x000fc600078e0089 */
[----:B------:R-:W3:Y:S01]  /*22f00*/  LDL.LU.64 R142, [R1+0x1258] ;  /* 0x00125800018e7983 */ /* 0x000ee20000300a00 */
[----:B------:R-:W-:-:S03]  /*22f10*/  IMAD.MOV.U32 R12, RZ, RZ, R136 ;  /* 0x000000ffff0c7224 */ /* 0x000fc600078e0088 */
[----:B------:R-:W4:Y:S01]  /*22f20*/  LDL.LU.64 R140, [R1+0x1250] ;  /* 0x00125000018c7983 */ /* 0x000f220000300a00 */
[----:B------:R-:W-:Y:S02]  /*22f30*/  IMAD.MOV.U32 R250, RZ, RZ, R135 ;  /* 0x000000fffffa7224 */ /* 0x000fe400078e0087 */
[----:B------:R-:W-:Y:S01]  /*22f40*/  IMAD.MOV.U32 R249, RZ, RZ, R134 ;  /* 0x000000fffff97224 */ /* 0x000fe200078e0086 */
[----:B------:R-:W2:Y:S01]  /*22f50*/  LDL.LU.64 R138, [R1+0x1248] ;  /* 0x00124800018a7983 */ /* 0x000ea20000300a00 */
[----:B------:R-:W-:Y:S02]  /*22f60*/  IMAD.MOV.U32 R248, RZ, RZ, R133 ;  /* 0x000000fffff87224 */ /* 0x000fe400078e0085 */
[----:B------:R-:W-:Y:S01]  /*22f70*/  IMAD.MOV.U32 R247, RZ, RZ, R132 ;  /* 0x000000fffff77224 */ /* 0x000fe200078e0084 */
[----:B------:R-:W3:Y:S01]  /*22f80*/  LDL.LU.64 R136, [R1+0x1240] ;  /* 0x0012400001887983 */ /* 0x000ee20000300a00 */
[----:B------:R-:W-:Y:S02]  /*22f90*/  IMAD.MOV.U32 R19, RZ, RZ, R131 ;  /* 0x000000ffff137224 */ /* 0x000fe400078e0083 */
[----:B------:R-:W-:Y:S01]  /*22fa0*/  IMAD.MOV.U32 R18, RZ, RZ, R130 ;  /* 0x000000ffff127224 */ /* 0x000fe200078e0082 */
[----:B------:R-:W4:Y:S01]  /*22fb0*/  LDL.LU.64 R134, [R1+0x1238] ;  /* 0x0012380001867983 */ /* 0x000f220000300a00 */
[----:B------:R-:W-:-:S02]  /*22fc0*/  IMAD.MOV.U32 R17, RZ, RZ, R129 ;  /* 0x000000ffff117224 */ /* 0x000fc400078e0081 */
[----:B------:R-:W-:Y:S01]  /*22fd0*/  IMAD.MOV.U32 R16, RZ, RZ, R128 ;  /* 0x000000ffff107224 */ /* 0x000fe200078e0080 */
[----:B------:R-:W2:Y:S01]  /*22fe0*/  LDL.LU.64 R132, [R1+0x1230] ;  /* 0x0012300001847983 */ /* 0x000ea20000300a00 */
[----:B------:R-:W-:Y:S02]  /*22ff0*/  IMAD.MOV.U32 R246, RZ, RZ, R127 ;  /* 0x000000fffff67224 */ /* 0x000fe400078e007f */
[----:B------:R-:W-:Y:S01]  /*23000*/  IMAD.MOV.U32 R245, RZ, RZ, R126 ;  /* 0x000000fffff57224 */ /* 0x000fe200078e007e */
[----:B------:R-:W3:Y:S04]  /*23010*/  LDL.LU.64 R130, [R1+0x1228] ;  /* 0x0012280001827983 */ /* 0x000ee80000300a00 */
[----:B------:R-:W4:Y:S04]  /*23020*/  LDL.LU.64 R128, [R1+0x1220] ;  /* 0x0012200001807983 */ /* 0x000f280000300a00 */
[----:B------:R-:W2:Y:S01]  /*23030*/  LDL.LU.64 R126, [R1+0x1218] ;  /* 0x00121800017e7983 */ /* 0x000ea20000300a00 */
[----:B------:R-:W-:-:S02]  /*23040*/  IMAD.MOV.U32 R244, RZ, RZ, R125 ;  /* 0x000000fffff47224 */ /* 0x000fc400078e007d */
[----:B------:R-:W-:Y:S02]  /*23050*/  IMAD.MOV.U32 R243, RZ, RZ, R124 ;  /* 0x000000fffff37224 */ /* 0x000fe400078e007c */
[----:B------:R-:W-:Y:S01]  /*23060*/  IMAD.MOV.U32 R23, RZ, RZ, R123 ;  /* 0x000000ffff177224 */ /* 0x000fe200078e007b */
[----:B------:R-:W2:Y:S01]  /*23070*/  LDL.LU.64 R124, [R1+0x1210] ;  /* 0x00121000017c7983 */ /* 0x000ea20000300a00 */
[----:B------:R-:W-:Y:S02]  /*23080*/  IMAD.MOV.U32 R22, RZ, RZ, R122 ;  /* 0x000000ffff167224 */ /* 0x000fe400078e007a */
[----:B------:R-:W-:Y:S01]  /*23090*/  IMAD.MOV.U32 R21, RZ, RZ, R121 ;  /* 0x000000ffff157224 */ /* 0x000fe200078e0079 */
[----:B------:R-:W2:Y:S01]  /*230a0*/  LDL.LU.64 R122, [R1+0x1208] ;  /* 0x00120800017a7983 */ /* 0x000ea20000300a00 */
[----:B------:R-:W-:Y:S02]  /*230b0*/  IMAD.MOV.U32 R20, RZ, RZ, R120 ;  /* 0x000000ffff147224 */ /* 0x000fe400078e0078 */
[----:B------:R-:W-:Y:S01]  /*230c0*/  IMAD.MOV.U32 R242, RZ, RZ, R119 ;  /* 0x000000fffff27224 */ /* 0x000fe200078e0077 */
[----:B------:R-:W2:Y:S01]  /*230d0*/  LDL.LU.64 R120, [R1+0x1200] ;  /* 0x0012000001787983 */ /* 0x000ea20000300a00 */
[----:B------:R-:W-:-:S02]  /*230e0*/  IMAD.MOV.U32 R240, RZ, RZ, R118 ;  /* 0x000000fffff07224 */ /* 0x000fc400078e0076 */
        /* <DEDUP_REMOVED lines=141> */
[----:B------:R-:W-:-:S03]  /*239c0*/  IMAD.MOV.U32 R3, RZ, RZ, R24 ;  /* 0x000000ffff037224 */ /* 0x000fc600078e0018 */
[----:B------:R-:W2:Y:S04]  /*239d0*/  LDL.LU.64 R24, [R1+0x1080] ;  /* 0x0010800001187983 */ /* 0x000ea80000300a00 */
[----:B------:R0:W-:Y:S04]  /*239e0*/  STL [R1+0x1014], R239 ;  /* 0x001014ef01007387 */ /* 0x0001e80000100800 */
[----:B------:R-:W-:Y:S04]  /*239f0*/  STL [R1+0x1010], R240 ;  /* 0x001010f001007387 */ /* 0x000fe80000100800 */
[----:B------:R-:W-:Y:S01]  /*23a00*/  STL [R1+0x100c], R241 ;  /* 0x00100cf101007387 */ /* 0x000fe20000100800 */
[----:B0-----:R-:W0:Y:S03]  /*23a10*/  LDC R239, c[0x0][0x230] ;  /* 0x00008c00ffef7b82 */ /* 0x001e260000000800 */
        /* <DEDUP_REMOVED lines=22> */
[----:B------:R1:W-:Y:S04]  /*23b80*/  STL [R1+0xfb0], R15 ;  /* 0x000fb00f01007387 */ /* 0x0003e80000100800 */
[----:B------:R-:W-:Y:S04]  /*23b90*/  STL [R1+0xfac], R8 ;  /* 0x000fac0801007387 */ /* 0x000fe80000100800 */
[----:B------:R2:W-:Y:S01]  /*23ba0*/  STL [R1+0xfa8], R9 ;  /* 0x000fa80901007387 */ /* 0x0005e20000100800 */
[----:B----4-:R-:W-:-:S02]  /*23bb0*/  IMAD.MOV.U32 R14, RZ, RZ, R129 ;  /* 0x000000ffff0e7224 */ /* 0x010fc400078e0081 */
[----:B-1----:R-:W-:Y:S02]  /*23bc0*/  IMAD.MOV.U32 R15, RZ, RZ, R128 ;  /* 0x000000ffff0f7224 */ /* 0x002fe400078e0080 */
[----:B---3--:R-:W-:Y:S02]  /*23bd0*/  IMAD.MOV.U32 R252, RZ, RZ, R130 ;  /* 0x000000fffffc7224 */ /* 0x008fe400078e0082 */
[----:B--2---:R-:W-:Y:S02]  /*23be0*/  IMAD.MOV.U32 R9, RZ, RZ, R127 ;  /* 0x000000ffff097224 */ /* 0x004fe400078e007f */
[----:B------:R-:W2:Y:S01]  /*23bf0*/  LDL.LU R127, [R1+0x1078] ;  /* 0x00107800017f7983 */ /* 0x000ea20000300800 */
[----:B------:R-:W-:-:S03]  /*23c00*/  IMAD.MOV.U32 R13, RZ, RZ, R131 ;  /* 0x000000ffff0d7224 */ /* 0x000fc600078e0083 */
[----:B------:R-:W2:Y:S01]  /*23c10*/  LDL.LU R128, [R1+0x1074] ;  /* 0x0010740001807983 */ /* 0x000ea20000300800 */
[----:B------:R-:W-:-:S03]  /*23c20*/  IMAD.MOV.U32 R8, RZ, RZ, R2 ;  /* 0x000000ffff087224 */ /* 0x000fc600078e0002 */
[----:B------:R-:W2:Y:S01]  /*23c30*/  LDL.LU R129, [R1+0x1070] ;  /* 0x0010700001817983 */ /* 0x000ea20000300800 */
[----:B------:R-:W-:-:S03]  /*23c40*/  IMAD.MOV.U32 R12, RZ, RZ, R132 ;  /* 0x000000ffff0c7224 */ /* 0x000fc600078e0084 */
[----:B------:R-:W2:Y:S01]  /*23c50*/  LDL.LU R130, [R1+0x106c] ;  /* 0x00106c0001827983 */ /* 0x000ea20000300800 */
[----:B------:R-:W-:Y:S02]  /*23c60*/  IMAD.MOV.U32 R251, RZ, RZ, R0 ;  /* 0x000000fffffb7224 */ /* 0x000fe400078e0000 */
[----:B------:R-:W-:Y:S01]  /*23c70*/  IMAD.MOV.U32 R2, RZ, RZ, R133 ;  /* 0x000000ffff027224 */ /* 0x000fe200078e0085 */
[----:B------:R-:W2:Y:S01]  /*23c80*/  LDL.LU R131, [R1+0x1068] ;  /* 0x0010680001837983 */ /* 0x000ea20000300800 */
[----:B------:R-:W-:-:S03]  /*23c90*/  IMAD.MOV.U32 R0, RZ, RZ, R134 ;  /* 0x000000ffff007224 */ /* 0x000fc600078e0086 */
        /* <DEDUP_REMOVED lines=34> */
[----:B------:R-:W2:Y:S04]  /*23ec0*/  LDL.LU R149, [R1+0x1020] ;  /* 0x0010200001957983 */ /* 0x000ea80000300800 */
[----:B------:R-:W2:Y:S04]  /*23ed0*/  LDL.LU R150, [R1+0x101c] ;  /* 0x00101c0001967983 */ /* 0x000ea80000300800 */
[----:B------:R-:W2:Y:S04]  /*23ee0*/  LDL.LU R151, [R1+0x1018] ;  /* 0x0010180001977983 */ /* 0x000ea80000300800 */
[----:B------:R-:W3:Y:S04]  /*23ef0*/  LDL.LU R19, [R1+0x224] ;  /* 0x0002240001137983 */ /* 0x000ee80000300800 */
[----:B------:R-:W4:Y:S04]  /*23f00*/  LDL.LU R250, [R1+0x248] ;  /* 0x0002480001fa7983 */ /* 0x000f280000300800 */
[----:B------:R1:W-:Y:S04]  /*23f10*/  STL [R1+0xfa4], R10 ;  /* 0x000fa40a01007387 */ /* 0x0003e80000100800 */
[----:B-1----:R-:W2:Y:S01]  /*23f20*/  LDL.LU R10, [R1+0x5f0] ;  /* 0x0005f000010a7983 */ /* 0x002ea20000300800 */
[----:B0-----:R-:W-:-:S03]  /*23f30*/  VIADD R239, R239, 0x3f ;  /* 0x0000003fefef7836 */ /* 0x001fc60000000000 */
[----:B------:R0:W-:Y:S01]  /*23f40*/  STL [R1+0xfa0], R11 ;  /* 0x000fa00b01007387 */ /* 0x0001e20000100800 */
[----:B------:R-:W-:Y:S01]  /*23f50*/  UIADD3 UR4, UR4, 0x1, URZ ;  /* 0x0000000104047890 */ /* 0x000fe2000fffe03f */
[----:B0-----:R-:W-:-:S04]  /*23f60*/  SHF.R.S32.HI R11, RZ, 0x1f, R239 ;  /* 0x0000001fff0b7819 */ /* 0x001fc800000114ef */
[----:B------:R-:W-:Y:S02]  /*23f70*/  LEA.HI R11, R11, R239, RZ, 0x6 ;  /* 0x000000ef0b0b7211 */ /* 0x000fe400078f30ff */
[----:B------:R0:W5:Y:S02]  /*23f80*/  LDL.LU R239, [R1+0x1014] ;  /* 0x0010140001ef7983 */ /* 0x0001640000300800 */
[----:B------:R-:W-:-:S04]  /*23f90*/  SHF.R.S32.HI R11, RZ, 0x6, R11 ;  /* 0x00000006ff0b7819 */ /* 0x000fc8000001140b */
[----:B------:R-:W-:Y:S02]  /*23fa0*/  ISETP.NE.U32.AND P0, PT, R11, UR4, PT ;  /* 0x000000040b007c0c */ /* 0x000fe4000bf05070 */
[----:B------:R-:W3:Y:S01]  /*23fb0*/  LDL.LU R11, [R1+0x6d8] ;  /* 0x0006d800010b7983 */ /* 0x000ee20000300800 */
[----:B--2---:R-:W-:-:S05]  /*23fc0*/  IADD3 R10, P3, R10, UR44, RZ ;  /* 0x0000002c0a0a7c10 */ /* 0x004fca000ff7e0ff */
[----:B------:R1:W-:Y:S04]  /*23fd0*/  STL [R1+0x5f0], R10 ;  /* 0x0005f00a01007387 */ /* 0x0003e80000100800 */
[----:B-1----:R-:W2:Y:S01]  /*23fe0*/  LDL.LU R10, [R1+0x6d4] ;  /* 0x0006d400010a7983 */ /* 0x002ea20000300800 */
[----:B---3--:R-:W-:-:S05]  /*23ff0*/  IADD3 R11, P2, R11, UR44, RZ ;  /* 0x0000002c0b0b7c10 */ /* 0x008fca000ff5e0ff */
[----:B------:R1:W-:Y:S04]  /*24000*/  STL [R1+0x6d8], R11 ;  /* 0x0006d80b01007387 */ /* 0x0003e80000100800 */
[----:B-1----:R-:W3:Y:S01]  /*24010*/  LDL.LU R11, [R1+0x6d0] ;  /* 0x0006d000010b7983 */ /* 0x002ee20000300800 */
        /* <DEDUP_REMOVED lines=12> */
[----:B--2---:R-:W-:-:S05]  /*240e0*/  IADD3.X R10, R10, UR42, RZ, P3, !PT ;  /* 0x0000002a0a0a7c10 */ /* 0x004fca0009ffe4ff */
        /* <DEDUP_REMOVED lines=183> */
[----:B------:R-:W-:Y:S01]  /*24c60*/  STL [R1+0xaec], R11 ;  /* 0x000aec0b01007387 */ /* 0x000fe20000100800 */
[----:B--2---:R-:W-:-:S05]  /*24c70*/  IADD3.X R10, R10, UR6, RZ, P2, !PT ;  /* 0x000000060a0a7c10 */ /* 0x004fca00097fe4ff */
[----:B------:R1:W-:Y:S04]  /*24c80*/  STL [R1+0x6fc], R10 ;  /* 0x0006fc0a01007387 */ /* 0x0003e80000100800 */
[----:B-1----:R-:W2:Y:S04]  /*24c90*/  LDL.LU R10, [R1+0xae8] ;  /* 0x000ae800010a7983 */ /* 0x002ea80000300800 */
[----:B------:R-:W3:Y:S01]  /*24ca0*/  LDL.LU R11, [R1+0x5f4] ;  /* 0x0005f400010b7983 */ /* 0x000ee20000300800 */
[----:B--2---:R-:W-:-:S05]  /*24cb0*/  IADD3 R10, P2, R10, UR43, RZ ;  /* 0x0000002b0a0a7c10 */ /* 0x004fca000ff5e0ff */
[----:B------:R1:W-:Y:S04]  /*24cc0*/  STL [R1+0xae8], R10 ;  /* 0x000ae80a01007387 */ /* 0x0003e80000100800 */
[----:B-1----:R-:W2:Y:S01]  /*24cd0*/  LDL.LU R10, [R1+0xae4] ;  /* 0x000ae400010a7983 */ /* 0x002ea20000300800 */
[----:B---3--:R-:W-:-:S05]  /*24ce0*/  IADD3.X R11, R11, UR6, RZ, P1, !PT ;  /* 0x000000060b0b7c10 */ /* 0x008fca0008ffe4ff */
[----:B------:R1:W-:Y:S04]  /*24cf0*/  STL [R1+0x5f4], R11 ;  /* 0x0005f40b01007387 */ /* 0x0003e80000100800 */
[----:B-1----:R-:W3:Y:S01]  /*24d00*/  LDL.LU R11, [R1+0x6f4] ;  /* 0x0006f400010b7983 */ /* 0x002ee20000300800 */
        /* <DEDUP_REMOVED lines=502> */
[----:B------:R-:W-:Y:S01]  /*26c70*/  STL [R1+0x870], R11 ;  /* 0x0008700b01007387 */ /* 0x000fe20000100800 */
[----:B--2---:R-:W-:-:S05]  /*26c80*/  IADD3 R10, P1, R10, UR43, RZ ;  /* 0x0000002b0a0a7c10 */ /* 0x004fca000ff3e0ff */
[----:B------:R1:W-:Y:S04]  /*26c90*/  STL [R1+0x844], R10 ;  /* 0x0008440a01007387 */ /* 0x0003e80000100800 */
[----:B-1----:R-:W2:Y:S04]  /*26ca0*/  LDL.LU R10, [R1+0x868] ;  /* 0x00086800010a7983 */ /* 0x002ea80000300800 */
[----:B------:R-:W3:Y:S01]  /*26cb0*/  LDL.LU R11, [R1+0x83c] ;  /* 0x00083c00010b7983 */ /* 0x000ee20000300800 */
        /* <DEDUP_REMOVED lines=511> */
[----:B-1----:R-:W2:Y:S02]  /*28cb0*/  LDL.LU R10, [R1+0x474] ;  /* 0x00047400010a7983 */ /* 0x002ea40000300800 */
[----:B--2---:R-:W-:-:S05]  /*28cc0*/  IADD3 R10, P5, R10, UR43, RZ ;  /* 0x0000002b0a0a7c10 */ /* 0x004fca000ffbe0ff */
[----:B------:R1:W-:Y:S04]  /*28cd0*/  STL [R1+0x474], R10 ;  /* 0x0004740a01007387 */ /* 0x0003e80000100800 */
[----:B------:R-:W2:Y:S04]  /*28ce0*/  LDL.LU R11, [R1+0x498] ;  /* 0x00049800010b7983 */ /* 0x000ea80000300800 */
[----:B-1----:R-:W3:Y:S01]  /*28cf0*/  LDL.LU R10, [R1+0x46c] ;  /* 0x00046c00010a7983 */ /* 0x002ee20000300800 */
[----:B--2---:R-:W-:Y:S02]  /*28d00*/  IADD3.X R11, R11, UR6, RZ, P4, !PT ;  /* 0x000000060b0b7c10 */ /* 0x004fe4000a7fe4ff */
[----:B---3--:R-:W-:-:S03]  /*28d10*/  IADD3 R10, P4, R10, UR43, RZ ;  /* 0x0000002b0a0a7c10 */ /* 0x008fc6000ff9e0ff */
[----:B------:R1:W-:Y:S04]  /*28d20*/  STL [R1+0x498], R11 ;  /* 0x0004980b01007387 */ /* 0x0003e80000100800 */
[----:B------:R2:W-:Y:S04]  /*28d30*/  STL [R1+0x46c], R10 ;  /* 0x00046c0a01007387 */ /* 0x0005e80000100800 */
[----:B-1----:R-:W3:Y:S04]  /*28d40*/  LDL.LU R11, [R1+0x490] ;  /* 0x00049000010b7983 */ /* 0x002ee80000300800 */
[----:B--2---:R-:W2:Y:S01]  /*28d50*/  LDL.LU R10, [R1+0x464] ;  /* 0x00046400010a7983 */ /* 0x004ea20000300800 */
[----:B---3--:R-:W-:-:S02]  /*28d60*/  IADD3.X R11, R11, UR6, RZ, P3, !PT ;  /* 0x000000060b0b7c10 */ /* 0x008fc40009ffe4ff */
[----:B--2---:R-:W-:-:S03]  /*28d70*/  IADD3 R10, P3, R10, UR43, RZ ;  /* 0x0000002b0a0a7c10 */ /* 0x004fc6000ff7e0ff */
        /* <DEDUP_REMOVED lines=376> */
[----:B------:R-:W-:-:S02]  /*2a500*/  IADD3.X R240, R240, UR6, RZ, P5, !PT ;  /* 0x00000006f0f07c10 */ /* 0x000fc4000affe4ff */
[----:B------:R-:W-:Y:S02]  /*2a510*/  IADD3 R241, P5, R241, UR43, RZ ;  /* 0x0000002bf1f17c10 */ /* 0x000fe4000ffbe0ff */
[----:B------:R-:W-:Y:S02]  /*2a520*/  IADD3.X R242, R242, UR6, RZ, P4, !PT ;  /* 0x00000006f2f27c10 */ /* 0x000fe4000a7fe4ff */
[----:B------:R-:W-:Y:S02]  /*2a530*/  IADD3 R20, P4, R20, UR43, RZ ;  /* 0x0000002b14147c10 */ /* 0x000fe4000ff9e0ff */
[----:B------:R-:W-:Y:S02]  /*2a540*/  IADD3.X R243, R243, UR6, RZ, P3, !PT ;  /* 0x00000006f3f37c10 */ /* 0x000fe40009ffe4ff */
[----:B------:R-:W-:Y:S02]  /*2a550*/  IADD3 R21, P3, R21, UR43, RZ ;  /* 0x0000002b15157c10 */ /* 0x000fe4000ff7e0ff */
        /* <DEDUP_REMOVED lines=8> */
[----:B---3--:R-:W-:Y:S02]  /*2a5e0*/  IADD3.X R11, R11, UR6, RZ, P6, !PT ;  /* 0x000000060b0b7c10 */ /* 0x008fe4000b7fe4ff */
[----:B--2---:R-:W-:-:S03]  /*2a5f0*/  IADD3 R10, P6, R10, UR43, RZ ;  /* 0x0000002b0a0a7c10 */ /* 0x004fc6000ffde0ff */
[----:B------:R1:W-:Y:S04]  /*2a600*/  STL [R1+0x298], R11 ;  /* 0x0002980b01007387 */ /* 0x0003e80000100800 */
[----:B------:R2:W-:Y:S04]  /*2a610*/  STL [R1+0x26c], R10 ;  /* 0x00026c0a01007387 */ /* 0x0005e80000100800 */
[----:B-1----:R-:W3:Y:S01]  /*2a620*/  LDL.LU R11, [R1+0x220] ;  /* 0x00022000010b7983 */ /* 0x002ee20000300800 */
[----:B--2---:R-:W-:Y:S02]  /*2a630*/  IMAD.MOV.U32 R10, RZ, RZ, R2 ;  /* 0x000000ffff0a7224 */ /* 0x004fe400078e0002 */
[----:B------:R-:W-:-:S02]  /*2a640*/  IMAD.MOV.U32 R2, RZ, RZ, R0 ;  /* 0x000000ffff027224 */ /* 0x000fc400078e0000 */
[----:B------:R-:W2:Y:S04]  /*2a650*/  LDL.LU R0, [R1+0x210] ;  /* 0x0002100001007983 */ /* 0x000ea80000300800 */
[----:B------:R1:W-:Y:S04]  /*2a660*/  STL [R1+0x290], R240 ;  /* 0x000290f001007387 */ /* 0x0003e80000100800 */
[----:B-1----:R0:W5:Y:S04]  /*2a670*/  LDL.LU R240, [R1+0x1010] ;  /* 0x0010100001f07983 */ /* 0x0021680000300800 */
[----:B------:R1:W-:Y:S04]  /*2a680*/  STL [R1+0x264], R241 ;  /* 0x000264f101007387 */ /* 0x0003e80000100800 */
[----:B-1----:R0:W5:Y:S04]  /*2a690*/  LDL.LU R241, [R1+0x100c] ;  /* 0x00100c0001f17983 */ /* 0x0021680000300800 */
[----:B------:R1:W-:Y:S04]  /*2a6a0*/  STL [R1+0x288], R242 ;  /* 0x000288f201007387 */ /* 0x0003e80000100800 */
[----:B-1----:R0:W5:Y:S04]  /*2a6b0*/  LDL.LU R242, [R1+0x1008] ;  /* 0x0010080001f27983 */ /* 0x0021680000300800 */
[----:B------:R1:W-:Y:S01]  /*2a6c0*/  STL [R1+0x25c], R20 ;  /* 0x00025c1401007387 */ /* 0x0003e20000100800 */
[----:B------:R-:W-:-:S03]  /*2a6d0*/  IADD3.X R246, R246, UR6, RZ, P6, !PT ;  /* 0x00000006f6f67c10 */ /* 0x000fc6000b7fe4ff */
[----:B-1----:R0:W5:Y:S04]  /*2a6e0*/  LDL.LU R20, [R1+0x1004] ;  /* 0x0010040001147983 */ /* 0x0021680000300800 */
[----:B------:R1:W-:Y:S01]  /*2a6f0*/  STL [R1+0x280], R243 ;  /* 0x000280f301007387 */ /* 0x0003e20000100800 */
[----:B------:R-:W-:-:S03]  /*2a700*/  IADD3 R16, P6, R16, UR43, RZ ;  /* 0x0000002b10107c10 */ /* 0x000fc6000ffde0ff */
[----:B-1----:R0:W5:Y:S04]  /*2a710*/  LDL.LU R243, [R1+0x1000] ;  /* 0x0010000001f37983 */ /* 0x0021680000300800 */
[----:B------:R1:W-:Y:S04]  /*2a720*/  STL [R1+0x254], R21 ;  /* 0x0002541501007387 */ /* 0x0003e80000100800 */
[----:B-1----:R0:W5:Y:S04]  /*2a730*/  LDL.LU R21, [R1+0xffc] ;  /* 0x000ffc0001157983 */ /* 0x0021680000300800 */
        /* <DEDUP_REMOVED lines=12> */
[----:B------:R1:W-:Y:S01]  /*2a800*/  STL [R1+0x23c], R16 ;  /* 0x00023c1001007387 */ /* 0x0003e20000100800 */
[----:B----4-:R-:W-:-:S03]  /*2a810*/  IADD3.X R250, R250, UR6, RZ, P2, !PT ;  /* 0x00000006fafa7c10 */ /* 0x010fc600097fe4ff */
[----:B-1----:R0:W5:Y:S04]  /*2a820*/  LDL.LU R16, [R1+0xfe4] ;  /* 0x000fe40001107983 */ /* 0x0021680000300800 */
[----:B------:R1:W-:Y:S01]  /*2a830*/  STL [R1+0x260], R247 ;  /* 0x000260f701007387 */ /* 0x0003e20000100800 */
[----:B------:R-:W-:-:S03]  /*2a840*/  IADD3 R12, P2, R12, UR43, RZ ;  /* 0x0000002b0c0c7c10 */ /* 0x000fc6000ff5e0ff */
        /* <DEDUP_REMOVED lines=27> */
[----:B------:R1:W-:Y:S01]  /*2aa00*/  STL [R1+0x238], R252 ;  /* 0x000238fc01007387 */ /* 0x0003e20000100800 */
[----:B------:R-:W-:-:S03]  /*2aa10*/  IADD3.X R2, R2, UR6, RZ, P2, !PT ;  /* 0x0000000602027c10 */ /* 0x000fc600097fe4ff */
        /* <DEDUP_REMOVED lines=8> */
[----:B---3--:R-:W-:-:S03]  /*2aaa0*/  IADD3.X R11, R11, UR6, RZ, P3, !PT ;  /* 0x000000060b0b7c10 */ /* 0x008fc60009ffe4ff */
[----:B-1----:R0:W5:Y:S04]  /*2aab0*/  LDL.LU R9, [R1+0xfa8] ;  /* 0x000fa80001097983 */ /* 0x0021680000300800 */
[----:B------:R1:W-:Y:S01]  /*2aac0*/  STL [R1+0x6e0], R10 ;  /* 0x0006e00a01007387 */ /* 0x0003e20000100800 */
[----:B--2---:R-:W-:-:S03]  /*2aad0*/  IADD3.X R0, R0, UR6, RZ, P1, !PT ;  /* 0x0000000600007c10 */ /* 0x004fc60008ffe4ff */
[----:B-1----:R0:W5:Y:S04]  /*2aae0*/  LDL.LU R10, [R1+0xfa4] ;  /* 0x000fa400010a7983 */ /* 0x0021680000300800 */
[----:B------:R1:W-:Y:S04]  /*2aaf0*/  STL [R1+0x220], R11 ;  /* 0x0002200b01007387 */ /* 0x0003e80000100800 */
[----:B-1----:R0:W5:Y:S04]  /*2ab00*/  LDL.LU R11, [R1+0xfa0] ;  /* 0x000fa000010b7983 */ /* 0x0021680000300800 */
[----:B------:R1:W-:Y:S04]  /*2ab10*/  STL [R1+0x218], R2 ;  /* 0x0002180201007387 */ /* 0x0003e80000100800 */
[----:B-1----:R-:W2:Y:S04]  /*2ab20*/  LDL.LU R2, [R1+0xf9c] ;  /* 0x000f9c0001027983 */ /* 0x002ea80000300800 */
[----:B------:R1:W-:Y:S04]  /*2ab30*/  STL [R1+0x210], R0 ;  /* 0x0002100001007387 */ /* 0x0003e80000100800 */
[----:B-1----:R-:W3:Y:S01]  /*2ab40*/  LDL.LU R0, [R1+0xf98] ;  /* 0x000f980001007983 */ /* 0x002ee20000300800 */
[----:B------:R-:W-:Y:S01]  /*2ab50*/  WARPGROUP.ARRIVE ;  /* 0x00000000000079c5 */ /* 0x000fe20000000000 */
[----:B------:R-:W-:Y:S01]  /*2ab60*/  UMOV UR20, UR36 ;  /* 0x0000002400147c82 */ /* 0x000fe20008000000 */
[----:B------:R-:W-:-:S04]  /*2ab70*/  UMOV UR21, UR37 ;  /* 0x0000002500157c82 */ /* 0x000fc80008000000 */
[----:B------:R-:W-:Y:S01]  /*2ab80*/  HGMMA.64x256x16.F32.BF16 R24, gdesc[UR20].tnspA, R24, gsb0 ;  /* 0x23e00000141879f0 */ /* 0x000fe20008001818 */
[----:B------:R-:W-:Y:S01]  /*2ab90*/  UMOV UR24, UR8 ;  /* 0x0000000800187c82 */ /* 0x000fe20008000000 */
[----:B------:R-:W-:Y:S01]  /*2aba0*/  UMOV UR25, UR9 ;  /* 0x0000000900197c82 */ /* 0x000fe20008000000 */
[----:B------:R-:W-:Y:S01]  /*2abb0*/  UMOV UR28, UR12 ;  /* 0x0000000c001c7c82 */ /* 0x000fe20008000000 */
[----:B------:R-:W-:Y:S01]  /*2abc0*/  UMOV UR29, UR13 ;  /* 0x0000000d001d7c82 */ /* 0x000fe20008000000 */
[----:B--2---:R-:W-:Y:S02]  /*2abd0*/  IADD3.X R2, R2, UR6, RZ, P5, !PT ;  /* 0x0000000602027c10 */ /* 0x004fe4000affe4ff */
[----:B---3--:R-:W-:-:S05]  /*2abe0*/  IADD3.X R0, R0, UR6, RZ, P6, !PT ;  /* 0x0000000600007c10 */ /* 0x008fca000b7fe4ff */
[----:B------:R1:W-:Y:S04]  /*2abf0*/  STL [R1+0x208], R0 ;  /* 0x0002080001007387 */ /* 0x0003e80000100800 */
[----:B-1----:R0:W5:Y:S04]  /*2ac00*/  LDL.LU R0, [R1+0xf94] ;  /* 0x000f940001007983 */ /* 0x0021680000300800 */
[----:B------:R1:W-:Y:S04]  /*2ac10*/  STL [R1+0x200], R2 ;  /* 0x0002000201007387 */ /* 0x0003e80000100800 */
[----:B-1----:R-:W2:Y:S01]  /*2ac20*/  LDL.LU R2, [R1+0xf90] ;  /* 0x000f900001027983 */ /* 0x002ea20000300800 */
[----:B------:R-:W-:-:S02]  /*2ac30*/  WARPGROUP.DEPBAR.LE gsb0, 0x0 ;  /* 0x00008000000079c5 */ /* 0x000fc40000010000 */
[----:B------:R-:W-:-:S06]  /*2ac40*/  WARPGROUP.ARRIVE ;  /* 0x00000000000079c5 */ /* 0x000fcc0000000000 */
[----:B------:R-:W-:Y:S01]  /*2ac50*/  HGMMA.64x256x16.F32.BF16 R24, gdesc[UR24].tnspA, R24, gsb0 ;  /* 0x23e00000181879f0 */ /* 0x000fe20008001818 */
[----:B------:R-:W-:Y:S01]  /*2ac60*/  UMOV UR32, UR16 ;  /* 0x0000001000207c82 */ /* 0x000fe20008000000 */
[----:B------:R-:W-:Y:S01]  /*2ac70*/  UMOV UR33, UR17 ;  /* 0x0000001100217c82 */ /* 0x000fe20008000000 */
[----:B------:R-:W-:Y:S02]  /*2ac80*/  WARPGROUP.DEPBAR.LE gsb0, 0x0 ;  /* 0x00008000000079c5 */ /* 0x000fe40000010000 */
[----:B------:R-:W-:-:S15]  /*2ac90*/  WARPGROUP.ARRIVE ;  /* 0x00000000000079c5 */ /* 0x000fde0000000000 */
[----:B------:R-:W-:-:S08]  /*2aca0*/  NOP ;  /* 0x0000000000007918 */ /* 0x000fd00000000000 */
[----:B------:R-:W-:Y:S01]  /*2acb0*/  HGMMA.64x256x16.F32.BF16 R24, gdesc[UR28].tnspA, R24, gsb0 ;  /* 0x23e000001c1879f0 */ /* 0x000fe20008001818 */
[----:B--2---:R-:W-:-:S05]  /*2acc0*/  IADD3.X R2, R2, UR42, RZ, P4, !PT ;  /* 0x0000002a02027c10 */ /* 0x004fca000a7fe4ff */
[----:B------:R1:W-:Y:S04]  /*2acd0*/  STL [R1+0x6dc], R2 ;  /* 0x0006dc0201007387 */ /* 0x0003e80000100800 */
[----:B-1----:R0:W5:Y:S01]  /*2ace0*/  LDL.LU R2, [R1+0xf8c] ;  /* 0x000f8c0001027983 */ /* 0x0021620000300800 */
[----:B------:R-:W-:Y:S02]  /*2acf0*/  WARPGROUP.DEPBAR.LE gsb0, 0x0 ;  /* 0x00008000000079c5 */ /* 0x000fe40000010000 */
[----:B------:R-:W-:-:S15]  /*2ad00*/  WARPGROUP.ARRIVE ;  /* 0x00000000000079c5 */ /* 0x000fde0000000000 */
[----:B------:R-:W-:Y:S03]  /*2ad10*/  HGMMA.64x256x16.F32.BF16 R24, gdesc[UR32].tnspA, R24, gsb0 ;  /* 0x23e00000201879f0 */ /* 0x000fe60008001818 */
[----:B------:R-:W-:Y:S02]  /*2ad20*/  WARPGROUP.DEPBAR.LE gsb0, 0x0 ;  /* 0x00008000000079c5 */ /* 0x000fe40000010000 */
[----:B0-----:R-:W-:Y:S05]  /*2ad30*/  @P0 BRA `(.L_x_1) ;  /* 0xfffffee400dc0947 */ /* 0x001fea000383ffff */
[----:B-----5:R-:W2:Y:S01]  /*2ad40*/  LDL.LU R0, [R1+0x1d8] ;  /* 0x0001d80001007983 */ /* 0x020ea20000300800 */
[----:B------:R-:W-:Y:S02]  /*2ad50*/  F2FP.BF16.F32.PACK_AB R147, R151, R147 ;  /* 0x000000939793723e */ /* 0x000fe400000010ff */
[----:B------:R-:W-:Y:S01]  /*2ad60*/  F2FP.BF16.F32.PACK_AB R146, R150, R146 ;  /* 0x000000929692723e */ /* 0x000fe200000010ff */
[----:B------:R-:W3:Y:S01]  /*2ad70*/  LDL.LU R151, [R1+0x1dc] ;  /* 0x0001dc0001977983 */ /* 0x000ee20000300800 */
[----:B------:R-:W-:Y:S02]  /*2ad80*/  F2FP.BF16.F32.PACK_AB R145, R149, R145 ;  /* 0x000000919591723e */ /* 0x000fe400000010ff */
[----:B------:R-:W-:Y:S01]  /*2ad90*/  F2FP.BF16.F32.PACK_AB R144, R148, R144 ;  /* 0x000000909490723e */ /* 0x000fe200000010ff */
[----:B------:R-:W4:Y:S01]  /*2ada0*/  LDL.LU R150, [R1+0x1f0] ;  /* 0x0001f00001967983 */ /* 0x000f220000300800 */
[----:B------:R-:W-:-:S03]  /*2adb0*/  F2FP.BF16.F32.PACK_AB R139, R143, R139 ;  /* 0x0000008b8f8b723e */ /* 0x000fc600000010ff */
[----:B------:R-:W4:Y:S04]  /*2adc0*/  LDL.LU R149, [R1+0x1f4] ;  /* 0x0001f40001957983 */ /* 0x000f280000300800 */
[----:B------:R-:W4:Y:S04]  /*2add0*/  LDL.LU R148, [R1+0x1f8] ;  /* 0x0001f80001947983 */ /* 0x000f280000300800 */
[----:B------:R-:W4:Y:S01]  /*2ade0*/  LDL.LU R143, [R1+0x1fc] ;  /* 0x0001fc00018f7983 */ /* 0x000f220000300800 */
[----:B------:R-:W-:Y:S02]  /*2adf0*/  F2FP.BF16.F32.PACK_AB R115, R119, R115 ;  /* 0x000000737773723e */ /* 0x000fe400000010ff */
[----:B------:R-:W-:-:S02]  /*2ae00*/  F2FP.BF16.F32.PACK_AB R114, R118, R114 ;  /* 0x000000727672723e */ /* 0x000fc400000010ff */
[----:B------:R-:W-:Y:S02]  /*2ae10*/  F2FP.BF16.F32.PACK_AB R113, R117, R113 ;  /* 0x000000717571723e */ /* 0x000fe400000010ff */
[----:B------:R-:W-:Y:S02]  /*2ae20*/  F2FP.BF16.F32.PACK_AB R112, R116, R112 ;  /* 0x000000707470723e */ /* 0x000fe400000010ff */
[----:B------:R-:W-:Y:S02]  /*2ae30*/  F2FP.BF16.F32.PACK_AB R107, R111, R107 ;  /* 0x0000006b6f6b723e */ /* 0x000fe400000010ff */
[----:B------:R-:W-:Y:S02]  /*2ae40*/  F2FP.BF16.F32.PACK_AB R106, R110, R106 ;  /* 0x0000006a6e6a723e */ /* 0x000fe400000010ff */
        /* <DEDUP_REMOVED lines=111> */
[----:B--2---:R-:W-:Y:S02]  /*2b540*/  F2FP.BF16.F32.PACK_AB R14, R0, R14 ;  /* 0x0000000e000e723e */ /* 0x004fe400000010ff */
[----:B---3--:R-:W-:Y:S02]  /*2b550*/  F2FP.BF16.F32.PACK_AB R15, R151, R15 ;  /* 0x0000000f970f723e */ /* 0x008fe400000010ff */
[----:B----4-:R-:W-:Y:S02]  /*2b560*/  F2FP.BF16.F32.PACK_AB R8, R150, R8 ;  /* 0x000000089608723e */ /* 0x010fe400000010ff */
[----:B------:R-:W-:Y:S02]  /*2b570*/  F2FP.BF16.F32.PACK_AB R9, R149, R9 ;  /* 0x000000099509723e */ /* 0x000fe400000010ff */
[----:B------:R-:W-:-:S02]  /*2b580*/  F2FP.BF16.F32.PACK_AB R10, R148, R10 ;  /* 0x0000000a940a723e */ /* 0x000fc400000010ff */
[----:B------:R-:W-:-:S07]  /*2b590*/  F2FP.BF16.F32.PACK_AB R11, R143, R11 ;  /* 0x0000000b8f0b723e */ /* 0x000fce00000010ff */
.L_x_0:
[----:B------:R-:W0:Y:S01]  /*2b5a0*/  S2R R4, SR_TID.X ;  /* 0x0000000000047919 */ /* 0x000e220000002100 */
[----:B------:R-:W-:Y:S01]  /*2b5b0*/  ULDC.64 UR8, c[0x0][0x228] ;  /* 0x00008a0000087ab9 */ /* 0x000fe20000000a00 */
[----:B------:R-:W-:Y:S01]  /*2b5c0*/  ULDC UR4, c[0x0][0x244] ;  /* 0x0000910000047ab9 */ /* 0x000fe20000000800 */
[----:B------:R-:W-:Y:S01]  /*2b5d0*/  ULDC UR6, c[0x0][0x22c] ;  /* 0x00008b0000067ab9 */ /* 0x000fe20000000800 */
[----:B------:R-:W2:Y:S04]  /*2b5e0*/  LDL.LU R134, [R1+0xc0c] ;  /* 0x000c0c0001867983 */ /* 0x000ea80000300800 */
[----:B------:R-:W3:Y:S04]  /*2b5f0*/  LDL.LU R133, [R1+0xc08] ;  /* 0x000c080001857983 */ /* 0x000ee80000300800 */
[----:B------:R-:W4:Y:S04]  /*2b600*/  LDL.LU R135, [R1+0xc04] ;  /* 0x000c040001877983 */ /* 0x000f280000300800 */
[----:B------:R-:W4:Y:S01]  /*2b610*/  LDL.LU R132, [R1+0xc00] ;  /* 0x000c000001847983 */ /* 0x000f220000300800 */
[----:B0-----:R-:W-:-:S02]  /*2b620*/  IMAD.SHL.U32 R0, R4, 0x80, RZ ;  /* 0x0000008004007824 */ /* 0x001fc400078e00ff */
[C---:B------:R-:W-:Y:S02]  /*2b630*/  IMAD.SHL.U32 R3, R4.reuse, 0x10, RZ ;  /* 0x0000001004037824 */ /* 0x040fe400078e00ff */
[----:B-----5:R-:W-:Y:S01]  /*2b640*/  IMAD.SHL.U32 R5, R4, 0x8, RZ ;  /* 0x0000000804057824 */ /* 0x020fe200078e00ff */
[----:B------:R-:W-:Y:S02]  /*2b650*/  LOP3.LUT R0, R0, 0x400, RZ, 0xc0, !PT ;  /* 0x0000040000007812 */ /* 0x000fe400078ec0ff */
[----:B------:R-:W-:-:S04]  /*2b660*/  LOP3.LUT R4, R3, 0x70, RZ, 0xc0, !PT ;  /* 0x0000007003047812 */ /* 0x000fc800078ec0ff */
[----:B------:R-:W-:Y:S02]  /*2b670*/  IADD3 R0, R0, UR7, R4 ;  /* 0x0000000700007c10 */ /* 0x000fe4000fffe004 */
[----:B------:R-:W-:-:S05]  /*2b680*/  LOP3.LUT R4, R5, 0x380, RZ, 0xc0, !PT ;  /* 0x0000038005047812 */ /* 0x000fca00078ec0ff */
[----:B------:R-:W-:Y:S01]  /*2b690*/  IMAD.IADD R0, R4, 0x1, R0 ;  /* 0x0000000104007824 */ /* 0x000fe200078e0200 */
[----:B------:R-:W-:Y:S01]  /*2b6a0*/  BAR.SYNC.DEFER_BLOCKING 0x0 ;  /* 0x0000000000007b1d */ /* 0x000fe20000010000 */
[----:B------:R-:W-:-:S05]  /*2b6b0*/  LOP3.LUT R3, R3, 0x7f0, RZ, 0xc0, !PT ;  /* 0x000007f003037812 */ /* 0x000fca00078ec0ff */
[----:B------:R-:W-:Y:S02]  /*2b6c0*/  STSM.16.M88.4 [R0], R116 ;  /* 0x0000007400007844 */ /* 0x000fe40000000200 */
[----:B------:R-:W-:Y:S06]  /*2b6d0*/  BAR.SYNC.DEFER_BLOCKING 0x0 ;  /* 0x0000000000007b1d */ /* 0x000fec0000010000 */
[----:B------:R-:W0:Y:S02]  /*2b6e0*/  LDS.128 R4, [R3+UR7] ;  /* 0x0000000703047984 */ /* 0x000e240008000c00 */
[----:B------:R-:W-:Y:S06]  /*2b6f0*/  BAR.SYNC.DEFER_BLOCKING 0x0 ;  /* 0x0000000000007b1d */ /* 0x000fec0000010000 */
[----:B------:R-:W-:Y:S02]  /*2b700*/  STSM.16.M88.4 [R0], R108 ;  /* 0x0000006c00007844 */ /* 0x000fe40000000200 */
[----:B------:R-:W-:Y:S06]  /*2b710*/  BAR.SYNC.DEFER_BLOCKING 0x0 ;  /* 0x0000000000007b1d */ /* 0x000fec0000010000 */
[----:B------:R-:W1:Y:S02]  /*2b720*/  LDS.128 R108, [R3+UR7] ;  /* 0x00000007036c7984 */ /* 0x000e640008000c00 */
        /* <DEDUP_REMOVED lines=109> */
[----:B------:R0:W-:Y:S02]  /*2be00*/  STSM.16.M88.4 [R0], R128 ;  /* 0x0000008000007844 */ /* 0x0001e40000000200 */
[----:B------:R-:W-:Y:S01]  /*2be10*/  BAR.SYNC.DEFER_BLOCKING 0x0 ;  /* 0x0000000000007b1d */ /* 0x000fe20000010000 */
[----:B--2---:R-:W-:-:S07]  /*2be20*/  ISETP.GE.AND P0, PT, R134, UR8, PT ;  /* 0x0000000886007c0c */ /* 0x004fce000bf06270 */
[----:B0-----:R-:W0:Y:S01]  /*2be30*/  LDC R130, c[0x0][0x248] ;  /* 0x00009200ff827b82 */ /* 0x001e220000000800 */
[----:B------:R-:W2:Y:S01]  /*2be40*/  LDS.128 R120, [R3+UR7] ;  /* 0x0000000703787984 */ /* 0x000ea20008000c00 */
[----:B------:R-:W-:-:S06]  /*2be50*/  ULDC UR8, c[0x0][0x22c] ;  /* 0x00008b0000087ab9 */ /* 0x000fcc0000000800 */
[----:B------:R-:W-:Y:S06]  /*2be60*/  BAR.SYNC.DEFER_BLOCKING 0x0 ;  /* 0x0000000000007b1d */ /* 0x000fec0000010000 */
[----:B------:R-:W-:Y:S02]  /*2be70*/  STSM.16.M88.4 [R0], R136 ;  /* 0x0000008800007844 */ /* 0x000fe40000000200 */
[----:B------:R-:W-:Y:S06]  /*2be80*/  BAR.SYNC.DEFER_BLOCKING 0x0 ;  /* 0x0000000000007b1d */ /* 0x000fec0000010000 */
[----:B------:R-:W2:Y:S02]  /*2be90*/  LDS.128 R124, [R3+UR7] ;  /* 0x00000007037c7984 */ /* 0x000ea40008000c00 */
[----:B------:R-:W-:Y:S06]  /*2bea0*/  BAR.SYNC.DEFER_BLOCKING 0x0 ;  /* 0x0000000000007b1d */ /* 0x000fec0000010000 */
[----:B------:R3:W-:Y:S02]  /*2beb0*/  STSM.16.M88.4 [R0], R144 ;  /* 0x0000009000007844 */ /* 0x0007e40000000200 */
[----:B---3--:R-:W-:Y:S01]  /*2bec0*/  IMAD R0, R134, UR4, RZ ;  /* 0x0000000486007c24 */ /* 0x008fe2000f8e02ff */
[----:B------:R-:W-:Y:S01]  /*2bed0*/  ULDC.64 UR4, c[0x0][0x220] ;  /* 0x0000880000047ab9 */ /* 0x000fe20000000a00 */
[----:B------:R-:W3:Y:S04]  /*2bee0*/  LDL.LU R134, [R1+0xbfc] ;  /* 0x000bfc0001867983 */ /* 0x000ee80000300800 */
[----:B------:R-:W2:Y:S01]  /*2bef0*/  LDL.LU R131, [R1+0xbf8] ;  /* 0x000bf80001837983 */ /* 0x000ea20000300800 */
[----:B------:R-:W-:Y:S01]  /*2bf00*/  BAR.SYNC.DEFER_BLOCKING 0x0 ;  /* 0x0000000000007b1d */ /* 0x000fe20000010000 */
[C---:B------:R-:W-:Y:S01]  /*2bf10*/  ISETP.LT.AND P1, PT, R2.reuse, UR9, !P0 ;  /* 0x0000000902007c0c */ /* 0x040fe2000c721270 */
[----:B0-----:R-:W-:Y:S01]  /*2bf20*/  IMAD R129, R2, R130, RZ ;  /* 0x0000008202817224 */ /* 0x001fe200078e02ff */
[----:B------:R-:W-:-:S03]  /*2bf30*/  LEA R2, P2, R0, UR4, 0x1 ;  /* 0x0000000400027c11 */ /* 0x000fc6000f8408ff */
[----:B------:R-:W-:Y:S01]  /*2bf40*/  ULDC UR4, c[0x0][0x22c] ;  /* 0x00008b0000047ab9 */ /* 0x000fe20000000800 */
[----:B------:R-:W-:Y:S01]  /*2bf50*/  LEA.HI.X.SX32 R0, R0, UR5, 0x1, P2 ;  /* 0x0000000500007c11 */ /* 0x000fe200090f0eff */
[----:B------:R-:W-:Y:S01]  /*2bf60*/  ULDC UR5, c[0x0][0x22c] ;  /* 0x00008b0000057ab9 */ /* 0x000fe20000000800 */
[----:B------:R-:W-:-:S04]  /*2bf70*/  LEA R128, P2, R129, R2, 0x1 ;  /* 0x0000000281807211 */ /* 0x000fc800078408ff */
[----:B------:R-:W-:Y:S02]  /*2bf80*/  LEA.HI.X.SX32 R129, R129, R0, 0x1, P2 ;  /* 0x0000000081817211 */ /* 0x000fe400010f0eff */
[C---:B------:R-:W-:Y:S01]  /*2bf90*/  ISETP.LT.AND P2, PT, R133.reuse, UR4, !P0 ;  /* 0x0000000485007c0c */ /* 0x040fe2000c741270 */
[----:B------:R-:W-:Y:S02]  /*2bfa0*/  ULDC UR4, c[0x0][0x22c] ;  /* 0x00008b0000047ab9 */ /* 0x000fe40000000800 */
[----:B------:R0:W-:Y:S02]  /*2bfb0*/  @P1 STG.E.U16 desc[UR40][R128.64], R4 ;  /* 0x0000000480001986 */ /* 0x0001e4000c101528 */
[----:B0-----:R-:W-:Y:S02]  /*2bfc0*/  IMAD R129, R133, R130, RZ ;  /* 0x0000008285817224 */ /* 0x001fe400078e02ff */
[----:B------:R-:W2:Y:S03]  /*2bfd0*/  LDL.LU R133, [R1+0xbf4] ;  /* 0x000bf40001857983 */ /* 0x000ea60000300800 */
[----:B------:R-:W-:-:S04]  /*2bfe0*/  LEA R128, P1, R129, R2, 0x1 ;  /* 0x0000000281807211 */ /* 0x000fc800078208ff */
[----:B------:R-:W-:-:S05]  /*2bff0*/  LEA.HI.X.SX32 R129, R129, R0, 0x1, P1 ;  /* 0x0000000081817211 */ /* 0x000fca00008f0eff */
[----:B------:R0:W-:Y:S01]  /*2c000*/  @P2 STG.E.U16 desc[UR40][R128.64], R5 ;  /* 0x0000000580002986 */ /* 0x0001e2000c101528 */
[C---:B----4-:R-:W-:Y:S01]  /*2c010*/  ISETP.LT.AND P2, PT, R135.reuse, UR4, !P0 ;  /* 0x0000000487007c0c */ /* 0x050fe2000c741270 */
[----:B------:R-:W-:Y:S01]  /*2c020*/  ULDC UR4, c[0x0][0x22c] ;  /* 0x00008b0000047ab9 */ /* 0x000fe20000000800 */
[----:B0-----:R-:W-:-:S05]  /*2c030*/  IMAD R129, R135, R130, RZ ;  /* 0x0000008287817224 */ /* 0x001fca00078e02ff */
[----:B------:R-:W-:-:S04]  /*2c040*/  LEA R128, P1, R129, R2, 0x1 ;  /* 0x0000000281807211 */ /* 0x000fc800078208ff */
[----:B------:R-:W-:-:S05]  /*2c050*/  LEA.HI.X.SX32 R129, R129, R0, 0x1, P1 ;  /* 0x0000000081817211 */ /* 0x000fca00008f0eff */
[----:B------:R0:W-:Y:S01]  /*2c060*/  @P2 STG.E.U16 desc[UR40][R128.64], R6 ;  /* 0x0000000680002986 */ /* 0x0001e2000c101528 */
[C---:B------:R-:W-:Y:S01]  /*2c070*/  ISETP.LT.AND P2, PT, R132.reuse, UR4, !P0 ;  /* 0x0000000484007c0c */ /* 0x040fe2000c741270 */
[----:B------:R-:W-:Y:S01]  /*2c080*/  ULDC UR4, c[0x0][0x22c] ;  /* 0x00008b0000047ab9 */ /* 0x000fe20000000800 */
[----:B0-----:R-:W-:Y:S02]  /*2c090*/  IMAD R129, R132, R130, RZ ;  /* 0x0000008284817224 */ /* 0x001fe400078e02ff */
[----:B------:R-:W4:Y:S03]  /*2c0a0*/  LDL.LU R132, [R1+0xbf0] ;  /* 0x000bf00001847983 */ /* 0x000f260000300800 */
[C---:B------:R-:W-:Y:S01]  /*2c0b0*/  LEA R128, P1, R129.reuse, R2, 0x1 ;  /* 0x0000000281807211 */ /* 0x040fe200078208ff */
[----:B------:R-:W4:Y:S03]  /*2c0c0*/  LDL.LU R135, [R1+0xbec] ;  /* 0x000bec0001877983 */ /* 0x000f260000300800 */
[----:B------:R-:W-:-:S05]  /*2c0d0*/  LEA.HI.X.SX32 R129, R129, R0, 0x1, P1 ;  /* 0x0000000081817211 */ /* 0x000fca00008f0eff */
[----:B------:R3:W-:Y:S01]  /*2c0e0*/  @P2 STG.E.U16 desc[UR40][R128.64], R7 ;  /* 0x0000000780002986 */ /* 0x0007e2000c101528 */
[----:B------:R-:W-:Y:S01]  /*2c0f0*/  PRMT R4, R4, 0x7632, R4 ;  /* 0x0000763204047816 */ /* 0x000fe20000000004 */
[C---:B---3--:R-:W-:Y:S01]  /*2c100*/  IMAD R129, R134.reuse, R130, RZ ;  /* 0x0000008286817224 */ /* 0x048fe200078e02ff */
[----:B------:R-:W-:Y:S01]  /*2c110*/  ISETP.LT.AND P2, PT, R134, UR4, !P0 ;  /* 0x0000000486007c0c */ /* 0x000fe2000c741270 */
[----:B------:R-:W-:-:S03]  /*2c120*/  ULDC UR4, c[0x0][0x22c] ;  /* 0x00008b0000047ab9 */ /* 0x000fc60000000800 */
[----:B------:R-:W-:-:S04]  /*2c130*/  LEA R128, P1, R129, R2, 0x1 ;  /* 0x0000000281807211 */ /* 0x000fc800078208ff */
[----:B------:R-:W-:-:S05]  /*2c140*/  LEA.HI.X.SX32 R129, R129, R0, 0x1, P1 ;  /* 0x0000000081817211 */ /* 0x000fca00008f0eff */
[----:B------:R0:W-:Y:S01]  /*2c150*/  @P2 STG.E.U16 desc[UR40][R128.64], R4 ;  /* 0x0000000480002986 */ /* 0x0001e2000c101528 */
[C---:B--2---:R-:W-:Y:S01]  /*2c160*/  ISETP.LT.AND P2, PT, R131.reuse, UR4, !P0 ;  /* 0x0000000483007c0c */ /* 0x044fe2000c741270 */
[----:B------:R-:W-:Y:S01]  /*2c170*/  ULDC UR4, c[0x0][0x22c] ;  /* 0x00008b0000047ab9 */ /* 0x000fe20000000800 */
[----:B0-----:R-:W-:Y:S02]  /*2c180*/  IMAD R4, R131, R130, RZ ;  /* 0x0000008283047224 */ /* 0x001fe400078e02ff */
[----:B------:R-:W2:Y:S04]  /*2c190*/  LDL.LU R131, [R1+0xbe8] ;  /* 0x000be80001837983 */ /* 0x000ea80000300800 */
[----:B------:R-:W3:Y:S01]  /*2c1a0*/  LDL.LU R134, [R1+0xbe4] ;  /* 0x000be40001867983 */ /* 0x000ee20000300800 */
[----:B------:R-:W-:-:S02]  /*2c1b0*/  LEA R128, P1, R4, R2, 0x1 ;  /* 0x0000000204807211 */ /* 0x000fc400078208ff */
[----:B------:R-:W-:Y:S02]  /*2c1c0*/  PRMT R5, R5, 0x7632, R5 ;  /* 0x0000763205057816 */ /* 0x000fe40000000005 */
[----:B------:R-:W-:-:S05]  /*2c1d0*/  LEA.HI.X.SX32 R129, R4, R0, 0x1, P1 ;  /* 0x0000000004817211 */ /* 0x000fca00008f0eff */
[----:B------:R0:W-:Y:S01]  /*2c1e0*/  @P2 STG.E.U16 desc[UR40][R128.64], R5 ;  /* 0x0000000580002986 */ /* 0x0001e2000c101528 */
[C---:B------:R-:W-:Y:S01]  /*2c1f0*/  ISETP.LT.AND P2, PT, R133.reuse, UR4, !P0 ;  /* 0x0000000485007c0c */ /* 0x040fe2000c741270 */
[----:B------:R-:W-:Y:S01]  /*2c200*/  ULDC UR4, c[0x0][0x22c] ;  /* 0x00008b0000047ab9 */ /* 0x000fe20000000800 */
[----:B0-----:R-:W-:Y:S02]  /*2c210*/  IMAD R5, R133, R130, RZ ;  /* 0x0000008285057224 */ /* 0x001fe400078e02ff */
[----:B------:R-:W3:Y:S03]  /*2c220*/  LDL.LU R133, [R1+0xbe0] ;  /* 0x000be00001857983 */ /* 0x000ee60000300800 */
[----:B------:R-:W-:Y:S02]  /*2c230*/  LEA R4, P1, R5, R2, 0x1 ;  /* 0x0000000205047211 */ /* 0x000fe400078208ff */
[----:B------:R-:W-:-:S02]  /*2c240*/  PRMT R6, R6, 0x7632, R6 ;  /* 0x0000763206067816 */ /* 0x000fc40000000006 */
[----:B------:R-:W-:-:S05]  /*2c250*/  LEA.HI.X.SX32 R5, R5, R0, 0x1, P1 ;  /* 0x0000000005057211 */ /* 0x000fca00008f0eff */
[----:B------:R0:W-:Y:S01]  /*2c260*/  @P2 STG.E.U16 desc[UR40][R4.64], R6 ;  /* 0x0000000604002986 */ /* 0x0001e2000c101528 */
[----:B------:R-:W-:Y:S02]  /*2c270*/  PRMT R7, R7, 0x7632, R7 ;  /* 0x0000763207077816 */ /* 0x000fe40000000007 */
[C---:B----4-:R-:W-:Y:S01]  /*2c280*/  ISETP.LT.AND P2, PT, R132.reuse, UR4, !P0 ;  /* 0x0000000484007c0c */ /* 0x050fe2000c741270 */
[----:B0-----:R-:W-:Y:S01]  /*2c290*/  IMAD R5, R132, R130, RZ ;  /* 0x0000008284057224 */ /* 0x001fe200078e02ff */
[----:B------:R-:W-:Y:S01]  /*2c2a0*/  ULDC UR4, c[0x0][0x22c] ;  /* 0x00008b0000047ab9 */ /* 0x000fe20000000800 */
[----:B------:R-:W4:Y:S03]  /*2c2b0*/  LDL.LU R132, [R1+0xbdc] ;  /* 0x000bdc0001847983 */ /* 0x000f260000300800 */
[C---:B------:R-:W-:Y:S01]  /*2c2c0*/  LEA R4, P1, R5.reuse, R2, 0x1 ;  /* 0x0000000205047211 */ /* 0x040fe200078208ff */
[----:B------:R-:W4:Y:S03]  /*2c2d0*/  LDL.LU R6, [R1+0xbd8] ;  /* 0x000bd80001067983 */ /* 0x000f260000300800 */
[----:B------:R-:W-:-:S05]  /*2c2e0*/  LEA.HI.X.SX32 R5, R5, R0, 0x1, P1 ;  /* 0x0000000005057211 */ /* 0x000fca00008f0eff */
[----:B------:R0:W-:Y:S01]  /*2c2f0*/  @P2 STG.E.U16 desc[UR40][R4.64], R7 ;  /* 0x0000000704002986 */ /* 0x0001e2000c101528 */
[C---:B------:R-:W-:Y:S01]  /*2c300*/  ISETP.LT.AND P2, PT, R135.reuse, UR4, !P0 ;  /* 0x0000000487007c0c */ /* 0x040fe2000c741270 */
[----:B------:R-:W-:Y:S01]  /*2c310*/  ULDC UR4, c[0x0][0x22c] ;  /* 0x00008b0000047ab9 */ /* 0x000fe20000000800 */
[----:B0-----:R-:W-:-:S05]  /*2c320*/  IMAD R5, R135, R130, RZ ;  /* 0x0000008287057224 */ /* 0x001fca00078e02ff */
[----:B------:R-:W-:-:S04]  /*2c330*/  LEA R4, P1, R5, R2, 0x1 ;  /* 0x0000000205047211 */ /* 0x000fc800078208ff */
[----:B------:R-:W-:-:S05]  /*2c340*/  LEA.HI.X.SX32 R5, R5, R0, 0x1, P1 ;  /* 0x0000000005057211 */ /* 0x000fca00008f0eff */
[----:B-1----:R0:W-:Y:S01]  /*2c350*/  @P2 STG.E.U16 desc[UR40][R4.64], R108 ;  /* 0x0000006c04002986 */ /* 0x0021e2000c101528 */
[C---:B--2---:R-:W-:Y:S01]  /*2c360*/  ISETP.LT.AND P2, PT, R131.reuse, UR4, !P0 ;  /* 0x0000000483007c0c */ /* 0x044fe2000c741270 */
[----:B0-----:R-:W-:Y:S01]  /*2c370*/  IMAD R5, R131, R130, RZ ;  /* 0x0000008283057224 */ /* 0x001fe200078e02ff */
[----:B------:R-:W-:Y:S01]  /*2c380*/  ULDC UR4, c[0x0][0x22c] ;  /* 0x00008b0000047ab9 */ /* 0x000fe20000000800 */
[----:B------:R-:W2:Y:S04]  /*2c390*/  LDL.LU R131, [R1+0xbd4] ;  /* 0x000bd40001837983 */ /* 0x000ea80000300800 */
[----:B------:R-:W2:Y:S01]  /*2c3a0*/  LDL.LU R129, [R1+0xbd0] ;  /* 0x000bd00001817983 */ /* 0x000ea20000300800 */
[C---:B------:R-:W-:Y:S02]  /*2c3b0*/  LEA R4, P1, R5.reuse, R2, 0x1 ;  /* 0x0000000205047211 */ /* 0x040fe400078208ff */
[----:B------:R-:W-:Y:S01]  /*2c3c0*/  PRMT R108, R108, 0x7632, R108 ;  /* 0x000076326c6c7816 */ /* 0x000fe2000000006c */
[----:B------:R-:W2:Y:S01]  /*2c3d0*/  LDL.LU R7, [R1+0xbcc] ;  /* 0x000bcc0001077983 */ /* 0x000ea20000300800 */
[----:B------:R-:W-:-:S05]  /*2c3e0*/  LEA.HI.X.SX32 R5, R5, R0, 0x1, P1 ;  /* 0x0000000005057211 */ /* 0x000fca00008f0eff */
[----:B------:R0:W-:Y:S01]  /*2c3f0*/  @P2 STG.E.U16 desc[UR40][R4.64], R109 ;  /* 0x0000006d04002986 */ /* 0x0001e2000c101528 */
[C---:B---3--:R-:W-:Y:S01]  /*2c400*/  ISETP.LT.AND P2, PT, R134.reuse, UR4, !P0 ;  /* 0x0000000486007c0c */ /* 0x048fe2000c741270 */
[----:B------:R-:W-:Y:S01]  /*2c410*/  ULDC UR4, c[0x0][0x22c] ;  /* 0x00008b0000047ab9 */ /* 0x000fe20000000800 */
[----:B0-----:R-:W-:Y:S01]  /*2c420*/  IMAD R5, R134, R130, RZ ;  /* 0x0000008286057224 */ /* 0x001fe200078e02ff */
[----:B------:R-:W-:Y:S01]  /*2c430*/  PRMT R109, R109, 0x7632, R109 ;  /* 0x000076326d6d7816 */ /* 0x000fe2000000006d */
[----:B------:R-:W3:Y:S03]  /*2c440*/  LDL.LU R134, [R1+0xbc8] ;  /* 0x000bc80001867983 */ /* 0x000ee60000300800 */
[----:B------:R-:W-:-:S04]  /*2c450*/  LEA R4, P1, R5, R2, 0x1 ;  /* 0x0000000205047211 */ /* 0x000fc800078208ff */
[----:B------:R-:W-:-:S05]  /*2c460*/  LEA.HI.X.SX32 R5, R5, R0, 0x1, P1 ;  /* 0x0000000005057211 */ /* 0x000fca00008f0eff */
[----:B------:R0:W-:Y:S01]  /*2c470*/  @P2 STG.E.U16 desc[UR40][R4.64], R110 ;  /* 0x0000006e04002986 */ /* 0x0001e2000c101528 */
[C---:B------:R-:W-:Y:S01]  /*2c480*/  ISETP.LT.AND P2, PT, R133.reuse, UR4, !P0 ;  /* 0x0000000485007c0c */ /* 0x040fe2000c741270 */
[----:B------:R-:W-:Y:S01]  /*2c490*/  ULDC UR4, c[0x0][0x22c] ;  /* 0x00008b0000047ab9 */ /* 0x000fe20000000800 */
[----:B0-----:R-:W-:-:S05]  /*2c4a0*/  IMAD R5, R133, R130, RZ ;  /* 0x0000008285057224 */ /* 0x001fca00078e02ff */
        /* <DEDUP_REMOVED lines=15> */
[----:B------:R-:W-:Y:S01]  /*2c5a0*/  LEA.HI.X.SX32 R5, R5, R0, 0x1, P1 ;  /* 0x0000000005057211 */ /* 0x000fe200008f0eff */
[----:B------:R-:W4:Y:S04]  /*2c5b0*/  LDL.LU R132, [R1+0xbbc] ;  /* 0x000bbc0001847983 */ /* 0x000f280000300800 */
[----:B------:R2:W-:Y:S01]  /*2c5c0*/  @P2 STG.E.U16 desc[UR40][R4.64], R109 ;  /* 0x0000006d04002986 */ /* 0x0005e2000c101528 */
[----:B------:R-:W-:Y:S01]  /*2c5d0*/  PRMT R110, R110, 0x7632, R110 ;  /* 0x000076326e6e7816 */ /* 0x000fe2000000006e */
[C---:B--2---:R-:W-:Y:S01]  /*2c5e0*/  IMAD R5, R131.reuse, R130, RZ ;  /* 0x0000008283057224 */ /* 0x044fe200078e02ff */
[----:B------:R-:W-:Y:S01]  /*2c5f0*/  ISETP.LT.AND P2, PT, R131, UR4, !P0 ;  /* 0x0000000483007c0c */ /* 0x000fe2000c741270 */
[----:B------:R-:W-:Y:S01]  /*2c600*/  ULDC UR4, c[0x0][0x22c] ;  /* 0x00008b0000047ab9 */ /* 0x000fe20000000800 */
[----:B------:R-:W2:Y:S02]  /*2c610*/  LDL.LU R131, [R1+0xbb8] ;  /* 0x000bb80001837983 */ /* 0x000ea40000300800 */
[----:B------:R-:W-:-:S04]  /*2c620*/  LEA R4, P1, R5, R2, 0x1 ;  /* 0x0000000205047211 */ /* 0x000fc800078208ff */
[----:B------:R-:W-:-:S05]  /*2c630*/  LEA.HI.X.SX32 R5, R5, R0, 0x1, P1 ;  /* 0x0000000005057211 */ /* 0x000fca00008f0eff */
[----:B------:R0:W-:Y:S01]  /*2c640*/  @P2 STG.E.U16 desc[UR40][R4.64], R110 ;  /* 0x0000006e04002986 */ /* 0x0001e2000c101528 */
[C---:B------:R-:W-:Y:S01]  /*2c650*/  ISETP.LT.AND P2, PT, R129.reuse, UR4, !P0 ;  /* 0x0000000481007c0c */ /* 0x040fe2000c741270 */
[----:B------:R-:W-:Y:S01]  /*2c660*/  ULDC UR4, c[0x0][0x22c] ;  /* 0x00008b0000047ab9 */ /* 0x000fe20000000800 */
[----:B0-----:R-:W-:Y:S02]  /*2c670*/  IMAD R5, R129, R130, RZ ;  /* 0x0000008281057224 */ /* 0x001fe400078e02ff */
[----:B------:R-:W2:Y:S03]  /*2c680*/  LDL.LU R129, [R1+0xbb4] ;  /* 0x000bb40001817983 */ /* 0x000ea60000300800 */
[----:B------:R-:W-:Y:S01]  /*2c690*/  LEA R4, P1, R5, R2, 0x1 ;  /* 0x0000000205047211 */ /* 0x000fe200078208ff */
[----:B------:R-:W2:Y:S01]  /*2c6a0*/  LDL.LU R135, [R1+0xbb0] ;  /* 0x000bb00001877983 */ /* 0x000ea20000300800 */
[----:B------:R-:W-:-:S02]  /*2c6b0*/  PRMT R111, R111, 0x7632, R111 ;  /* 0x000076326f6f7816 */ /* 0x000fc4000000006f */
[----:B------:R-:W-:Y:S02]  /*2c6c0*/  LEA.HI.X.SX32 R5, R5, R0, 0x1, P1 ;  /* 0x0000000005057211 */ /* 0x000fe400008f0eff */
[C---:B------:R-:W-:Y:S01]  /*2c6d0*/  ISETP.LT.AND P1, PT, R7.reuse, UR4, !P0 ;  /* 0x0000000407007c0c */ /* 0x040fe2000c721270 */
[-C--:B------:R-:W-:Y:S01]  /*2c6e0*/  IMAD R7, R7, R130.reuse, RZ ;  /* 0x0000008207077224 */ /* 0x080fe200078e02ff */
[C---:B---3--:R-:W-:Y:S01]  /*2c6f0*/  ISETP.LT.AND P4, PT, R134.reuse, UR5, !P0 ;  /* 0x0000000586007c0c */ /* 0x048fe2000c781270 */
[----:B------:R0:W-:Y:S01]  /*2c700*/  @P2 STG.E.U16 desc[UR40][R4.64], R111 ;  /* 0x0000006f04002986 */ /* 0x0001e2000c101528 */
[----:B------:R-:W-:Y:S01]  /*2c710*/  IMAD R109, R134, R130, RZ ;  /* 0x00000082866d7224 */ /* 0x000fe200078e02ff */
[----:B------:R-:W-:Y:S01]  /*2c720*/  ULDC UR4, c[0x0][0x22c] ;  /* 0x00008b0000047ab9 */ /* 0x000fe20000000800 */
[----:B------:R-:W-:Y:S01]  /*2c730*/  ULDC UR5, c[0x0][0x22c] ;  /* 0x00008b0000057ab9 */ /* 0x000fe20000000800 */
[----:B------:R-:W3:Y:S01]  /*2c740*/  LDL.LU R134, [R1+0xbac] ;  /* 0x000bac0001867983 */ /* 0x000ee20000300800 */
[----:B0-----:R-:W-:-:S04]  /*2c750*/  LEA R4, P2, R7, R2, 0x1 ;  /* 0x0000000207047211 */ /* 0x001fc800078408ff */
[----:B------:R-:W-:-:S05]  /*2c760*/  LEA.HI.X.SX32 R5, R7, R0, 0x1, P2 ;  /* 0x0000000007057211 */ /* 0x000fca00010f0eff */
[----:B------:R0:W-:Y:S01]  /*2c770*/  @P1 STG.E.U16 desc[UR40][R4.64], R100 ;  /* 0x0000006404001986 */ /* 0x0001e2000c101528 */
[----:B------:R-:W-:Y:S01]  /*2c780*/  PRMT R128, R102, 0x7632, R128 ;  /* 0x0000763266807816 */ /* 0x000fe20000000080 */
[C---:B----4-:R-:W-:Y:S01]  /*2c790*/  IMAD R110, R6.reuse, R130, RZ ;  /* 0x00000082066e7224 */ /* 0x050fe200078e02ff */
[----:B------:R-:W-:Y:S01]  /*2c7a0*/  ISETP.LT.AND P5, PT, R6, UR4, !P0 ;  /* 0x0000000406007c0c */ /* 0x000fe2000c7a1270 */
[----:B------:R-:W-:Y:S01]  /*2c7b0*/  ULDC UR4, c[0x0][0x22c] ;  /* 0x00008b0000047ab9 */ /* 0x000fe20000000800 */
[----:B------:R-:W-:Y:S01]  /*2c7c0*/  LEA R6, P3, R109, R2, 0x1 ;  /* 0x000000026d067211 */ /* 0x000fe200078608ff */
[----:B0-----:R-:W-:Y:S01]  /*2c7d0*/  IMAD R5, R133, R130, RZ ;  /* 0x0000008285057224 */ /* 0x001fe200078e02ff */
[C---:B------:R-:W-:Y:S02]  /*2c7e0*/  LEA R108, P2, R110.reuse, R2, 0x1 ;  /* 0x000000026e6c7211 */ /* 0x040fe400078408ff */
[-C--:B------:R-:W-:Y:S02]  /*2c7f0*/  LEA.HI.X.SX32 R7, R109, R0.reuse, 0x1, P3 ;  /* 0x000000006d077211 */ /* 0x080fe400018f0eff */
[----:B------:R-:W-:Y:S01]  /*2c800*/  ISETP.LT.AND P1, PT, R133, UR4, !P0 ;  /* 0x0000000485007c0c */ /* 0x000fe2000c721270 */
[----:B------:R-:W-:Y:S01]  /*2c810*/  ULDC UR4, c[0x0][0x22c] ;  /* 0x00008b0000047ab9 */ /* 0x000fe20000000800 */
[----:B------:R-:W4:Y:S01]  /*2c820*/  LDL.LU R133, [R1+0xba8] ;  /* 0x000ba80001857983 */ /* 0x000f220000300800 */
[----:B------:R-:W-:-:S03]  /*2c830*/  LEA.HI.X.SX32 R109, R110, R0, 0x1, P2 ;  /* 0x000000006e6d7211 */ /* 0x000fc600010f0eff */
[----:B------:R0:W-:Y:S01]  /*2c840*/  @P4 STG.E.U16 desc[UR40][R6.64], R101 ;  /* 0x0000006506004986 */ /* 0x0001e2000c101528 */
[----:B------:R-:W-:-:S03]  /*2c850*/  LEA R4, P6, R5, R2, 0x1 ;  /* 0x0000000205047211 */ /* 0x000fc600078c08ff */
[----:B------:R1:W-:Y:S01]  /*2c860*/  @P5 STG.E.U16 desc[UR40][R108.64], R102 ;  /* 0x000000666c005986 */ /* 0x0003e2000c101528 */
[C---:B0-----:R-:W-:Y:S01]  /*2c870*/  IMAD R7, R132.reuse, R130, RZ ;  /* 0x0000008284077224 */ /* 0x041fe200078e02ff */
[----:B------:R-:W-:Y:S01]  /*2c880*/  ISETP.LT.AND P3, PT, R132, UR5, !P0 ;  /* 0x0000000584007c0c */ /* 0x000fe2000c761270 */
[----:B------:R-:W-:Y:S01]  /*2c890*/  ULDC UR5, c[0x0][0x22c] ;  /* 0x00008b0000057ab9 */ /* 0x000fe20000000800 */
[----:B------:R-:W-:Y:S01]  /*2c8a0*/  LEA.HI.X.SX32 R5, R5, R0, 0x1, P6 ;  /* 0x0000000005057211 */ /* 0x000fe200030f0eff */
[----:B------:R-:W4:Y:S01]  /*2c8b0*/  LDL.LU R132, [R1+0xba4] ;  /* 0x000ba40001847983 */ /* 0x000f220000300800 */
[----:B------:R-:W-:Y:S02]  /*2c8c0*/  LEA R6, P5, R7, R2, 0x1 ;  /* 0x0000000207067211 */ /* 0x000fe400078a08ff */
[----:B------:R-:W-:Y:S02]  /*2c8d0*/  PRMT R110, R101, 0x7632, R110 ;  /* 0x00007632656e7816 */ /* 0x000fe4000000006e */
[----:B------:R-:W-:Y:S01]  /*2c8e0*/  LEA.HI.X.SX32 R7, R7, R0, 0x1, P5 ;  /* 0x0000000007077211 */ /* 0x000fe200028f0eff */
[----:B------:R0:W-:Y:S01]  /*2c8f0*/  @P1 STG.E.U16 desc[UR40][R4.64], R103 ;  /* 0x0000006704001986 */ /* 0x0001e2000c101528 */
[----:B-1----:R-:W-:-:S02]  /*2c900*/  PRMT R108, R103, 0x7632, R108 ;  /* 0x00007632676c7816 */ /* 0x002fc4000000006c */
[C---:B--2---:R-:W-:Y:S01]  /*2c910*/  ISETP.LT.AND P2, PT, R131.reuse, UR6, !P0 ;  /* 0x0000000683007c0c */ /* 0x044fe2000c741270 */
[-C--:B------:R-:W-:Y:S01]  /*2c920*/  IMAD R101, R131, R130.reuse, RZ ;  /* 0x0000008283657224 */ /* 0x080fe200078e02ff */
[----:B------:R-:W-:Y:S01]  /*2c930*/  PRMT R111, R100, 0x7632, R111 ;  /* 0x00007632646f7816 */ /* 0x000fe2000000006f */
[----:B------:R-:W2:Y:S01]  /*2c940*/  LDL.LU R131, [R1+0xc10] ;  /* 0x000c100001837983 */ /* 0x000ea20000300800 */
[----:B------:R-:W-:Y:S01]  /*2c950*/  ULDC UR6, c[0x0][0x22c] ;  /* 0x00008b0000067ab9 */ /* 0x000fe20000000800 */
[C---:B------:R-:W-:Y:S01]  /*2c960*/  IMAD R109, R129.reuse, R130, RZ ;  /* 0x00000082816d7224 */ /* 0x040fe200078e02ff */
[----:B------:R-:W-:Y:S02]  /*2c970*/  ISETP.LT.AND P4, PT, R129, UR8, !P0 ;  /* 0x0000000881007c0c */ /* 0x000fe4000c781270 */
[----:B------:R-:W2:Y:S02]  /*2c980*/  LDL.LU R129, [R1+0xba0] ;  /* 0x000ba00001817983 */ /* 0x000ea40000300800 */
[----:B------:R-:W-:-:S04]  /*2c990*/  LEA R102, P5, R109, R2, 0x1 ;  /* 0x000000026d667211 */ /* 0x000fc800078a08ff */
[----:B0-----:R-:W-:Y:S02]  /*2c9a0*/  LEA.HI.X.SX32 R103, R109, R0, 0x1, P5 ;  /* 0x000000006d677211 */ /* 0x001fe400028f0eff */
[----:B------:R-:W2:Y:S01]  /*2c9b0*/  LDL.LU R109, [R1+0xb9c] ;  /* 0x000b9c00016d7983 */ /* 0x000ea20000300800 */
[----:B------:R-:W-:Y:S01]  /*2c9c0*/  LEA R100, P6, R101, R2, 0x1 ;  /* 0x0000000265647211 */ /* 0x000fe200078c08ff */
[C---:B------:R-:W-:Y:S01]  /*2c9d0*/  IMAD R5, R135.reuse, R130, RZ ;  /* 0x0000008287057224 */ /* 0x040fe200078e02ff */
[----:B------:R-:W-:Y:S01]  /*2c9e0*/  ISETP.LT.AND P1, PT, R135, UR4, !P0 ;  /* 0x0000000487007c0c */ /* 0x000fe2000c721270 */
[----:B------:R0:W-:Y:S01]  /*2c9f0*/  @P3 STG.E.U16 desc[UR40][R6.64], R111 ;  /* 0x0000006f06003986 */ /* 0x0001e2000c101528 */
[----:B------:R-:W-:Y:S01]  /*2ca00*/  LEA.HI.X.SX32 R101, R101, R0, 0x1, P6 ;  /* 0x0000000065657211 */ /* 0x000fe200030f0eff */
[----:B------:R-:W-:-:S04]  /*2ca10*/  ULDC UR4, c[0x0][0x22c] ;  /* 0x00008b0000047ab9 */ /* 0x000fc80000000800 */
[----:B------:R1:W-:Y:S01]  /*2ca20*/  @P2 STG.E.U16 desc[UR40][R100.64], R110 ;  /* 0x0000006e64002986 */ /* 0x0003e2000c101528 */
[----:B------:R-:W-:-:S03]  /*2ca30*/  LEA R4, P2, R5, R2, 0x1 ;  /* 0x0000000205047211 */ /* 0x000fc600078408ff */
[----:B0-----:R-:W2:Y:S01]  /*2ca40*/  LDL.LU R111, [R1+0xb98] ;  /* 0x000b9800016f7983 */ /* 0x001ea20000300800 */
[----:B------:R-:W-:Y:S01]  /*2ca50*/  LEA.HI.X.SX32 R5, R5, R0, 0x1, P2 ;  /* 0x0000000005057211 */ /* 0x000fe200010f0eff */
[C---:B---3--:R-:W-:Y:S01]  /*2ca60*/  IMAD R7, R134.reuse, R130, RZ ;  /* 0x0000008286077224 */ /* 0x048fe200078e02ff */
[----:B------:R-:W-:Y:S01]  /*2ca70*/  ISETP.LT.AND P3, PT, R134, UR5, !P0 ;  /* 0x0000000586007c0c */ /* 0x000fe2000c761270 */
[----:B------:R-:W-:Y:S01]  /*2ca80*/  @P4 STG.E.U16 desc[UR40][R102.64], R128 ;  /* 0x0000008066004986 */ /* 0x000fe2000c101528 */
[----:B------:R-:W-:-:S03]  /*2ca90*/  ULDC UR5, c[0x0][0x22c] ;  /* 0x00008b0000057ab9 */ /* 0x000fc60000000800 */
[----:B-1----:R-:W3:Y:S01]  /*2caa0*/  LDL.LU R110, [R1+0xd04] ;  /* 0x000d0400016e7983 */ /* 0x002ee20000300800 */
[----:B------:R-:W-:-:S03]  /*2cab0*/  LEA R6, P6, R7, R2, 0x1 ;  /* 0x0000000207067211 */ /* 0x000fc600078c08ff */
[----:B------:R0:W-:Y:S01]  /*2cac0*/  @P1 STG.E.U16 desc[UR40][R4.64], R108 ;  /* 0x0000006c04001986 */ /* 0x0001e2000c101528 */
[----:B------:R-:W-:-:S03]  /*2cad0*/  LEA.HI.X.SX32 R7, R7, R0, 0x1, P6 ;  /* 0x0000000007077211 */ /* 0x000fc600030f0eff */
[----:B0-----:R-:W3:Y:S04]  /*2cae0*/  LDL.LU R108, [R1+0xb94] ;  /* 0x000b9400016c7983 */ /* 0x001ee80000300800 */
[----:B------:R-:W3:Y:S04]  /*2caf0*/  LDL.LU R103, [R1+0xb90] ;  /* 0x000b900001677983 */ /* 0x000ee80000300800 */
[----:B------:R-:W-:Y:S01]  /*2cb00*/  @P3 STG.E.U16 desc[UR40][R6.64], R92 ;  /* 0x0000005c06003986 */ /* 0x000fe2000c101528 */
[C---:B----4-:R-:W-:Y:S01]  /*2cb10*/  IMAD R101, R133.reuse, R130, RZ ;  /* 0x0000008285657224 */ /* 0x050fe200078e02ff */
[----:B------:R-:W-:Y:S01]  /*2cb20*/  ISETP.LT.AND P4, PT, R133, UR4, !P0 ;  /* 0x0000000485007c0c */ /* 0x000fe2000c781270 */
[----:B------:R-:W-:-:S03]  /*2cb30*/  ULDC UR4, c[0x0][0x22c] ;  /* 0x00008b0000047ab9 */ /* 0x000fc60000000800 */
[----:B------:R-:W-:-:S04]  /*2cb40*/  LEA R100, P5, R101, R2, 0x1 ;  /* 0x0000000265647211 */ /* 0x000fc800078a08ff */
[----:B------:R-:W-:-:S05]  /*2cb50*/  LEA.HI.X.SX32 R101, R101, R0, 0x1, P5 ;  /* 0x0000000065657211 */ /* 0x000fca00028f0eff */
[----:B------:R0:W-:Y:S01]  /*2cb60*/  @P4 STG.E.U16 desc[UR40][R100.64], R93 ;  /* 0x0000005d64004986 */ /* 0x0001e2000c101528 */
[----:B------:R-:W-:-:S03]  /*2cb70*/  IMAD R102, R132, R130, RZ ;  /* 0x0000008284667224 */ /* 0x000fc600078e02ff */
[----:B0-----:R-:W4:Y:S02]  /*2cb80*/  LDL.LU R101, [R1+0xb8c] ;  /* 0x000b8c0001657983 */ /* 0x001f240000300800 */
[----:B------:R-:W-:-:S04]  /*2cb90*/  LEA R4, P6, R102, R2, 0x1 ;  /* 0x0000000266047211 */ /* 0x000fc800078c08ff */
[----:B------:R-:W-:Y:S02]  /*2cba0*/  LEA.HI.X.SX32 R5, R102, R0, 0x1, P6 ;  /* 0x0000000066057211 */ /* 0x000fe400030f0eff */
[----:B--2---:R-:W-:Y:S01]  /*2cbb0*/  ISETP.LT.AND P4, PT, R129, UR4, !P0 ;  /* 0x0000000481007c0c */ /* 0x004fe2000c781270 */
[----:B------:R-:W-:Y:S02]  /*2cbc0*/  ULDC UR4, c[0x0][0x22c] ;  /* 0x00008b0000047ab9 */ /* 0x000fe40000000800 */
[C---:B------:R-:W-:Y:S01]  /*2cbd0*/  ISETP.LT.AND P5, PT, R109.reuse, UR4, !P0 ;  /* 0x000000046d007c0c */ /* 0x040fe2000c7a1270 */
[-C--:B------:R-:W-:Y:S01]  /*2cbe0*/  IMAD R7, R109, R130.reuse, RZ ;  /* 0x000000826d077224 */ /* 0x080fe200078e02ff */
[----:B------:R-:W-:Y:S01]  /*2cbf0*/  ISETP.LT.AND P2, PT, R132, UR5, !P0 ;  /* 0x0000000584007c0c */ /* 0x000fe2000c741270 */
[----:B------:R-:W2:Y:S01]  /*2cc00*/  LDL.LU R109, [R1+0xd18] ;  /* 0x000d1800016d7983 */ /* 0x000ea20000300800 */
[----:B------:R-:W-:Y:S01]  /*2cc10*/  IMAD R6, R129, R130, RZ ;  /* 0x0000008281067224 */ /* 0x000fe200078e02ff */
[----:B------:R-:W-:Y:S01]  /*2cc20*/  ULDC UR5, c[0x0][0x22c] ;  /* 0x00008b0000057ab9 */ /* 0x000fe20000000800 */
[----:B------:R-:W-:Y:S01]  /*2cc30*/  PRMT R92, R92, 0x7632, R92 ;  /* 0x000076325c5c7816 */ /* 0x000fe2000000005c */
[----:B------:R-:W2:Y:S01]  /*2cc40*/  LDL.LU R102, [R1+0xd20] ;  /* 0x000d200001667983 */ /* 0x000ea20000300800 */
[----:B------:R-:W-:Y:S01]  /*2cc50*/  PRMT R93, R93, 0x7632, R93 ;  /* 0x000076325d5d7816 */ /* 0x000fe2000000005d */
[----:B------:R-:W-:-:S06]  /*2cc60*/  ULDC UR4, c[0x0][0x22c] ;  /* 0x00008b0000047ab9 */ /* 0x000fcc0000000800 */
[----:B------:R0:W-:Y:S01]  /*2cc70*/  @P2 STG.E.U16 desc[UR40][R4.64], R94 ;  /* 0x0000005e04002986 */ /* 0x0001e2000c101528 */
[C---:B------:R-:W-:Y:S01]  /*2cc80*/  IMAD R100, R111.reuse, R130, RZ ;  /* 0x000000826f647224 */ /* 0x040fe200078e02ff */
[----:B------:R-:W-:Y:S01]  /*2cc90*/  ISETP.LT.AND P3, PT, R111, UR5, !P0 ;  /* 0x000000056f007c0c */ /* 0x000fe2000c761270 */
[----:B------:R-:W-:Y:S01]  /*2cca0*/  ULDC UR5, c[0x0][0x22c] ;  /* 0x00008b0000057ab9 */ /* 0x000fe20000000800 */
[----:B0-----:R-:W-:-:S04]  /*2ccb0*/  LEA R4, P2, R6, R2, 0x1 ;  /* 0x0000000206047211 */ /* 0x001fc800078408ff */
[----:B------:R-:W-:Y:S02]  /*2ccc0*/  LEA.HI.X.SX32 R5, R6, R0, 0x1, P2 ;  /* 0x0000000006057211 */ /* 0x000fe400010f0eff */
[----:B------:R-:W-:-:S03]  /*2ccd0*/  LEA R6, P6, R7, R2, 0x1 ;  /* 0x0000000207067211 */ /* 0x000fc600078c08ff */
[----:B------:R0:W-:Y:S01]  /*2cce0*/  @P4 STG.E.U16 desc[UR40][R4.64], R95 ;  /* 0x0000005f04004986 */ /* 0x0001e2000c101528 */
[----:B------:R-:W-:-:S05]  /*2ccf0*/  LEA.HI.X.SX32 R7, R7, R0, 0x1, P6 ;  /* 0x0000000007077211 */ /* 0x000fca00030f0eff */
[----:B------:R3:W-:Y:S01]  /*2cd00*/  @P5 STG.E.U16 desc[UR40][R6.64], R92 ;  /* 0x0000005c06005986 */ /* 0x0007e2000c101528 */
[----:B0-----:R-:W-:-:S04]  /*2cd10*/  LEA R4, P4, R100, R2, 0x1 ;  /* 0x0000000264047211 */ /* 0x001fc800078808ff */
[----:B------:R-:W-:Y:S01]  /*2cd20*/  LEA.HI.X.SX32 R5, R100, R0, 0x1, P4 ;  /* 0x0000000064057211 */ /* 0x000fe200020f0eff */
[CC--:B---3--:R-:W-:Y:S01]  /*2cd30*/  IMAD R6, R108.reuse, R130.reuse, RZ ;  /* 0x000000826c067224 */ /* 0x0c8fe200078e02ff */
[----:B------:R-:W-:Y:S01]  /*2cd40*/  ISETP.LT.AND P5, PT, R108, UR4, !P0 ;  /* 0x000000046c007c0c */ /* 0x000fe2000c7a1270 */
[----:B------:R-:W-:Y:S02]  /*2cd50*/  ULDC UR4, c[0x0][0x22c] ;  /* 0x00008b0000047ab9 */ /* 0x000fe40000000800 */
[----:B------:R0:W-:Y:S01]  /*2cd60*/  @P3 STG.E.U16 desc[UR40][R4.64], R93 ;  /* 0x0000005d04003986 */ /* 0x0001e2000c101528 */
[C---:B------:R-:W-:Y:S01]  /*2cd70*/  IMAD R7, R103.reuse, R130, RZ ;  /* 0x0000008267077224 */ /* 0x040fe200078e02ff */
[----:B------:R-:W-:Y:S01]  /*2cd80*/  ISETP.LT.AND P4, PT, R103, UR4, !P0 ;  /* 0x0000000467007c0c */ /* 0x000fe2000c781270 */
[----:B------:R-:W-:Y:S01]  /*2cd90*/  ULDC UR4, c[0x0][0x22c] ;  /* 0x00008b0000047ab9 */ /* 0x000fe20000000800 */
[----:B------:R-:W3:Y:S01]  /*2cda0*/  LDL.LU R108, [R1+0xd28] ;  /* 0x000d2800016c7983 */ /* 0x000ee20000300800 */
[----:B------:R-:W-:-:S03]  /*2cdb0*/  PRMT R94, R94, 0x7632, R94 ;  /* 0x000076325e5e7816 */ /* 0x000fc6000000005e */
[----:B------:R-:W3:Y:S01]  /*2cdc0*/  LDL.LU R103, [R1+0xd24] ;  /* 0x000d240001677983 */ /* 0x000ee20000300800 */
[----:B0-----:R-:W-:-:S04]  /*2cdd0*/  LEA R4, P3, R6, R2, 0x1 ;  /* 0x0000000206047211 */ /* 0x001fc800078608ff */
[----:B------:R-:W-:Y:S02]  /*2cde0*/  LEA.HI.X.SX32 R5, R6, R0, 0x1, P3 ;  /* 0x0000000006057211 */ /* 0x000fe400018f0eff */
[----:B------:R-:W-:Y:S02]  /*2cdf0*/  LEA R6, P6, R7, R2, 0x1 ;  /* 0x0000000207067211 */ /* 0x000fe400078c08ff */
[----:B------:R-:W-:Y:S02]  /*2ce00*/  PRMT R95, R95, 0x7632, R95 ;  /* 0x000076325f5f7816 */ /* 0x000fe4000000005f */
[----:B------:R-:W-:Y:S01]  /*2ce10*/  LEA.HI.X.SX32 R7, R7, R0, 0x1, P6 ;  /* 0x0000000007077211 */ /* 0x000fe200030f0eff */
[----:B------:R0:W-:Y:S04]  /*2ce20*/  @P5 STG.E.U16 desc[UR40][R4.64], R94 ;  /* 0x0000005e04005986 */ /* 0x0001e8000c101528 */
[----:B------:R1:W-:Y:S01]  /*2ce30*/  @P4 STG.E.U16 desc[UR40][R6.64], R95 ;  /* 0x0000005f06004986 */ /* 0x0003e2000c101528 */
[C---:B----4-:R-:W-:Y:S01]  /*2ce40*/  ISETP.LT.AND P3, PT, R101.reuse, UR5, !P0 ;  /* 0x0000000565007c0c */ /* 0x050fe2000c761270 */
[----:B------:R-:W-:Y:S01]  /*2ce50*/  IMAD R92, R101, R130, RZ ;  /* 0x00000082655c7224 */ /* 0x000fe200078e02ff */
[----:B------:R-:W-:Y:S01]  /*2ce60*/  ISETP.LT.AND P1, PT, R131, UR6, !P0 ;  /* 0x0000000683007c0c */ /* 0x000fe2000c721270 */
[----:B------:R-:W4:Y:S01]  /*2ce70*/  LDL.LU R101, [R1+0xd2c] ;  /* 0x000d2c0001657983 */ /* 0x000f220000300800 */
[----:B------:R-:W-:Y:S01]  /*2ce80*/  ULDC UR6, c[0x0][0x22c] ;  /* 0x00008b0000067ab9 */ /* 0x000fe20000000800 */
[----:B------:R-:W-:-:S02]  /*2ce90*/  ULDC UR5, c[0x0][0x22c] ;  /* 0x00008b0000057ab9 */ /* 0x000fc40000000800 */
[----:B------:R-:W4:Y:S01]  /*2cea0*/  LDL.LU R100, [R1+0xd30] ;  /* 0x000d300001647983 */ /* 0x000f220000300800 */
[----:B--2---:R-:W-:Y:S01]  /*2ceb0*/  ISETP.LT.AND P5, PT, R109, UR4, !P0 ;  /* 0x000000046d007c0c */ /* 0x004fe2000c7a1270 */
[----:B------:R-:W-:Y:S02]  /*2cec0*/  ULDC UR4, c[0x0][0x22c] ;  /* 0x00008b0000047ab9 */ /* 0x000fe40000000800 */
[----:B------:R-:W-:Y:S01]  /*2ced0*/  ISETP.LT.AND P4, PT, R102, UR4, !P0 ;  /* 0x0000000466007c0c */ /* 0x000fe2000c781270 */
[----:B------:R-:W-:Y:S01]  /*2cee0*/  IMAD R93, R130, 0x2, R92 ;  /* 0x00000002825d7824 */ /* 0x000fe200078e025c */
[----:B------:R-:W2:Y:S01]  /*2cef0*/  LDL.LU R102, [R1+0xd3c] ;  /* 0x000d3c0001667983 */ /* 0x000ea20000300800 */
[C---:B0-----:R-:W-:Y:S01]  /*2cf00*/  LEA R4, P6, R92.reuse, R2, 0x1 ;  /* 0x000000025c047211 */ /* 0x041fe200078c08ff */
[----:B------:R-:W-:Y:S02]  /*2cf10*/  ULDC UR4, c[0x0][0x22c] ;  /* 0x00008b0000047ab9 */ /* 0x000fe40000000800 */
[----:B------:R-:W2:Y:S01]  /*2cf20*/  LDL.LU R94, [R1+0xd40] ;  /* 0x000d4000015e7983 */ /* 0x000ea20000300800 */
[----:B------:R-:W-:Y:S01]  /*2cf30*/  LEA.HI.X.SX32 R5, R92, R0, 0x1, P6 ;  /* 0x000000005c057211 */ /* 0x000fe200030f0eff */
[----:B------:R-:W-:Y:S01]  /*2cf40*/  IMAD R92, R130, 0x2, R93 ;  /* 0x00000002825c7824 */ /* 0x000fe200078e025d */
[----:B------:R-:W-:-:S02]  /*2cf50*/  ISETP.LT.AND P2, PT, R110, UR6, !P0 ;  /* 0x000000066e007c0c */ /* 0x000fc4000c741270 */
[C---:B-1----:R-:W-:Y:S01]  /*2cf60*/  LEA R6, P6, R93.reuse, R2, 0x1 ;  /* 0x000000025d067211 */ /* 0x042fe200078c08ff */
[----:B------:R0:W-:Y:S03]  /*2cf70*/  @P3 STG.E.U16 desc[UR40][R4.64], R84 ;  /* 0x0000005404003986 */ /* 0x0001e6000c101528 */
[----:B------:R-:W-:Y:S01]  /*2cf80*/  LEA.HI.X.SX32 R7, R93, R0, 0x1, P6 ;  /* 0x000000005d077211 */ /* 0x000fe200030f0eff */
[----:B------:R-:W-:Y:S01]  /*2cf90*/  IMAD R93, R130, 0x2, R92 ;  /* 0x00000002825d7824 */ /* 0x000fe200078e025c */
[----:B0-----:R-:W-:-:S04]  /*2cfa0*/  LEA R4, P6, R92, R2, 0x1 ;  /* 0x000000025c047211 */ /* 0x001fc800078c08ff */
[----:B------:R-:W-:Y:S01]  /*2cfb0*/  LEA.HI.X.SX32 R5, R92, R0, 0x1, P6 ;  /* 0x000000005c057211 */ /* 0x000fe200030f0eff */
[----:B------:R0:W-:Y:S04]  /*2cfc0*/  @P2 STG.E.U16 desc[UR40][R6.64], R85 ;  /* 0x0000005506002986 */ /* 0x0001e8000c101528 */
[----:B------:R1:W-:Y:S01]  /*2cfd0*/  @P5 STG.E.U16 desc[UR40][R4.64], R86 ;  /* 0x0000005604005986 */ /* 0x0003e2000c101528 */
[----:B0-----:R-:W-:Y:S01]  /*2cfe0*/  LEA R6, P6, R93, R2, 0x1 ;  /* 0x000000025d067211 */ /* 0x001fe200078c08ff */
[----:B-1----:R-:W-:-:S03]  /*2cff0*/  IMAD R5, R130, 0x2, R93 ;  /* 0x0000000282057824 */ /* 0x002fc600078e025d */
[----:B------:R-:W-:Y:S01]  /*2d000*/  LEA.HI.X.SX32 R7, R93, R0, 0x1, P6 ;  /* 0x000000005d077211 */ /* 0x000fe200030f0eff */
[----:B------:R-:W-:Y:S01]  /*2d010*/  IMAD R92, R130, 0x2, R5 ;  /* 0x00000002825c7824 */ /* 0x000fe200078e0205 */
[----:B------:R-:W-:-:S03]  /*2d020*/  LEA R4, P6, R5, R2, 0x1 ;  /* 0x0000000205047211 */ /* 0x000fc600078c08ff */
[----:B------:R0:W-:Y:S01]  /*2d030*/  @P4 STG.E.U16 desc[UR40][R6.64], R87 ;  /* 0x0000005706004986 */ /* 0x0001e2000c101528 */
[----:B---3--:R-:W-:Y:S01]  /*2d040*/  ISETP.LT.AND P3, PT, R108, UR4, !P0 ;  /* 0x000000046c007c0c */ /* 0x008fe2000c761270 */
[----:B------:R-:W-:Y:S01]  /*2d050*/  ULDC UR4, c[0x0][0x22c] ;  /* 0x00008b0000047ab9 */ /* 0x000fe20000000800 */
[----:B------:R-:W-:Y:S02]  /*2d060*/  LEA.HI.X.SX32 R5, R5, R0, 0x1, P6 ;  /* 0x0000000005057211 */ /* 0x000fe400030f0eff */
[----:B------:R-:W-:Y:S01]  /*2d070*/  ISETP.LT.AND P2, PT, R103, UR4, !P0 ;  /* 0x0000000467007c0c */ /* 0x000fe2000c741270 */
[----:B------:R-:W-:Y:S01]  /*2d080*/  ULDC UR4, c[0x0][0x22c] ;  /* 0x00008b0000047ab9 */ /* 0x000fe20000000800 */
[----:B0-----:R-:W-:Y:S02]  /*2d090*/  LEA R6, P6, R92, R2, 0x1 ;  /* 0x000000025c067211 */ /* 0x001fe400078c08ff */
[----:B------:R-:W-:Y:S02]  /*2d0a0*/  PRMT R84, R84, 0x7632, R84 ;  /* 0x0000763254547816 */ /* 0x000fe40000000054 */
[----:B------:R-:W-:Y:S01]  /*2d0b0*/  LEA.HI.X.SX32 R7, R92, R0, 0x1, P6 ;  /* 0x000000005c077211 */ /* 0x000fe200030f0eff */
[----:B------:R-:W-:Y:S01]  /*2d0c0*/  IMAD R92, R130, 0x2, R92 ;  /* 0x00000002825c7824 */ /* 0x000fe200078e025c */
[----:B------:R-:W-:Y:S01]  /*2d0d0*/  PRMT R85, R85, 0x7632, R85 ;  /* 0x0000763255557816 */ /* 0x000fe20000000055 */
[----:B------:R0:W-:Y:S01]  /*2d0e0*/  @P3 STG.E.U16 desc[UR40][R4.64], R84 ;  /* 0x0000005404003986 */ /* 0x0001e2000c101528 */
[----:B------:R-:W-:-:S03]  /*2d0f0*/  PRMT R86, R86, 0x7632, R86 ;  /* 0x0000763256567816 */ /* 0x000fc60000000056 */
[----:B------:R1:W-:Y:S01]  /*2d100*/  @P2 STG.E.U16 desc[UR40][R6.64], R85 ;  /* 0x0000005506002986 */ /* 0x0003e2000c101528 */
[----:B0-----:R-:W-:-:S04]  /*2d110*/  LEA R4, P6, R92, R2, 0x1 ;  /* 0x000000025c047211 */ /* 0x001fc800078c08ff */
[----:B------:R-:W-:Y:S02]  /*2d120*/  LEA.HI.X.SX32 R5, R92, R0, 0x1, P6 ;  /* 0x000000005c057211 */ /* 0x000fe400030f0eff */
[----:B----4-:R-:W-:Y:S01]  /*2d130*/  ISETP.LT.AND P5, PT, R101, UR4, !P0 ;  /* 0x0000000465007c0c */ /* 0x010fe2000c7a1270 */
[----:B------:R-:W-:Y:S01]  /*2d140*/  ULDC UR4, c[0x0][0x22c] ;  /* 0x00008b0000047ab9 */ /* 0x000fe20000000800 */
[----:B------:R-:W3:Y:S01]  /*2d150*/  LDL.LU R101, [R1+0xd44] ;  /* 0x000d440001657983 */ /* 0x000ee20000300800 */
[----:B------:R-:W-:Y:S01]  /*2d160*/  ISETP.LT.AND P4, PT, R100, UR4, !P0 ;  /* 0x0000000464007c0c */ /* 0x000fe2000c781270 */
[----:B------:R-:W-:Y:S02]  /*2d170*/  ULDC UR4, c[0x0][0x22c] ;  /* 0x00008b0000047ab9 */ /* 0x000fe40000000800 */
[----:B------:R-:W4:Y:S04]  /*2d180*/  LDL.LU R100, [R1+0xd4c] ;  /* 0x000d4c0001647983 */ /* 0x000f280000300800 */
[----:B------:R-:W4:Y:S04]  /*2d190*/  LDL.LU R95, [R1+0xd48] ;  /* 0x000d4800015f7983 */ /* 0x000f280000300800 */
[----:B------:R0:W-:Y:S01]  /*2d1a0*/  @P5 STG.E.U16 desc[UR40][R4.64], R86 ;  /* 0x0000005604005986 */ /* 0x0001e2000c101528 */
[----:B--2---:R-:W-:Y:S01]  /*2d1b0*/  ISETP.LT.AND P3, PT, R102, UR4, !P0 ;  /* 0x0000000466007c0c */ /* 0x004fe2000c761270 */
[----:B------:R-:W-:-:S02]  /*2d1c0*/  ULDC UR4, c[0x0][0x22c] ;  /* 0x00008b0000047ab9 */ /* 0x000fc40000000800 */
[----:B------:R-:W-:Y:S01]  /*2d1d0*/  ISETP.LT.AND P2, PT, R94, UR4, !P0 ;  /* 0x000000045e007c0c */ /* 0x000fe2000c741270 */
[C---:B-1----:R-:W-:Y:S01]  /*2d1e0*/  IMAD R7, R130.reuse, 0x2, R92 ;  /* 0x0000000282077824 */ /* 0x042fe200078e025c */
[----:B------:R-:W2:Y:S01]  /*2d1f0*/  LDL.LU R94, [R1+0xd50] ;  /* 0x000d5000015e7983 */ /* 0x000ea20000300800 */
[----:B------:R-:W-:Y:S01]  /*2d200*/  PRMT R87, R87, 0x7632, R87 ;  /* 0x0000763257577816 */ /* 0x000fe20000000057 */
[----:B------:R-:W-:Y:S02]  /*2d210*/  ULDC UR4, c[0x0][0x22c] ;  /* 0x00008b0000047ab9 */ /* 0x000fe40000000800 */
[----:B------:R-:W2:Y:S04]  /*2d220*/  LDL.LU R93, [R1+0xd54] ;  /* 0x000d5400015d7983 */ /* 0x000ea80000300800 */
[----:B0-----:R-:W2:Y:S01]  /*2d230*/  LDL.LU R86, [R1+0xd58] ;  /* 0x000d580001567983 */ /* 0x001ea20000300800 */
[----:B------:R-:W-:Y:S01]  /*2d240*/  LEA R6, P6, R7, R2, 0x1 ;  /* 0x0000000207067211 */ /* 0x000fe200078c08ff */
[----:B------:R-:W-:-:S02]  /*2d250*/  IMAD R84, R130, 0x2, R7 ;  /* 0x0000000282547824 */ /* 0x000fc400078e0207 */
[----:B------:R-:W2:Y:S01]  /*2d260*/  LDL.LU R92, [R1+0xd68] ;  /* 0x000d6800015c7983 */ /* 0x000ea20000300800 */
[----:B------:R-:W-:Y:S01]  /*2d270*/  LEA.HI.X.SX32 R7, R7, R0, 0x1, P6 ;  /* 0x0000000007077211 */ /* 0x000fe200030f0eff */
[----:B------:R-:W-:Y:S01]  /*2d280*/  IMAD R85, R130, 0x2, R84 ;  /* 0x0000000282557824 */ /* 0x000fe200078e0254 */
[----:B------:R-:W-:-:S03]  /*2d290*/  LEA R4, P6, R84, R2, 0x1 ;  /* 0x0000000254047211 */ /* 0x000fc600078c08ff */
[----:B------:R0:W-:Y:S01]  /*2d2a0*/  @P4 STG.E.U16 desc[UR40][R6.64], R87 ;  /* 0x0000005706004986 */ /* 0x0001e2000c101528 */
[----:B------:R-:W-:Y:S01]  /*2d2b0*/  LEA.HI.X.SX32 R5, R84, R0, 0x1, P6 ;  /* 0x0000000054057211 */ /* 0x000fe200030f0eff */
[----:B------:R-:W-:Y:S01]  /*2d2c0*/  IMAD R84, R130, 0x2, R85 ;  /* 0x0000000282547824 */ /* 0x000fe200078e0255 */
[----:B0-----:R-:W-:-:S04]  /*2d2d0*/  LEA R6, P6, R85, R2, 0x1 ;  /* 0x0000000255067211 */ /* 0x001fc800078c08ff */
[----:B------:R-:W-:Y:S01]  /*2d2e0*/  LEA.HI.X.SX32 R7, R85, R0, 0x1, P6 ;  /* 0x0000000055077211 */ /* 0x000fe200030f0eff */
[----:B------:R0:W-:Y:S04]  /*2d2f0*/  @P3 STG.E.U16 desc[UR40][R4.64], R76 ;  /* 0x0000004c04003986 */ /* 0x0001e8000c101528 */
[----:B------:R1:W-:Y:S04]  /*2d300*/  @P2 STG.E.U16 desc[UR40][R6.64], R77 ;  /* 0x0000004d06002986 */ /* 0x0003e8000c101528 */
[----:B------:R-:W2:Y:S01]  /*2d310*/  LDL.LU R85, [R1+0xd64] ;  /* 0x000d640001557983 */ /* 0x000ea20000300800 */
[----:B0-----:R-:W-:-:S03]  /*2d320*/  LEA R4, P6, R84, R2, 0x1 ;  /* 0x0000000254047211 */ /* 0x001fc600078c08ff */
[----:B------:R-:W2:Y:S01]  /*2d330*/  LDL.LU R87, [R1+0xd6c] ;  /* 0x000d6c0001577983 */ /* 0x000ea20000300800 */
[----:B-1----:R-:W-:Y:S01]  /*2d340*/  IMAD R7, R130, 0x2, R84 ;  /* 0x0000000282077824 */ /* 0x002fe200078e0254 */
[----:B------:R-:W-:-:S04]  /*2d350*/  LEA.HI.X.SX32 R5, R84, R0, 0x1, P6 ;  /* 0x0000000054057211 */ /* 0x000fc800030f0eff */
[----:B------:R-:W-:Y:S01]  /*2d360*/  LEA R6, P6, R7, R2, 0x1 ;  /* 0x0000000207067211 */ /* 0x000fe200078c08ff */
[----:B------:R-:W-:-:S03]  /*2d370*/  IMAD R84, R130, 0x2, R7 ;  /* 0x0000000282547824 */ /* 0x000fc600078e0207 */
[----:B------:R-:W-:Y:S02]  /*2d380*/  LEA.HI.X.SX32 R7, R7, R0, 0x1, P6 ;  /* 0x0000000007077211 */ /* 0x000fe400030f0eff */
[----:B---3--:R-:W-:Y:S01]  /*2d390*/  ISETP.LT.AND P5, PT, R101, UR4, !P0 ;  /* 0x0000000465007c0c */ /* 0x008fe2000c7a1270 */
[----:B------:R-:W-:Y:S02]  /*2d3a0*/  ULDC UR4, c[0x0][0x22c] ;  /* 0x00008b0000047ab9 */ /* 0x000fe40000000800 */
[----:B----4-:R-:W-:Y:S01]  /*2d3b0*/  ISETP.LT.AND P4, PT, R100, UR4, !P0 ;  /* 0x0000000464007c0c */ /* 0x010fe2000c781270 */
[----:B------:R-:W-:Y:S02]  /*2d3c0*/  ULDC UR4, c[0x0][0x22c] ;  /* 0x00008b0000047ab9 */ /* 0x000fe40000000800 */
[----:B------:R-:W-:Y:S01]  /*2d3d0*/  ISETP.LT.AND P3, PT, R95, UR4, !P0 ;  /* 0x000000045f007c0c */ /* 0x000fe2000c761270 */
[----:B------:R-:W-:-:S06]  /*2d3e0*/  ULDC UR4, c[0x0][0x22c] ;  /* 0x00008b0000047ab9 */ /* 0x000fcc0000000800 */
[----:B------:R0:W-:Y:S04]  /*2d3f0*/  @P5 STG.E.U16 desc[UR40][R4.64], R78 ;  /* 0x0000004e04005986 */ /* 0x0001e8000c101528 */
[----:B------:R1:W-:Y:S01]  /*2d400*/  @P4 STG.E.U16 desc[UR40][R6.64], R79 ;  /* 0x0000004f06004986 */ /* 0x0003e2000c101528 */
[----:B--2---:R-:W-:Y:S01]  /*2d410*/  ISETP.LT.AND P2, PT, R94, UR4, !P0 ;  /* 0x000000045e007c0c */ /* 0x004fe2000c741270 */
[----:B------:R-:W-:Y:S02]  /*2d420*/  ULDC UR4, c[0x0][0x22c] ;  /* 0x00008b0000047ab9 */ /* 0x000fe40000000800 */
[----:B------:R-:W-:Y:S01]  /*2d430*/  ISETP.LT.AND P5, PT, R93, UR4, !P0 ;  /* 0x000000045d007c0c */ /* 0x000fe2000c7a1270 */
[----:B------:R-:W-:Y:S02]  /*2d440*/  ULDC UR4, c[0x0][0x22c] ;  /* 0x00008b0000047ab9 */ /* 0x000fe40000000800 */
[----:B------:R-:W-:Y:S01]  /*2d450*/  ISETP.LT.AND P4, PT, R86, UR4, !P0 ;  /* 0x0000000456007c0c */ /* 0x000fe2000c781270 */
[----:B------:R-:W-:Y:S01]  /*2d460*/  ULDC UR4, c[0x0][0x22c] ;  /* 0x00008b0000047ab9 */ /* 0x000fe20000000800 */
[----:B------:R-:W2:Y:S01]  /*2d470*/  LDL.LU R86, [R1+0xd70] ;  /* 0x000d700001567983 */ /* 0x000ea20000300800 */
[----:B------:R-:W-:Y:S01]  /*2d480*/  PRMT R77, R76, 0x7632, R77 ;  /* 0x000076324c4d7816 */ /* 0x000fe2000000004d */
[----:B------:R-:W-:Y:S01]  /*2d490*/  IMAD R76, R130, 0x2, R84 ;  /* 0x00000002824c7824 */ /* 0x000fe200078e0254 */
[C---:B0-----:R-:W-:Y:S01]  /*2d4a0*/  LEA R4, P6, R84.reuse, R2, 0x1 ;  /* 0x0000000254047211 */ /* 0x041fe200078c08ff */
[----:B------:R-:W3:Y:S03]  /*2d4b0*/  LDL.LU R93, [R1+0xd78] ;  /* 0x000d7800015d7983 */ /* 0x000ee60000300800 */
[----:B------:R-:W-:Y:S01]  /*2d4c0*/  LEA.HI.X.SX32 R5, R84, R0, 0x1, P6 ;  /* 0x0000000054057211 */ /* 0x000fe200030f0eff */
[----:B------:R-:W-:Y:S01]  /*2d4d0*/  IMAD R84, R130, 0x2, R76 ;  /* 0x0000000282547824 */ /* 0x000fe200078e024c */
[----:B-1----:R-:W-:-:S03]  /*2d4e0*/  LEA R6, P6, R76, R2, 0x1 ;  /* 0x000000024c067211 */ /* 0x002fc600078c08ff */
[----:B------:R0:W-:Y:S01]  /*2d4f0*/  @P3 STG.E.U16 desc[UR40][R4.64], R77 ;  /* 0x0000004d04003986 */ /* 0x0001e2000c101528 */
[----:B------:R-:W-:Y:S02]  /*2d500*/  LEA.HI.X.SX32 R7, R76, R0, 0x1, P6 ;  /* 0x000000004c077211 */ /* 0x000fe400030f0eff */
[----:B------:R-:W-:Y:S02]  /*2d510*/  PRMT R78, R78, 0x7632, R78 ;  /* 0x000076324e4e7816 */ /* 0x000fe4000000004e */
[----:B------:R-:W-:Y:S01]  /*2d520*/  ISETP.LT.AND P3, PT, R92, UR4, !P0 ;  /* 0x000000045c007c0c */ /* 0x000fe2000c761270 */
[----:B------:R-:W-:Y:S01]  /*2d530*/  ULDC UR4, c[0x0][0x22c] ;  /* 0x00008b0000047ab9 */ /* 0x000fe20000000800 */
[----:B------:R-:W4:Y:S01]  /*2d540*/  LDL.LU R92, [R1+0xd74] ;  /* 0x000d7400015c7983 */ /* 0x000f220000300800 */
[----:B0-----:R-:W-:Y:S02]  /*2d550*/  LEA R4, P6, R84, R2, 0x1 ;  /* 0x0000000254047211 */ /* 0x001fe400078c08ff */
[----:B------:R-:W-:-:S02]  /*2d560*/  PRMT R77, R77, 0x7632, R77 ;  /* 0x000076324d4d7816 */ /* 0x000fc4000000004d */
[----:B------:R-:W-:Y:S01]  /*2d570*/  LEA.HI.X.SX32 R5, R84, R0, 0x1, P6 ;  /* 0x0000000054057211 */ /* 0x000fe200030f0eff */
[----:B------:R-:W-:Y:S02]  /*2d580*/  IMAD R84, R130, 0x2, R84 ;  /* 0x0000000282547824 */ /* 0x000fe400078e0254 */
[----:B------:R-:W-:Y:S04]  /*2d590*/  @P2 STG.E.U16 desc[UR40][R6.64], R77 ;  /* 0x0000004d06002986 */ /* 0x000fe8000c101528 */
[----:B------:R0:W-:Y:S01]  /*2d5a0*/  @P5 STG.E.U16 desc[UR40][R4.64], R78 ;  /* 0x0000004e04005986 */ /* 0x0001e2000c101528 */
[----:B------:R-:W-:Y:S01]  /*2d5b0*/  ISETP.LT.AND P2, PT, R85, UR4, !P0 ;  /* 0x0000000455007c0c */ /* 0x000fe2000c741270 */
[----:B------:R-:W-:Y:S01]  /*2d5c0*/  ULDC UR4, c[0x0][0x22c] ;  /* 0x00008b0000047ab9 */ /* 0x000fe20000000800 */
[----:B------:R-:W-:Y:S01]  /*2d5d0*/  PRMT R79, R79, 0x7632, R79 ;  /* 0x000076324f4f7816 */ /* 0x000fe2000000004f */
[----:B------:R-:W4:Y:S01]  /*2d5e0*/  LDL.LU R85, [R1+0xd7c] ;  /* 0x000d7c0001557983 */ /* 0x000f220000300800 */
[----:B------:R-:W-:Y:S01]  /*2d5f0*/  ISETP.LT.AND P5, PT, R87, UR4, !P0 ;  /* 0x0000000457007c0c */ /* 0x000fe2000c7a1270 */
[----:B------:R-:W-:-:S02]  /*2d600*/  ULDC UR4, c[0x0][0x22c] ;  /* 0x00008b0000047ab9 */ /* 0x000fc40000000800 */
[----:B------:R-:W4:Y:S01]  /*2d610*/  LDL.LU R87, [R1+0xd80] ;  /* 0x000d800001577983 */ /* 0x000f220000300800 */
[----:B0-----:R-:W-:-:S04]  /*2d620*/  LEA R4, P6, R84, R2, 0x1 ;  /* 0x0000000254047211 */ /* 0x001fc800078c08ff */
[----:B------:R-:W-:-:S05]  /*2d630*/  LEA.HI.X.SX32 R5, R84, R0, 0x1, P6 ;  /* 0x0000000054057211 */ /* 0x000fca00030f0eff */
[----:B------:R0:W-:Y:S01]  /*2d640*/  @P4 STG.E.U16 desc[UR40][R4.64], R79 ;  /* 0x0000004f04004986 */ /* 0x0001e2000c101528 */
[----:B--2---:R-:W-:Y:S01]  /*2d650*/  ISETP.LT.AND P4, PT, R86, UR4, !P0 ;  /* 0x0000000456007c0c */ /* 0x004fe2000c781270 */
[----:B------:R-:W-:Y:S02]  /*2d660*/  IMAD R7, R130, 0x2, R84 ;  /* 0x0000000282077824 */ /* 0x000fe400078e0254 */
[----:B------:R-:W2:Y:S01]  /*2d670*/  LDL.LU R86, [R1+0xd8c] ;  /* 0x000d8c0001567983 */ /* 0x000ea20000300800 */
[----:B------:R-:W-:-:S03]  /*2d680*/  ULDC UR4, c[0x0][0x22c] ;  /* 0x00008b0000047ab9 */ /* 0x000fc60000000800 */
[----:B------:R-:W2:Y:S01]  /*2d690*/  LDL.LU R78, [R1+0xd90] ;  /* 0x000d9000014e7983 */ /* 0x000ea20000300800 */
[----:B------:R-:W-:Y:S01]  /*2d6a0*/  LEA R6, P6, R7, R2, 0x1 ;  /* 0x0000000207067211 */ /* 0x000fe200078c08ff */
[----:B------:R-:W-:-:S03]  /*2d6b0*/  IMAD R76, R130, 0x2, R7 ;  /* 0x00000002824c7824 */ /* 0x000fc600078e0207 */
[----:B------:R-:W-:Y:S01]  /*2d6c0*/  LEA.HI.X.SX32 R7, R7, R0, 0x1, P6 ;  /* 0x0000000007077211 */ /* 0x000fe200030f0eff */
[----:B------:R-:W-:Y:S01]  /*2d6d0*/  IMAD R77, R130, 0x2, R76 ;  /* 0x00000002824d7824 */ /* 0x000fe200078e024c */
[----:B0-----:R-:W-:-:S03]  /*2d6e0*/  LEA R4, P6, R76, R2, 0x1 ;  /* 0x000000024c047211 */ /* 0x001fc600078c08ff */
[----:B------:R0:W-:Y:S01]  /*2d6f0*/  @P3 STG.E.U16 desc[UR40][R6.64], R68 ;  /* 0x0000004406003986 */ /* 0x0001e2000c101528 */
[----:B------:R-:W-:Y:S01]  /*2d700*/  LEA.HI.X.SX32 R5, R76, R0, 0x1, P6 ;  /* 0x000000004c057211 */ /* 0x000fe200030f0eff */
[----:B------:R-:W-:Y:S01]  /*2d710*/  IMAD R76, R130, 0x2, R77 ;  /* 0x00000002824c7824 */ /* 0x000fe200078e024d */
[----:B0-----:R-:W-:-:S04]  /*2d720*/  LEA R6, P6, R77, R2, 0x1 ;  /* 0x000000024d067211 */ /* 0x001fc800078c08ff */
[----:B------:R-:W-:Y:S01]  /*2d730*/  LEA.HI.X.SX32 R7, R77, R0, 0x1, P6 ;  /* 0x000000004d077211 */ /* 0x000fe200030f0eff */
[----:B------:R0:W-:Y:S04]  /*2d740*/  @P2 STG.E.U16 desc[UR40][R4.64], R69 ;  /* 0x0000004504002986 */ /* 0x0001e8000c101528 */
[----:B------:R1:W-:Y:S01]  /*2d750*/  @P5 STG.E.U16 desc[UR40][R6.64], R70 ;  /* 0x0000004606005986 */ /* 0x0003e2000c101528 */
[----:B---3--:R-:W-:Y:S01]  /*2d760*/  ISETP.LT.AND P3, PT, R93, UR4, !P0 ;  /* 0x000000045d007c0c */ /* 0x008fe2000c761270 */
[----:B------:R-:W-:Y:S01]  /*2d770*/  ULDC UR4, c[0x0][0x22c] ;  /* 0x00008b0000047ab9 */ /* 0x000fe20000000800 */
[----:B0-----:R-:W-:Y:S01]  /*2d780*/  LEA R4, P6, R76, R2, 0x1 ;  /* 0x000000024c047211 */ /* 0x001fe200078c08ff */
[----:B-1----:R-:W-:-:S03]  /*2d790*/  IMAD R7, R130, 0x2, R76 ;  /* 0x0000000282077824 */ /* 0x002fc600078e024c */
[----:B------:R-:W-:Y:S02]  /*2d7a0*/  LEA.HI.X.SX32 R5, R76, R0, 0x1, P6 ;  /* 0x000000004c057211 */ /* 0x000fe400030f0eff */
[----:B----4-:R-:W-:Y:S01]  /*2d7b0*/  ISETP.LT.AND P2, PT, R92, UR4, !P0 ;  /* 0x000000045c007c0c */ /* 0x010fe2000c741270 */
[----:B------:R-:W-:Y:S01]  /*2d7c0*/  IMAD R76, R130, 0x2, R7 ;  /* 0x00000002824c7824 */ /* 0x000fe200078e0207 */
[C---:B------:R-:W-:Y:S01]  /*2d7d0*/  LEA R6, P6, R7.reuse, R2, 0x1 ;  /* 0x0000000207067211 */ /* 0x040fe200078c08ff */
[----:B------:R0:W-:Y:S01]  /*2d7e0*/  @P4 STG.E.U16 desc[UR40][R4.64], R71 ;  /* 0x0000004704004986 */ /* 0x0001e2000c101528 */
[----:B------:R-:W-:Y:S02]  /*2d7f0*/  ULDC UR4, c[0x0][0x22c] ;  /* 0x00008b0000047ab9 */ /* 0x000fe40000000800 */
[----:B------:R-:W-:Y:S02]  /*2d800*/  LEA.HI.X.SX32 R7, R7, R0, 0x1, P6 ;  /* 0x0000000007077211 */ /* 0x000fe400030f0eff */
[----:B------:R-:W-:Y:S01]  /*2d810*/  ISETP.LT.AND P5, PT, R85, UR4, !P0 ;  /* 0x0000000455007c0c */ /* 0x000fe2000c7a1270 */
[----:B------:R-:W-:Y:S01]  /*2d820*/  ULDC UR4, c[0x0][0x22c] ;  /* 0x00008b0000047ab9 */ /* 0x000fe20000000800 */
[----:B------:R-:W3:Y:S01]  /*2d830*/  LDL.LU R85, [R1+0xd94] ;  /* 0x000d940001557983 */ /* 0x000ee20000300800 */
[----:B------:R-:W-:-:S02]  /*2d840*/  PRMT R68, R68, 0x7632, R68 ;  /* 0x0000763244447816 */ /* 0x000fc40000000044 */
[C---:B0-----:R-:W-:Y:S01]  /*2d850*/  LEA R4, P6, R76.reuse, R2, 0x1 ;  /* 0x000000024c047211 */ /* 0x041fe200078c08ff */
[----:B------:R-:W4:Y:S01]  /*2d860*/  LDL.LU R84, [R1+0xd9c] ;  /* 0x000d9c0001547983 */ /* 0x000f220000300800 */
[----:B------:R-:W-:Y:S02]  /*2d870*/  PRMT R69, R69, 0x7632, R69 ;  /* 0x0000763245457816 */ /* 0x000fe40000000045 */
[----:B------:R-:W-:Y:S01]  /*2d880*/  LEA.HI.X.SX32 R5, R76, R0, 0x1, P6 ;  /* 0x000000004c057211 */ /* 0x000fe200030f0eff */
[----:B------:R-:W-:Y:S01]  /*2d890*/  IMAD R76, R130, 0x2, R76 ;  /* 0x00000002824c7824 */ /* 0x000fe200078e024c */
[----:B------:R-:W-:Y:S01]  /*2d8a0*/  ISETP.LT.AND P4, PT, R87, UR4, !P0 ;  /* 0x0000000457007c0c */ /* 0x000fe2000c781270 */
[----:B------:R-:W-:Y:S01]  /*2d8b0*/  ULDC UR4, c[0x0][0x22c] ;  /* 0x00008b0000047ab9 */ /* 0x000fe20000000800 */
[----:B------:R-:W-:Y:S04]  /*2d8c0*/  @P3 STG.E.U16 desc[UR40][R6.64], R68 ;  /* 0x0000004406003986 */ /* 0x000fe8000c101528 */
[----:B------:R0:W-:Y:S01]  /*2d8d0*/  @P2 STG.E.U16 desc[UR40][R4.64], R69 ;  /* 0x0000004504002986 */ /* 0x0001e2000c101528 */
[----:B------:R-:W-:-:S03]  /*2d8e0*/  PRMT R70, R70, 0x7632, R70 ;  /* 0x0000763246467816 */ /* 0x000fc60000000046 */
[----:B------:R-:W4:Y:S01]  /*2d8f0*/  LDL.LU R79, [R1+0xd98] ;  /* 0x000d9800014f7983 */ /* 0x000f220000300800 */
[----:B0-----:R-:W-:-:S04]  /*2d900*/  LEA R4, P6, R76, R2, 0x1 ;  /* 0x000000024c047211 */ /* 0x001fc800078c08ff */
[----:B------:R-:W-:-:S05]  /*2d910*/  LEA.HI.X.SX32 R5, R76, R0, 0x1, P6 ;  /* 0x000000004c057211 */ /* 0x000fca00030f0eff */
[----:B------:R0:W-:Y:S01]  /*2d920*/  @P5 STG.E.U16 desc[UR40][R4.64], R70 ;  /* 0x0000004604005986 */ /* 0x0001e2000c101528 */
[----:B--2---:R-:W-:Y:S01]  /*2d930*/  ISETP.LT.AND P3, PT, R86, UR4, !P0 ;  /* 0x0000000456007c0c */ /* 0x004fe2000c761270 */
[----:B------:R-:W-:Y:S02]  /*2d940*/  ULDC UR4, c[0x0][0x22c] ;  /* 0x00008b0000047ab9 */ /* 0x000fe40000000800 */
[----:B------:R-:W-:Y:S01]  /*2d950*/  ISETP.LT.AND P2, PT, R78, UR4, !P0 ;  /* 0x000000044e007c0c */ /* 0x000fe2000c741270 */
[C---:B------:R-:W-:Y:S01]  /*2d960*/  IMAD R7, R130.reuse, 0x2, R76 ;  /* 0x0000000282077824 */ /* 0x040fe200078e024c */
        /* <DEDUP_REMOVED lines=22> */
[----:B---3--:R-:W-:Y:S01]  /*2dad0*/  ISETP.LT.AND P5, PT, R85, UR4, !P0 ;  /* 0x0000000455007c0c */ /* 0x008fe2000c7a1270 */
[----:B------:R-:W-:Y:S01]  /*2dae0*/  ULDC UR4, c[0x0][0x22c] ;  /* 0x00008b0000047ab9 */ /* 0x000fe20000000800 */
[----:B------:R-:W-:Y:S02]  /*2daf0*/  LEA.HI.X.SX32 R5, R68, R0, 0x1, P6 ;  /* 0x0000000044057211 */ /* 0x000fe400030f0eff */
[----:B----4-:R-:W-:Y:S01]  /*2db00*/  ISETP.LT.AND P4, PT, R84, UR4, !P0 ;  /* 0x0000000454007c0c */ /* 0x010fe2000c781270 */
[----:B------:R-:W-:Y:S01]  /*2db10*/  ULDC UR4, c[0x0][0x22c] ;  /* 0x00008b0000047ab9 */ /* 0x000fe20000000800 */
[----:B------:R-:W-:Y:S01]  /*2db20*/  LEA R6, P6, R7, R2, 0x1 ;  /* 0x0000000207067211 */ /* 0x000fe200078c08ff */
[----:B------:R-:W-:-:S03]  /*2db30*/  IMAD R68, R130, 0x2, R7 ;  /* 0x0000000282447824 */ /* 0x000fc600078e0207 */
[----:B------:R-:W-:-:S03]  /*2db40*/  LEA.HI.X.SX32 R7, R7, R0, 0x1, P6 ;  /* 0x0000000007077211 */ /* 0x000fc600030f0eff */
[----:B------:R0:W-:Y:S01]  /*2db50*/  @P5 STG.E.U16 desc[UR40][R4.64], R62 ;  /* 0x0000003e04005986 */ /* 0x0001e2000c101528 */
[----:B------:R-:W-:Y:S01]  /*2db60*/  ISETP.LT.AND P3, PT, R79, UR4, !P0 ;  /* 0x000000044f007c0c */ /* 0x000fe2000c761270 */
[----:B------:R-:W-:Y:S02]  /*2db70*/  ULDC UR4, c[0x0][0x22c] ;  /* 0x00008b0000047ab9 */ /* 0x000fe40000000800 */
        /* <DEDUP_REMOVED lines=17> */
[----:B------:R-:W-:Y:S01]  /*2dc90*/  ISETP.LT.AND P3, PT, R76, UR4, !P0 ;  /* 0x000000044c007c0c */ /* 0x000fe2000c761270 */
[----:B------:R-:W-:Y:S01]  /*2dca0*/  ULDC UR4, c[0x0][0x22c] ;  /* 0x00008b0000047ab9 */ /* 0x000fe20000000800 */
[----:B------:R-:W4:Y:S01]  /*2dcb0*/  LDL.LU R76, [R1+0xdc4] ;  /* 0x000dc400014c7983 */ /* 0x000f220000300800 */
[----:B------:R-:W-:Y:S02]  /*2dcc0*/  PRMT R62, R62, 0x7632, R62 ;  /* 0x000076323e3e7816 */ /* 0x000fe4000000003e */
[----:B0-----:R-:W-:Y:S02]  /*2dcd0*/  PRMT R61, R61, 0x7632, R61 ;  /* 0x000076323d3d7816 */ /* 0x001fe4000000003d */
[----:B------:R-:W-:-:S03]  /*2dce0*/  LEA R4, P6, R68, R2, 0x1 ;  /* 0x0000000244047211 */ /* 0x000fc600078c08ff */
[----:B------:R-:W-:Y:S01]  /*2dcf0*/  @P2 STG.E.U16 desc[UR40][R6.64], R61 ;  /* 0x0000003d06002986 */ /* 0x000fe2000c101528 */
[----:B------:R-:W-:Y:S01]  /*2dd00*/  LEA.HI.X.SX32 R5, R68, R0, 0x1, P6 ;  /* 0x0000000044057211 */ /* 0x000fe200030f0eff */
[----:B------:R-:W-:Y:S01]  /*2dd10*/  IMAD R68, R130, 0x2, R68 ;  /* 0x0000000282447824 */ /* 0x000fe200078e0244 */
[----:B------:R-:W-:Y:S01]  /*2dd20*/  ISETP.LT.AND P2, PT, R69, UR4, !P0 ;  /* 0x0000000445007c0c */ /* 0x000fe2000c741270 */
[----:B------:R-:W-:Y:S01]  /*2dd30*/  ULDC UR4, c[0x0][0x22c] ;  /* 0x00008b0000047ab9 */ /* 0x000fe20000000800 */
[----:B------:R-:W4:Y:S04]  /*2dd40*/  LDL.LU R69, [R1+0xdcc] ;  /* 0x000dcc0001457983 */ /* 0x000f280000300800 */
[----:B------:R0:W-:Y:S01]  /*2dd50*/  @P5 STG.E.U16 desc[UR40][R4.64], R62 ;  /* 0x0000003e04005986 */ /* 0x0001e2000c101528 */
[----:B------:R-:W-:-:S02]  /*2dd60*/  PRMT R63, R63, 0x7632, R63 ;  /* 0x000076323f3f7816 */ /* 0x000fc4000000003f */
[----:B------:R-:W-:Y:S01]  /*2dd70*/  ISETP.LT.AND P5, PT, R71, UR4, !P0 ;  /* 0x0000000447007c0c */ /* 0x000fe2000c7a1270 */
[----:B------:R-:W-:Y:S01]  /*2dd80*/  ULDC UR4, c[0x0][0x22c] ;  /* 0x00008b0000047ab9 */ /* 0x000fe20000000800 */
        /* <DEDUP_REMOVED lines=17> */
[----:B---3--:R-:W-:Y:S01]  /*2dea0*/  ISETP.LT.AND P3, PT, R77, UR4, !P0 ;  /* 0x000000044d007c0c */ /* 0x008fe2000c761270 */
[----:B------:R-:W-:Y:S01]  /*2deb0*/  ULDC UR4, c[0x0][0x22c] ;  /* 0x00008b0000047ab9 */ /* 0x000fe20000000800 */
[----:B0-----:R-:W-:-:S04]  /*2dec0*/  LEA R6, P6, R61, R2, 0x1 ;  /* 0x000000023d067211 */ /* 0x001fc800078c08ff */
[----:B------:R-:W-:Y:S01]  /*2ded0*/  LEA.HI.X.SX32 R7, R61, R0, 0x1, P6 ;  /* 0x000000003d077211 */ /* 0x000fe200030f0eff */
[----:B------:R0:W-:Y:S01]  /*2dee0*/  @P2 STG.E.U16 desc[UR40][R4.64], R53 ;  /* 0x0000003504002986 */ /* 0x0001e2000c101528 */
[----:B----4-:R-:W-:Y:S01]  /*2def0*/  ISETP.LT.AND P2, PT, R76, UR4, !P0 ;  /* 0x000000044c007c0c */ /* 0x010fe2000c741270 */
[----:B------:R-:W-:Y:S02]  /*2df00*/  ULDC UR4, c[0x0][0x22c] ;  /* 0x00008b0000047ab9 */ /* 0x000fe40000000800 */
[----:B------:R1:W-:Y:S01]  /*2df10*/  @P5 STG.E.U16 desc[UR40][R6.64], R54 ;  /* 0x0000003606005986 */ /* 0x0003e2000c101528 */
[----:B------:R-:W-:Y:S01]  /*2df20*/  ISETP.LT.AND P5, PT, R69, UR4, !P0 ;  /* 0x0000000445007c0c */ /* 0x000fe2000c7a1270 */
[----:B------:R-:W-:Y:S02]  /*2df30*/  ULDC UR4, c[0x0][0x22c] ;  /* 0x00008b0000047ab9 */ /* 0x000fe40000000800 */
[----:B------:R-:W3:Y:S01]  /*2df40*/  LDL.LU R69, [R1+0xde4] ;  /* 0x000de40001457983 */ /* 0x000ee20000300800 */
[----:B0-----:R-:W-:-:S03]  /*2df50*/  LEA R4, P6, R60, R2, 0x1 ;  /* 0x000000023c047211 */ /* 0x001fc600078c08ff */
[----:B------:R-:W4:Y:S01]  /*2df60*/  LDL.LU R68, [R1+0xdec] ;  /* 0x000dec0001447983 */ /* 0x000f220000300800 */
[----:B-1----:R-:W-:Y:S01]  /*2df70*/  IMAD R7, R130, 0x2, R60 ;  /* 0x0000000282077824 */ /* 0x002fe200078e023c */
[----:B------:R-:W-:Y:S02]  /*2df80*/  LEA.HI.X.SX32 R5, R60, R0, 0x1, P6 ;  /* 0x000000003c057211 */ /* 0x000fe400030f0eff */
[----:B------:R-:W4:Y:S01]  /*2df90*/  LDL.LU R63, [R1+0xde8] ;  /* 0x000de800013f7983 */ /* 0x000f220000300800 */
[----:B------:R-:W-:Y:S01]  /*2dfa0*/  IMAD R60, R130, 0x2, R7 ;  /* 0x00000002823c7824 */ /* 0x000fe200078e0207 */
[C---:B------:R-:W-:Y:S02]  /*2dfb0*/  LEA R6, P6, R7.reuse, R2, 0x1 ;  /* 0x0000000207067211 */ /* 0x040fe400078c08ff */
[----:B------:R0:W-:Y:S01]  /*2dfc0*/  @P4 STG.E.U16 desc[UR40][R4.64], R55 ;  /* 0x0000003704004986 */ /* 0x0001e2000c101528 */
[----:B------:R-:W-:Y:S02]  /*2dfd0*/  PRMT R52, R52, 0x7632, R52 ;  /* 0x0000763234347816 */ /* 0x000fe40000000034 */
[----:B------:R-:W-:-:S02]  /*2dfe0*/  LEA.HI.X.SX32 R7, R7, R0, 0x1, P6 ;  /* 0x0000000007077211 */ /* 0x000fc400030f0eff */
[----:B------:R-:W-:Y:S01]  /*2dff0*/  ISETP.LT.AND P4, PT, R71, UR4, !P0 ;  /* 0x0000000447007c0c */ /* 0x000fe2000c781270 */
[----:B------:R-:W-:Y:S01]  /*2e000*/  ULDC UR4, c[0x0][0x22c] ;  /* 0x00008b0000047ab9 */ /* 0x000fe20000000800 */
[----:B------:R-:W-:Y:S02]  /*2e010*/  PRMT R53, R53, 0x7632, R53 ;  /* 0x0000763235357816 */ /* 0x000fe40000000035 */
[C---:B0-----:R-:W-:Y:S01]  /*2e020*/  LEA R4, P6, R60.reuse, R2, 0x1 ;  /* 0x000000023c047211 */ /* 0x041fe200078c08ff */
[----:B------:R0:W-:Y:S03]  /*2e030*/  @P3 STG.E.U16 desc[UR40][R6.64], R52 ;  /* 0x0000003406003986 */ /* 0x0001e6000c101528 */
[----:B------:R-:W-:Y:S01]  /*2e040*/  LEA.HI.X.SX32 R5, R60, R0, 0x1, P6 ;  /* 0x000000003c057211 */ /* 0x000fe200030f0eff */
[----:B------:R-:W-:-:S04]  /*2e050*/  IMAD R60, R130, 0x2, R60 ;  /* 0x00000002823c7824 */ /* 0x000fc800078e023c */
[----:B------:R1:W-:Y:S01]  /*2e060*/  @P2 STG.E.U16 desc[UR40][R4.64], R53 ;  /* 0x0000003504002986 */ /* 0x0003e2000c101528 */
[----:B0-----:R-:W-:Y:S01]  /*2e070*/  IMAD R7, R130, 0x2, R60 ;  /* 0x0000000282077824 */ /* 0x001fe200078e023c */
[----:B------:R-:W-:Y:S02]  /*2e080*/  PRMT R54, R54, 0x7632, R54 ;  /* 0x0000763236367816 */ /* 0x000fe40000000036 */
[----:B-1----:R-:W-:Y:S01]  /*2e090*/  LEA R4, P6, R60, R2, 0x1 ;  /* 0x000000023c047211 */ /* 0x002fe200078c08ff */
[----:B------:R-:W-:-:S03]  /*2e0a0*/  IMAD R52, R130, 0x2, R7 ;  /* 0x0000000282347824 */ /* 0x000fc600078e0207 */
[----:B------:R-:W-:Y:S02]  /*2e0b0*/  LEA.HI.X.SX32 R5, R60, R0, 0x1, P6 ;  /* 0x000000003c057211 */ /* 0x000fe400030f0eff */
[----:B------:R-:W-:Y:S02]  /*2e0c0*/  LEA R6, P6, R7, R2, 0x1 ;  /* 0x0000000207067211 */ /* 0x000fe400078c08ff */
[----:B------:R-:W-:Y:S01]  /*2e0d0*/  PRMT R55, R55, 0x7632, R55 ;  /* 0x0000763237377816 */ /* 0x000fe20000000037 */
[----:B------:R0:W-:Y:S01]  /*2e0e0*/  @P5 STG.E.U16 desc[UR40][R4.64], R54 ;  /* 0x0000003604005986 */ /* 0x0001e2000c101528 */
[----:B------:R-:W-:Y:S01]  /*2e0f0*/  LEA.HI.X.SX32 R7, R7, R0, 0x1, P6 ;  /* 0x0000000007077211 */ /* 0x000fe200030f0eff */
[----:B------:R-:W-:-:S04]  /*2e100*/  IMAD R53, R130, 0x2, R52 ;  /* 0x0000000282357824 */ /* 0x000fc800078e0234 */
[----:B------:R1:W-:Y:S01]  /*2e110*/  @P4 STG.E.U16 desc[UR40][R6.64], R55 ;  /* 0x0000003706004986 */ /* 0x0003e2000c101528 */
[----:B0-----:R-:W-:-:S04]  /*2e120*/  LEA R4, P6, R52, R2, 0x1 ;  /* 0x0000000234047211 */ /* 0x001fc800078c08ff */
[----:B------:R-:W-:Y:S02]  /*2e130*/  LEA.HI.X.SX32 R5, R52, R0, 0x1, P6 ;  /* 0x0000000034057211 */ /* 0x000fe400030f0eff */
[----:B-1----:R-:W-:Y:S01]  /*2e140*/  LEA R6, P6, R53, R2, 0x1 ;  /* 0x0000000235067211 */ /* 0x002fe200078c08ff */
[----:B------:R-:W-:-:S03]  /*2e150*/  IMAD R52, R130, 0x2, R53 ;  /* 0x0000000282347824 */ /* 0x000fc600078e0235 */
[----:B------:R-:W-:Y:S02]  /*2e160*/  LEA.HI.X.SX32 R7, R53, R0, 0x1, P6 ;  /* 0x0000000035077211 */ /* 0x000fe400030f0eff */
[----:B--2---:R-:W-:Y:S01]  /*2e170*/  ISETP.LT.AND P3, PT, R70, UR4, !P0 ;  /* 0x0000000446007c0c */ /* 0x004fe2000c761270 */
[----:B------:R-:W-:Y:S02]  /*2e180*/  ULDC UR4, c[0x0][0x22c] ;  /* 0x00008b0000047ab9 */ /* 0x000fe40000000800 */
[----:B------:R-:W-:Y:S01]  /*2e190*/  ISETP.LT.AND P2, PT, R62, UR4, !P0 ;  /* 0x000000043e007c0c */ /* 0x000fe2000c741270 */
[----:B------:R-:W-:Y:S01]  /*2e1a0*/  ULDC UR4, c[0x0][0x22c] ;  /* 0x00008b0000047ab9 */ /* 0x000fe20000000800 */
[----:B------:R-:W2:Y:S04]  /*2e1b0*/  LDL.LU R62, [R1+0xdf0] ;  /* 0x000df000013e7983 */ /* 0x000ea80000300800 */
[----:B------:R-:W2:Y:S04]  /*2e1c0*/  LDL.LU R61, [R1+0xdf4] ;  /* 0x000df400013d7983 */ /* 0x000ea80000300800 */
[----:B------:R-:W2:Y:S04]  /*2e1d0*/  LDL.LU R60, [R1+0xdf8] ;  /* 0x000df800013c7983 */ /* 0x000ea80000300800 */
[----:B------:R-:W2:Y:S04]  /*2e1e0*/  LDL.LU R55, [R1+0xe08] ;  /* 0x000e080001377983 */ /* 0x000ea80000300800 */
[----:B------:R-:W2:Y:S04]  /*2e1f0*/  LDL.LU R54, [R1+0xe04] ;  /* 0x000e040001367983 */ /* 0x000ea80000300800 */
[----:B------:R-:W2:Y:S04]  /*2e200*/  LDL.LU R53, [R1+0xe0c] ;  /* 0x000e0c0001357983 */ /* 0x000ea80000300800 */
[----:B------:R0:W-:Y:S04]  /*2e210*/  @P3 STG.E.U16 desc[UR40][R4.64], R44 ;  /* 0x0000002c04003986 */ /* 0x0001e8000c101528 */
[----:B------:R1:W-:Y:S01]  /*2e220*/  @P2 STG.E.U16 desc[UR40][R6.64], R45 ;  /* 0x0000002d06002986 */ /* 0x0003e2000c101528 */
[----:B---3--:R-:W-:Y:S01]  /*2e230*/  ISETP.LT.AND P5, PT, R69, UR4, !P0 ;  /* 0x0000000445007c0c */ /* 0x008fe2000c7a1270 */
[----:B------:R-:W-:Y:S01]  /*2e240*/  ULDC UR4, c[0x0][0x22c] ;  /* 0x00008b0000047ab9 */ /* 0x000fe20000000800 */
[----:B0-----:R-:W-:-:S02]  /*2e250*/  LEA R4, P6, R52, R2, 0x1 ;  /* 0x0000000234047211 */ /* 0x001fc400078c08ff */
[----:B----4-:R-:W-:Y:S01]  /*2e260*/  ISETP.LT.AND P4, PT, R68, UR4, !P0 ;  /* 0x0000000444007c0c */ /* 0x010fe2000c781270 */
[----:B------:R-:W-:Y:S01]  /*2e270*/  ULDC UR4, c[0x0][0x22c] ;  /* 0x00008b0000047ab9 */ /* 0x000fe20000000800 */
[----:B-1----:R-:W-:Y:S01]  /*2e280*/  IMAD R7, R130, 0x2, R52 ;  /* 0x0000000282077824 */ /* 0x002fe200078e0234 */
[----:B------:R-:W-:Y:S02]  /*2e290*/  LEA.HI.X.SX32 R5, R52, R0, 0x1, P6 ;  /* 0x0000000034057211 */ /* 0x000fe400030f0eff */
[----:B------:R-:W-:Y:S01]  /*2e2a0*/  ISETP.LT.AND P3, PT, R63, UR4, !P0 ;  /* 0x000000043f007c0c */ /* 0x000fe2000c761270 */
[----:B------:R-:W-:Y:S01]  /*2e2b0*/  IMAD R52, R130, 0x2, R7 ;  /* 0x0000000282347824 */ /* 0x000fe200078e0207 */
[C---:B------:R-:W-:Y:S02]  /*2e2c0*/  LEA R6, P6, R7.reuse, R2, 0x1 ;  /* 0x0000000207067211 */ /* 0x040fe400078c08ff */
[----:B------:R0:W-:Y:S01]  /*2e2d0*/  @P5 STG.E.U16 desc[UR40][R4.64], R46 ;  /* 0x0000002e04005986 */ /* 0x0001e2000c101528 */
[----:B------:R-:W-:Y:S01]  /*2e2e0*/  PRMT R45, R44, 0x7632, R45 ;  /* 0x000076322c2d7816 */ /* 0x000fe2000000002d */
[----:B------:R-:W-:Y:S01]  /*2e2f0*/  IMAD R44, R130, 0x2, R52 ;  /* 0x00000002822c7824 */ /* 0x000fe200078e0234 */
[----:B------:R-:W-:Y:S01]  /*2e300*/  LEA.HI.X.SX32 R7, R7, R0, 0x1, P6 ;  /* 0x0000000007077211 */ /* 0x000fe200030f0eff */
[----:B------:R-:W-:-:S04]  /*2e310*/  ULDC UR4, c[0x0][0x22c] ;  /* 0x00008b0000047ab9 */ /* 0x000fc80000000800 */
[----:B------:R1:W-:Y:S01]  /*2e320*/  @P4 STG.E.U16 desc[UR40][R6.64], R47 ;  /* 0x0000002f06004986 */ /* 0x0003e2000c101528 */
[----:B0-----:R-:W-:-:S04]  /*2e330*/  LEA R4, P6, R52, R2, 0x1 ;  /* 0x0000000234047211 */ /* 0x001fc800078c08ff */
[----:B------:R-:W-:Y:S01]  /*2e340*/  LEA.HI.X.SX32 R5, R52, R0, 0x1, P6 ;  /* 0x0000000034057211 */ /* 0x000fe200030f0eff */
[----:B------:R-:W-:Y:S01]  /*2e350*/  IMAD R52, R130, 0x2, R44 ;  /* 0x0000000282347824 */ /* 0x000fe200078e022c */
[----:B-1----:R-:W-:-:S03]  /*2e360*/  LEA R6, P6, R44, R2, 0x1 ;  /* 0x000000022c067211 */ /* 0x002fc600078c08ff */
[----:B------:R0:W-:Y:S01]  /*2e370*/  @P3 STG.E.U16 desc[UR40][R4.64], R45 ;  /* 0x0000002d04003986 */ /* 0x0001e2000c101528 */
[----:B------:R-:W-:Y:S02]  /*2e380*/  LEA.HI.X.SX32 R7, R44, R0, 0x1, P6 ;  /* 0x000000002c077211 */ /* 0x000fe400030f0eff */
[----:B------:R-:W-:Y:S02]  /*2e390*/  PRMT R46, R46, 0x7632, R46 ;  /* 0x000076322e2e7816 */ /* 0x000fe4000000002e */
[C---:B0-----:R-:W-:Y:S02]  /*2e3a0*/  LEA R4, P6, R52.reuse, R2, 0x1 ;  /* 0x0000000234047211 */ /* 0x041fe400078c08ff */
[----:B------:R-:W-:Y:S02]  /*2e3b0*/  PRMT R45, R45, 0x7632, R45 ;  /* 0x000076322d2d7816 */ /* 0x000fe4000000002d */
[----:B------:R-:W-:Y:S01]  /*2e3c0*/  LEA.HI.X.SX32 R5, R52, R0, 0x1, P6 ;  /* 0x0000000034057211 */ /* 0x000fe200030f0eff */
[----:B------:R-:W-:Y:S01]  /*2e3d0*/  IMAD R52, R130, 0x2, R52 ;  /* 0x0000000282347824 */ /* 0x000fe200078e0234 */
[----:B------:R-:W-:-:S02]  /*2e3e0*/  PRMT R47, R47, 0x7632, R47 ;  /* 0x000076322f2f7816 */ /* 0x000fc4000000002f */
[----:B--2---:R-:W-:Y:S01]  /*2e3f0*/  ISETP.LT.AND P2, PT, R62, UR4, !P0 ;  /* 0x000000043e007c0c */ /* 0x004fe2000c741270 */
[----:B------:R-:W-:Y:S02]  /*2e400*/  ULDC UR4, c[0x0][0x22c] ;  /* 0x00008b0000047ab9 */ /* 0x000fe40000000800 */
[----:B------:R-:W-:Y:S01]  /*2e410*/  ISETP.LT.AND P5, PT, R61, UR4, !P0 ;  /* 0x000000043d007c0c */ /* 0x000fe2000c7a1270 */
[----:B------:R-:W-:Y:S01]  /*2e420*/  ULDC UR4, c[0x0][0x22c] ;  /* 0x00008b0000047ab9 */ /* 0x000fe20000000800 */
[----:B------:R-:W2:Y:S01]  /*2e430*/  LDL.LU R61, [R1+0xe10] ;  /* 0x000e1000013d7983 */ /* 0x000ea20000300800 */
[----:B------:R-:W-:Y:S01]  /*2e440*/  ISETP.LT.AND P4, PT, R60, UR4, !P0 ;  /* 0x000000043c007c0c */ /* 0x000fe2000c781270 */
[----:B------:R-:W-:Y:S02]  /*2e450*/  ULDC UR4, c[0x0][0x22c] ;  /* 0x00008b0000047ab9 */ /* 0x000fe40000000800 */
[----:B------:R-:W3:Y:S01]  /*2e460*/  LDL.LU R60, [R1+0xe18] ;  /* 0x000e1800013c7983 */ /* 0x000ee20000300800 */
[----:B------:R-:W-:Y:S01]  /*2e470*/  ISETP.LT.AND P3, PT, R55, UR4, !P0 ;  /* 0x0000000437007c0c */ /* 0x000fe2000c761270 */
[----:B------:R-:W-:-:S02]  /*2e480*/  ULDC UR4, c[0x0][0x22c] ;  /* 0x00008b0000047ab9 */ /* 0x000fc40000000800 */
[----:B------:R-:W4:Y:S04]  /*2e490*/  LDL.LU R55, [R1+0xe14] ;  /* 0x000e140001377983 */ /* 0x000f280000300800 */
[----:B------:R-:W-:Y:S01]  /*2e4a0*/  @P2 STG.E.U16 desc[UR40][R6.64], R45 ;  /* 0x0000002d06002986 */ /* 0x000fe2000c101528 */
[----:B------:R-:W-:Y:S01]  /*2e4b0*/  ISETP.LT.AND P2, PT, R54, UR4, !P0 ;  /* 0x0000000436007c0c */ /* 0x000fe2000c741270 */
[----:B------:R-:W-:Y:S02]  /*2e4c0*/  ULDC UR4, c[0x0][0x22c] ;  /* 0x00008b0000047ab9 */ /* 0x000fe40000000800 */
[----:B------:R0:W-:Y:S01]  /*2e4d0*/  @P5 STG.E.U16 desc[UR40][R4.64], R46 ;  /* 0x0000002e04005986 */ /* 0x0001e2000c101528 */
[----:B------:R-:W-:Y:S01]  /*2e4e0*/  ISETP.LT.AND P5, PT, R53, UR4, !P0 ;  /* 0x0000000435007c0c */ /* 0x000fe2000c7a1270 */
[----:B------:R-:W-:-:S02]  /*2e4f0*/  ULDC UR4, c[0x0][0x22c] ;  /* 0x00008b0000047ab9 */ /* 0x000fc40000000800 */
[----:B------:R-:W4:Y:S04]  /*2e500*/  LDL.LU R54, [R1+0xe1c] ;  /* 0x000e1c0001367983 */ /* 0x000f280000300800 */
[----:B------:R-:W4:Y:S01]  /*2e510*/  LDL.LU R53, [R1+0xe20] ;  /* 0x000e200001357983 */ /* 0x000f220000300800 */
[----:B0-----:R-:W-:-:S04]  /*2e520*/  LEA R4, P6, R52, R2, 0x1 ;  /* 0x0000000234047211 */ /* 0x001fc800078c08ff */
[----:B------:R-:W-:-:S05]  /*2e530*/  LEA.HI.X.SX32 R5, R52, R0, 0x1, P6 ;  /* 0x0000000034057211 */ /* 0x000fca00030f0eff */
[----:B------:R0:W-:Y:S04]  /*2e540*/  @P4 STG.E.U16 desc[UR40][R4.64], R47 ;  /* 0x0000002f04004986 */ /* 0x0001e8000c101528 */
[----:B0-----:R-:W4:Y:S04]  /*2e550*/  LDL.LU R47, [R1+0xe2c] ;  /* 0x000e2c00012f7983 */ /* 0x001f280000300800 */
[----:B------:R-:W4:Y:S01]  /*2e560*/  LDL.LU R46, [R1+0xe30] ;  /* 0x000e3000012e7983 */ /* 0x000f220000300800 */
[----:B------:R-:W-:-:S04]  /*2e570*/  IMAD R7, R130, 0x2, R52 ;  /* 0x0000000282077824 */ /* 0x000fc800078e0234 */
[----:B------:R-:W-:Y:S01]  /*2e580*/  IMAD R44, R130, 0x2, R7 ;  /* 0x00000002822c7824 */ /* 0x000fe200078e0207 */
[----:B------:R-:W-:-:S03]  /*2e590*/  LEA R6, P6, R7, R2, 0x1 ;  /* 0x0000000207067211 */ /* 0x000fc600078c08ff */
[----:B------:R-:W-:Y:S01]  /*2e5a0*/  IMAD R45, R130, 0x2, R44 ;  /* 0x00000002822d7824 */ /* 0x000fe200078e022c */
[----:B------:R-:W-:Y:S02]  /*2e5b0*/  LEA.HI.X.SX32 R7, R7, R0, 0x1, P6 ;  /* 0x0000000007077211 */ /* 0x000fe400030f0eff */
        /* <DEDUP_REMOVED lines=8> */
[----:B------:R-:W4:Y:S01]  /*2e640*/  LDL.LU R45, [R1+0xe34] ;  /* 0x000e3400012d7983 */ /* 0x000f220000300800 */
[----:B0-----:R-:W-:Y:S01]  /*2e650*/  LEA R4, P6, R44, R2, 0x1 ;  /* 0x000000022c047211 */ /* 0x001fe200078c08ff */
[----:B-1----:R-:W-:-:S03]  /*2e660*/  IMAD R7, R130, 0x2, R44 ;  /* 0x0000000282077824 */ /* 0x002fc600078e022c */
[----:B------:R-:W-:Y:S01]  /*2e670*/  LEA.HI.X.SX32 R5, R44, R0, 0x1, P6 ;  /* 0x000000002c057211 */ /* 0x000fe200030f0eff */
[----:B------:R-:W-:Y:S01]  /*2e680*/  IMAD R44, R130, 0x2, R7 ;  /* 0x00000002822c7824 */ /* 0x000fe200078e0207 */
[C---:B------:R-:W-:Y:S02]  /*2e690*/  LEA R6, P6, R7.reuse, R2, 0x1 ;  /* 0x0000000207067211 */ /* 0x040fe400078c08ff */
[----:B------:R-:W-:Y:S02]  /*2e6a0*/  PRMT R36, R36, 0x7632, R36 ;  /* 0x0000763224247816 */ /* 0x000fe40000000024 */
[----:B------:R-:W-:Y:S02]  /*2e6b0*/  LEA.HI.X.SX32 R7, R7, R0, 0x1, P6 ;  /* 0x0000000007077211 */ /* 0x000fe400030f0eff */
[----:B------:R-:W-:Y:S02]  /*2e6c0*/  PRMT R37, R37, 0x7632, R37 ;  /* 0x0000763225257816 */ /* 0x000fe40000000025 */
[----:B--2---:R-:W-:Y:S01]  /*2e6d0*/  ISETP.LT.AND P4, PT, R61, UR4, !P0 ;  /* 0x000000043d007c0c */ /* 0x004fe2000c781270 */
[----:B------:R-:W-:-:S02]  /*2e6e0*/  ULDC UR4, c[0x0][0x22c] ;  /* 0x00008b0000047ab9 */ /* 0x000fc40000000800 */
[----:B---3--:R-:W-:Y:S01]  /*2e6f0*/  ISETP.LT.AND P3, PT, R60, UR4, !P0 ;  /* 0x000000043c007c0c */ /* 0x008fe2000c761270 */
[----:B------:R-:W-:Y:S02]  /*2e700*/  ULDC UR4, c[0x0][0x22c] ;  /* 0x00008b0000047ab9 */ /* 0x000fe40000000800 */
[----:B----4-:R-:W-:Y:S01]  /*2e710*/  ISETP.LT.AND P2, PT, R55, UR4, !P0 ;  /* 0x0000000437007c0c */ /* 0x010fe2000c741270 */
[----:B------:R-:W-:-:S06]  /*2e720*/  ULDC UR4, c[0x0][0x22c] ;  /* 0x00008b0000047ab9 */ /* 0x000fcc0000000800 */
[----:B------:R0:W-:Y:S01]  /*2e730*/  @P4 STG.E.U16 desc[UR40][R4.64], R39 ;  /* 0x0000002704004986 */ /* 0x0001e2000c101528 */
[----:B------:R-:W-:Y:S01]  /*2e740*/  ISETP.LT.AND P5, PT, R54, UR4, !P0 ;  /* 0x0000000436007c0c */ /* 0x000fe2000c7a1270 */
[----:B------:R-:W-:Y:S02]  /*2e750*/  ULDC UR4, c[0x0][0x22c] ;  /* 0x00008b0000047ab9 */ /* 0x000fe40000000800 */
[----:B------:R-:W-:Y:S01]  /*2e760*/  ISETP.LT.AND P4, PT, R53, UR4, !P0 ;  /* 0x0000000435007c0c */ /* 0x000fe2000c781270 */
[----:B------:R-:W-:Y:S01]  /*2e770*/  ULDC UR4, c[0x0][0x22c] ;  /* 0x00008b0000047ab9 */ /* 0x000fe20000000800 */
[C---:B0-----:R-:W-:Y:S01]  /*2e780*/  LEA R4, P6, R44.reuse, R2, 0x1 ;  /* 0x000000022c047211 */ /* 0x041fe200078c08ff */
[----:B------:R-:W2:Y:S03]  /*2e790*/  LDL.LU R53, [R1+0xe3c] ;  /* 0x000e3c0001357983 */ /* 0x000ea60000300800 */
[----:B------:R-:W-:Y:S01]  /*2e7a0*/  LEA.HI.X.SX32 R5, R44, R0, 0x1, P6 ;  /* 0x000000002c057211 */ /* 0x000fe200030f0eff */
[----:B------:R-:W3:Y:S04]  /*2e7b0*/  LDL.LU R52, [R1+0xe38] ;  /* 0x000e380001347983 */ /* 0x000ee80000300800 */
[----:B------:R0:W-:Y:S04]  /*2e7c0*/  @P3 STG.E.U16 desc[UR40][R6.64], R36 ;  /* 0x0000002406003986 */ /* 0x0001e8000c101528 */
[----:B------:R1:W-:Y:S01]  /*2e7d0*/  @P2 STG.E.U16 desc[UR40][R4.64], R37 ;  /* 0x0000002504002986 */ /* 0x0003e2000c101528 */
[----:B------:R-:W-:Y:S01]  /*2e7e0*/  ISETP.LT.AND P3, PT, R47, UR4, !P0 ;  /* 0x000000042f007c0c */ /* 0x000fe2000c761270 */
[----:B------:R-:W-:-:S02]  /*2e7f0*/  ULDC UR4, c[0x0][0x22c] ;  /* 0x00008b0000047ab9 */ /* 0x000fc40000000800 */
[----:B------:R-:W4:Y:S01]  /*2e800*/  LDL.LU R47, [R1+0xe40] ;  /* 0x000e4000012f7983 */ /* 0x000f220000300800 */
[----:B------:R-:W-:Y:S01]  /*2e810*/  ISETP.LT.AND P2, PT, R46, UR4, !P0 ;  /* 0x000000042e007c0c */ /* 0x000fe2000c741270 */
[----:B------:R-:W-:Y:S02]  /*2e820*/  IMAD R44, R130, 0x2, R44 ;  /* 0x00000002822c7824 */ /* 0x000fe400078e022c */
[----:B------:R-:W4:Y:S01]  /*2e830*/  LDL.LU R46, [R1+0xe44] ;  /* 0x000e4400012e7983 */ /* 0x000f220000300800 */
[----:B------:R-:W-:Y:S01]  /*2e840*/  PRMT R38, R38, 0x7632, R38 ;  /* 0x0000763226267816 */ /* 0x000fe20000000026 */
[----:B------:R-:W-:Y:S01]  /*2e850*/  ULDC UR4, c[0x0][0x22c] ;  /* 0x00008b0000047ab9 */ /* 0x000fe20000000800 */
[----:B0-----:R-:W-:Y:S01]  /*2e860*/  IMAD R7, R130, 0x2, R44 ;  /* 0x0000000282077824 */ /* 0x001fe200078e022c */
[----:B-1----:R-:W-:-:S03]  /*2e870*/  LEA R4, P6, R44, R2, 0x1 ;  /* 0x000000022c047211 */ /* 0x002fc600078c08ff */
[----:B------:R-:W-:Y:S01]  /*2e880*/  IMAD R36, R130, 0x2, R7 ;  /* 0x0000000282247824 */ /* 0x000fe200078e0207 */
[----:B------:R-:W-:Y:S02]  /*2e890*/  LEA.HI.X.SX32 R5, R44, R0, 0x1, P6 ;  /* 0x000000002c057211 */ /* 0x000fe400030f0eff */
[----:B------:R-:W-:Y:S01]  /*2e8a0*/  LEA R6, P6, R7, R2, 0x1 ;  /* 0x0000000207067211 */ /* 0x000fe200078c08ff */
[----:B------:R-:W-:Y:S01]  /*2e8b0*/  IMAD R37, R130, 0x2, R36 ;  /* 0x0000000282257824 */ /* 0x000fe200078e0224 */
[----:B------:R-:W-:Y:S01]  /*2e8c0*/  PRMT R39, R39, 0x7632, R39 ;  /* 0x0000763227277816 */ /* 0x000fe20000000027 */
[----:B------:R0:W-:Y:S01]  /*2e8d0*/  @P5 STG.E.U16 desc[UR40][R4.64], R38 ;  /* 0x0000002604005986 */ /* 0x0001e2000c101528 */
[----:B------:R-:W-:-:S05]  /*2e8e0*/  LEA.HI.X.SX32 R7, R7, R0, 0x1, P6 ;  /* 0x0000000007077211 */ /* 0x000fca00030f0eff */
[----:B------:R1:W-:Y:S01]  /*2e8f0*/  @P4 STG.E.U16 desc[UR40][R6.64], R39 ;  /* 0x0000002706004986 */ /* 0x0003e2000c101528 */
[----:B0-----:R-:W-:-:S04]  /*2e900*/  LEA R4, P6, R36, R2, 0x1 ;  /* 0x0000000224047211 */ /* 0x001fc800078c08ff */
[----:B------:R-:W-:Y:S02]  /*2e910*/  LEA.HI.X.SX32 R5, R36, R0, 0x1, P6 ;  /* 0x0000000024057211 */ /* 0x000fe400030f0eff */
[----:B-1----:R-:W-:Y:S01]  /*2e920*/  LEA R6, P6, R37, R2, 0x1 ;  /* 0x0000000225067211 */ /* 0x002fe200078c08ff */
[----:B------:R-:W-:-:S03]  /*2e930*/  IMAD R36, R130, 0x2, R37 ;  /* 0x0000000282247824 */ /* 0x000fc600078e0225 */
[----:B------:R-:W-:Y:S01]  /*2e940*/  LEA.HI.X.SX32 R7, R37, R0, 0x1, P6 ;  /* 0x0000000025077211 */ /* 0x000fe200030f0eff */
[----:B------:R0:W-:Y:S01]  /*2e950*/  @P3 STG.E.U16 desc[UR40][R4.64], R28 ;  /* 0x0000001c04003986 */ /* 0x0001e2000c101528 */
[----:B------:R-:W-:Y:S01]  /*2e960*/  ISETP.LT.AND P5, PT, R45, UR4, !P0 ;  /* 0x000000042d007c0c */ /* 0x000fe2000c7a1270 */
[----:B------:R-:W-:Y:S02]  /*2e970*/  ULDC UR4, c[0x0][0x22c] ;  /* 0x00008b0000047ab9 */ /* 0x000fe40000000800 */
[----:B------:R1:W-:Y:S04]  /*2e980*/  @P2 STG.E.U16 desc[UR40][R6.64], R29 ;  /* 0x0000001d06002986 */ /* 0x0003e8000c101528 */
[----:B------:R-:W4:Y:S01]  /*2e990*/  LDL.LU R45, [R1+0xe48] ;  /* 0x000e4800012d7983 */ /* 0x000f220000300800 */
[----:B0-----:R-:W-:-:S03]  /*2e9a0*/  LEA R4, P6, R36, R2, 0x1 ;  /* 0x0000000224047211 */ /* 0x001fc600078c08ff */
[----:B------:R-:W4:Y:S01]  /*2e9b0*/  LDL.LU R44, [R1+0xe58] ;  /* 0x000e5800012c7983 */ /* 0x000f220000300800 */
[----:B-1----:R-:W-:Y:S01]  /*2e9c0*/  IMAD R7, R130, 0x2, R36 ;  /* 0x0000000282077824 */ /* 0x002fe200078e0224 */
[----:B------:R-:W-:Y:S02]  /*2e9d0*/  LEA.HI.X.SX32 R5, R36, R0, 0x1, P6 ;  /* 0x0000000024057211 */ /* 0x000fe400030f0eff */
[----:B------:R-:W4:Y:S01]  /*2e9e0*/  LDL.LU R38, [R1+0xe54] ;  /* 0x000e540001267983 */ /* 0x000f220000300800 */
[C---:B------:R-:W-:Y:S01]  /*2e9f0*/  IMAD R36, R130.reuse, 0x2, R7 ;  /* 0x0000000282247824 */ /* 0x040fe200078e0207 */
[C---:B------:R-:W-:Y:S02]  /*2ea00*/  LEA R6, P6, R7.reuse, R2, 0x1 ;  /* 0x0000000207067211 */ /* 0x040fe400078c08ff */
[----:B------:R0:W-:Y:S02]  /*2ea10*/  @P5 STG.E.U16 desc[UR40][R4.64], R30 ;  /* 0x0000001e04005986 */ /* 0x0001e4000c101528 */
[----:B------:R-:W-:Y:S01]  /*2ea20*/  LEA.HI.X.SX32 R7, R7, R0, 0x1, P6 ;  /* 0x0000000007077211 */ /* 0x000fe200030f0eff */
[----:B------:R-:W-:Y:S01]  /*2ea30*/  IMAD R37, R130, 0x2, R36 ;  /* 0x0000000282257824 */ /* 0x000fe200078e0224 */
[----:B0-----:R-:W-:-:S04]  /*2ea40*/  LEA R4, P6, R36, R2, 0x1 ;  /* 0x0000000224047211 */ /* 0x001fc800078c08ff */
[----:B------:R-:W-:Y:S02]  /*2ea50*/  LEA.HI.X.SX32 R5, R36, R0, 0x1, P6 ;  /* 0x0000000024057211 */ /* 0x000fe400030f0eff */
[----:B--2---:R-:W-:Y:S01]  /*2ea60*/  ISETP.LT.AND P4, PT, R53, UR4, !P0 ;  /* 0x0000000435007c0c */ /* 0x004fe2000c781270 */
[----:B------:R-:W-:Y:S02]  /*2ea70*/  ULDC UR4, c[0x0][0x22c] ;  /* 0x00008b0000047ab9 */ /* 0x000fe40000000800 */
[----:B---3--:R-:W-:Y:S01]  /*2ea80*/  ISETP.LT.AND P3, PT, R52, UR4, !P0 ;  /* 0x0000000434007c0c */ /* 0x008fe2000c761270 */
[----:B------:R-:W-:Y:S02]  /*2ea90*/  ULDC UR4, c[0x0][0x22c] ;  /* 0x00008b0000047ab9 */ /* 0x000fe40000000800 */
[----:B----4-:R-:W-:Y:S01]  /*2eaa0*/  ISETP.LT.AND P2, PT, R47, UR4, !P0 ;  /* 0x000000042f007c0c */ /* 0x010fe2000c741270 */
[----:B------:R-:W-:Y:S02]  /*2eab0*/  ULDC UR4, c[0x0][0x22c] ;  /* 0x00008b0000047ab9 */ /* 0x000fe40000000800 */
[----:B------:R-:W-:-:S04]  /*2eac0*/  ISETP.LT.AND P5, PT, R46, UR4, !P0 ;  /* 0x000000042e007c0c */ /* 0x000fc8000c7a1270 */
[----:B------:R0:W-:Y:S01]  /*2ead0*/  @P4 STG.E.U16 desc[UR40][R6.64], R31 ;  /* 0x0000001f06004986 */ /* 0x0001e2000c101528 */
[----:B------:R-:W-:Y:S01]  /*2eae0*/  PRMT R28, R28, 0x7632, R28 ;  /* 0x000076321c1c7816 */ /* 0x000fe2000000001c */
[----:B------:R-:W-:Y:S01]  /*2eaf0*/  IMAD R39, R130, 0x2, R37 ;  /* 0x0000000282277824 */ /* 0x000fe200078e0225 */
[----:B------:R-:W-:Y:S01]  /*2eb00*/  ULDC UR4, c[0x0][0x22c] ;  /* 0x00008b0000047ab9 */ /* 0x000fe20000000800 */
[----:B------:R-:W2:Y:S04]  /*2eb10*/  LDL.LU R46, [R1+0xe5c] ;  /* 0x000e5c00012e7983 */ /* 0x000ea80000300800 */
[----:B------:R-:W3:Y:S01]  /*2eb20*/  LDL.LU R36, [R1+0xe60] ;  /* 0x000e600001247983 */ /* 0x000ee20000300800 */
[----:B0-----:R-:W-:-:S03]  /*2eb30*/  LEA R6, P6, R37, R2, 0x1 ;  /* 0x0000000225067211 */ /* 0x001fc600078c08ff */
[----:B------:R0:W-:Y:S01]  /*2eb40*/  @P3 STG.E.U16 desc[UR40][R4.64], R28 ;  /* 0x0000001c04003986 */ /* 0x0001e2000c101528 */
[----:B------:R-:W-:Y:S02]  /*2eb50*/  LEA.HI.X.SX32 R7, R37, R0, 0x1, P6 ;  /* 0x0000000025077211 */ /* 0x000fe400030f0eff */
[----:B------:R-:W-:Y:S02]  /*2eb60*/  PRMT R30, R30, 0x7632, R30 ;  /* 0x000076321e1e7816 */ /* 0x000fe4000000001e */
[----:B0-----:R-:W-:Y:S02]  /*2eb70*/  PRMT R5, R29, 0x7632, R5 ;  /* 0x000076321d057816 */ /* 0x001fe40000000005 */
[----:B------:R-:W-:-:S03]  /*2eb80*/  LEA R4, P6, R39, R2, 0x1 ;  /* 0x0000000227047211 */ /* 0x000fc600078c08ff */
[----:B------:R0:W-:Y:S01]  /*2eb90*/  @P2 STG.E.U16 desc[UR40][R6.64], R5 ;  /* 0x0000000506002986 */ /* 0x0001e2000c101528 */
[----:B------:R-:W-:Y:S02]  /*2eba0*/  PRMT R28, R31, 0x7632, R28 ;  /* 0x000076321f1c7816 */ /* 0x000fe4000000001c */
[----:B0-----:R-:W-:Y:S01]  /*2ebb0*/  LEA.HI.X.SX32 R5, R39, R0, 0x1, P6 ;  /* 0x0000000027057211 */ /* 0x001fe200030f0eff */
[----:B------:R-:W-:Y:S01]  /*2ebc0*/  IMAD R39, R130, 0x2, R39 ;  /* 0x0000000282277824 */ /* 0x000fe200078e0227 */
[----:B------:R-:W-:Y:S01]  /*2ebd0*/  ISETP.LT.AND P4, PT, R45, UR4, !P0 ;  /* 0x000000042d007c0c */ /* 0x000fe2000c781270 */
[----:B------:R-:W-:Y:S01]  /*2ebe0*/  ULDC UR4, c[0x0][0x22c] ;  /* 0x00008b0000047ab9 */ /* 0x000fe20000000800 */
[----:B------:R-:W4:Y:S01]  /*2ebf0*/  LDL.LU R45, [R1+0xe68] ;  /* 0x000e6800012d7983 */ /* 0x000f220000300800 */
[----:B------:R-:W-:Y:S01]  /*2ec00*/  ISETP.LT.AND P3, PT, R44, UR4, !P0 ;  /* 0x000000042c007c0c */ /* 0x000fe2000c761270 */
[----:B------:R-:W-:Y:S02]  /*2ec10*/  ULDC UR4, c[0x0][0x22c] ;  /* 0x00008b0000047ab9 */ /* 0x000fe40000000800 */
[----:B------:R0:W-:Y:S04]  /*2ec20*/  @P5 STG.E.U16 desc[UR40][R4.64], R30 ;  /* 0x0000001e04005986 */ /* 0x0001e8000c101528 */
[----:B------:R-:W4:Y:S01]  /*2ec30*/  LDL.LU R44, [R1+0xe64] ;  /* 0x000e6400012c7983 */ /* 0x000f220000300800 */
[----:B------:R-:W-:Y:S01]  /*2ec40*/  ISETP.LT.AND P2, PT, R38, UR4, !P0 ;  /* 0x0000000426007c0c */ /* 0x000fe2000c741270 */
[----:B------:R-:W-:-:S02]  /*2ec50*/  ULDC UR4, c[0x0][0x22c] ;  /* 0x00008b0000047ab9 */ /* 0x000fc40000000800 */
[----:B------:R-:W4:Y:S01]  /*2ec60*/  LDL.LU R38, [R1+0xe6c] ;  /* 0x000e6c0001267983 */ /* 0x000f220000300800 */
[----:B0-----:R-:W-:-:S03]  /*2ec70*/  LEA R4, P6, R39, R2, 0x1 ;  /* 0x0000000227047211 */ /* 0x001fc600078c08ff */
[----:B------:R-:W4:Y:S01]  /*2ec80*/  LDL.LU R37, [R1+0xe70] ;  /* 0x000e700001257983 */ /* 0x000f220000300800 */
[----:B------:R-:W-:-:S05]  /*2ec90*/  LEA.HI.X.SX32 R5, R39, R0, 0x1, P6 ;  /* 0x0000000027057211 */ /* 0x000fca00030f0eff */
[----:B------:R0:W-:Y:S01]  /*2eca0*/  @P4 STG.E.U16 desc[UR40][R4.64], R28 ;  /* 0x0000001c04004986 */ /* 0x0001e2000c101528 */
[----:B--2---:R-:W-:Y:S01]  /*2ecb0*/  ISETP.LT.AND P5, PT, R46, UR4, !P0 ;  /* 0x000000042e007c0c */ /* 0x004fe2000c7a1270 */
[----:B------:R-:W-:Y:S02]  /*2ecc0*/  ULDC UR4, c[0x0][0x22c] ;  /* 0x00008b0000047ab9 */ /* 0x000fe40000000800 */
[----:B---3--:R-:W-:Y:S01]  /*2ecd0*/  ISETP.LT.AND P4, PT, R36, UR4, !P0 ;  /* 0x0000000424007c0c */ /* 0x008fe2000c781270 */
[----:B------:R-:W-:Y:S01]  /*2ece0*/  IMAD R29, R130, 0x2, R39 ;  /* 0x00000002821d7824 */ /* 0x000fe200078e0227 */
[----:B------:R-:W2:Y:S01]  /*2ecf0*/  LDL.LU R36, [R1+0xe7c] ;  /* 0x000e7c0001247983 */ /* 0x000ea20000300800 */
[----:B------:R-:W-:-:S03]  /*2ed00*/  ULDC UR4, c[0x0][0x22c] ;  /* 0x00008b0000047ab9 */ /* 0x000fc60000000800 */
[----:B------:R-:W3:Y:S01]  /*2ed10*/  LDL.LU R30, [R1+0xe80] ;  /* 0x000e8000011e7983 */ /* 0x000ee20000300800 */
[C---:B------:R-:W-:Y:S01]  /*2ed20*/  LEA R6, P6, R29.reuse, R2, 0x1 ;  /* 0x000000021d067211 */ /* 0x040fe200078c08ff */
[C---:B------:R-:W-:Y:S02]  /*2ed30*/  IMAD R31, R130.reuse, 0x2, R29 ;  /* 0x00000002821f7824 */ /* 0x040fe400078e021d */
[----:B------:R-:W3:Y:S01]  /*2ed40*/  LDL.LU R39, [R1+0xe84] ;  /* 0x000e840001277983 */ /* 0x000ee20000300800 */
[----:B------:R-:W-:Y:S01]  /*2ed50*/  LEA.HI.X.SX32 R7, R29, R0, 0x1, P6 ;  /* 0x000000001d077211 */ /* 0x000fe200030f0eff */
[----:B------:R-:W-:Y:S01]  /*2ed60*/  IMAD R29, R130, 0x2, R31 ;  /* 0x00000002821d7824 */ /* 0x000fe200078e021f */
[----:B0-----:R-:W-:-:S03]  /*2ed70*/  LEA R4, P6, R31, R2, 0x1 ;  /* 0x000000021f047211 */ /* 0x001fc600078c08ff */
[----:B------:R0:W-:Y:S01]  /*2ed80*/  @P3 STG.E.U16 desc[UR40][R6.64], R20 ;  /* 0x0000001406003986 */ /* 0x0001e2000c101528 */
[----:B------:R-:W-:Y:S01]  /*2ed90*/  LEA.HI.X.SX32 R5, R31, R0, 0x1, P6 ;  /* 0x000000001f057211 */ /* 0x000fe200030f0eff */
[----:B------:R-:W-:-:S04]  /*2eda0*/  IMAD R31, R130, 0x2, R29 ;  /* 0x00000002821f7824 */ /* 0x000fc800078e021d */
[----:B------:R1:W-:Y:S01]  /*2edb0*/  @P2 STG.E.U16 desc[UR40][R4.64], R21 ;  /* 0x0000001504002986 */ /* 0x0003e2000c101528 */
[----:B0-----:R-:W-:-:S04]  /*2edc0*/  LEA R6, P6, R29, R2, 0x1 ;  /* 0x000000021d067211 */ /* 0x001fc800078c08ff */
[----:B------:R-:W-:Y:S01]  /*2edd0*/  LEA.HI.X.SX32 R7, R29, R0, 0x1, P6 ;  /* 0x000000001d077211 */ /* 0x000fe200030f0eff */
[----:B------:R-:W-:Y:S01]  /*2ede0*/  IMAD R29, R130, 0x2, R31 ;  /* 0x00000002821d7824 */ /* 0x000fe200078e021f */
[----:B-1----:R-:W-:-:S03]  /*2edf0*/  LEA R4, P6, R31, R2, 0x1 ;  /* 0x000000021f047211 */ /* 0x002fc600078c08ff */
[----:B------:R0:W-:Y:S01]  /*2ee00*/  @P5 STG.E.U16 desc[UR40][R6.64], R22 ;  /* 0x0000001606005986 */ /* 0x0001e2000c101528 */
[----:B----4-:R-:W-:Y:S01]  /*2ee10*/  ISETP.LT.AND P3, PT, R45, UR4, !P0 ;  /* 0x000000042d007c0c */ /* 0x010fe2000c761270 */
[----:B------:R-:W-:Y:S01]  /*2ee20*/  ULDC UR4, c[0x0][0x22c] ;  /* 0x00008b0000047ab9 */ /* 0x000fe20000000800 */
[----:B------:R-:W-:Y:S01]  /*2ee30*/  LEA.HI.X.SX32 R5, R31, R0, 0x1, P6 ;  /* 0x000000001f057211 */ /* 0x000fe200030f0eff */
[----:B------:R-:W-:Y:S01]  /*2ee40*/  IMAD R31, R130, 0x2, R29 ;  /* 0x00000002821f7824 */ /* 0x000fe200078e021d */
[----:B------:R-:W-:Y:S01]  /*2ee50*/  ISETP.LT.AND P2, PT, R44, UR4, !P0 ;  /* 0x000000042c007c0c */ /* 0x000fe2000c741270 */
[----:B------:R-:W-:Y:S01]  /*2ee60*/  ULDC UR4, c[0x0][0x22c] ;  /* 0x00008b0000047ab9 */ /* 0x000fe20000000800 */
[C---:B0-----:R-:W-:Y:S01]  /*2ee70*/  LEA R6, P6, R29.reuse, R2, 0x1 ;  /* 0x000000021d067211 */ /* 0x041fe200078c08ff */
[----:B------:R0:W-:Y:S01]  /*2ee80*/  @P4 STG.E.U16 desc[UR40][R4.64], R23 ;  /* 0x0000001704004986 */ /* 0x0001e2000c101528 */
[----:B------:R-:W-:Y:S01]  /*2ee90*/  ISETP.LT.AND P5, PT, R38, UR4, !P0 ;  /* 0x0000000426007c0c */ /* 0x000fe2000c7a1270 */
[----:B------:R-:W-:Y:S01]  /*2eea0*/  ULDC UR4, c[0x0][0x22c] ;  /* 0x00008b0000047ab9 */ /* 0x000fe20000000800 */
[----:B------:R-:W-:Y:S01]  /*2eeb0*/  LEA.HI.X.SX32 R7, R29, R0, 0x1, P6 ;  /* 0x000000001d077211 */ /* 0x000fe200030f0eff */
[----:B------:R-:W4:Y:S01]  /*2eec0*/  LDL.LU R38, [R1+0xe8c] ;  /* 0x000e8c0001267983 */ /* 0x000f220000300800 */
[----:B------:R-:W-:-:S02]  /*2eed0*/  PRMT R20, R20, 0x7632, R20 ;  /* 0x0000763214147816 */ /* 0x000fc40000000014 */
[----:B------:R-:W-:Y:S01]  /*2eee0*/  ISETP.LT.AND P4, PT, R37, UR4, !P0 ;  /* 0x0000000425007c0c */ /* 0x000fe2000c781270 */
[----:B------:R-:W-:Y:S01]  /*2eef0*/  ULDC UR4, c[0x0][0x22c] ;  /* 0x00008b0000047ab9 */ /* 0x000fe20000000800 */
[----:B------:R-:W-:Y:S01]  /*2ef00*/  PRMT R22, R21, 0x7632, R22 ;  /* 0x0000763215167816 */ /* 0x000fe20000000016 */
[----:B------:R-:W4:Y:S01]  /*2ef10*/  LDL.LU R37, [R1+0xe88] ;  /* 0x000e880001257983 */ /* 0x000f220000300800 */
[----:B0-----:R-:W-:-:S03]  /*2ef20*/  LEA R4, P6, R31, R2, 0x1 ;  /* 0x000000021f047211 */ /* 0x001fc600078c08ff */
[----:B------:R0:W-:Y:S01]  /*2ef30*/  @P3 STG.E.U16 desc[UR40][R6.64], R20 ;  /* 0x0000001406003986 */ /* 0x0001e2000c101528 */
[----:B------:R-:W-:-:S05]  /*2ef40*/  LEA.HI.X.SX32 R5, R31, R0, 0x1, P6 ;  /* 0x000000001f057211 */ /* 0x000fca00030f0eff */
[----:B------:R1:W-:Y:S01]  /*2ef50*/  @P2 STG.E.U16 desc[UR40][R4.64], R22 ;  /* 0x0000001604002986 */ /* 0x0003e2000c101528 */
[----:B--2---:R-:W-:Y:S01]  /*2ef60*/  ISETP.LT.AND P3, PT, R36, UR4, !P0 ;  /* 0x0000000424007c0c */ /* 0x004fe2000c761270 */
[----:B------:R-:W-:Y:S02]  /*2ef70*/  ULDC UR4, c[0x0][0x22c] ;  /* 0x00008b0000047ab9 */ /* 0x000fe40000000800 */
[----:B------:R-:W2:Y:S01]  /*2ef80*/  LDL.LU R36, [R1+0xe90] ;  /* 0x000e900001247983 */ /* 0x000ea20000300800 */
[----:B---3--:R-:W-:Y:S01]  /*2ef90*/  ISETP.LT.AND P2, PT, R30, UR4, !P0 ;  /* 0x000000041e007c0c */ /* 0x008fe2000c741270 */
[----:B------:R-:W-:Y:S02]  /*2efa0*/  IMAD R31, R130, 0x2, R31 ;  /* 0x00000002821f7824 */ /* 0x000fe400078e021f */
[----:B------:R-:W3:Y:S01]  /*2efb0*/  LDL.LU R30, [R1+0xe94] ;  /* 0x000e9400011e7983 */ /* 0x000ee20000300800 */
[----:B------:R-:W-:Y:S01]  /*2efc0*/  PRMT R28, R22, 0x7632, R28 ;  /* 0x00007632161c7816 */ /* 0x000fe2000000001c */
[----:B------:R-:W-:-:S02]  /*2efd0*/  ULDC UR4, c[0x0][0x22c] ;  /* 0x00008b0000047ab9 */ /* 0x000fc40000000800 */
[----:B0-----:R-:W3:Y:S01]  /*2efe0*/  LDL.LU R20, [R1+0xe98] ;  /* 0x000e980001147983 */ /* 0x001ee20000300800 */
[----:B-1----:R-:W-:Y:S01]  /*2eff0*/  LEA R4, P6, R31, R2, 0x1 ;  /* 0x000000021f047211 */ /* 0x002fe200078c08ff */
[C---:B------:R-:W-:Y:S01]  /*2f000*/  IMAD R21, R130.reuse, 0x2, R31 ;  /* 0x0000000282157824 */ /* 0x040fe200078e021f */
[----:B------:R-:W-:Y:S02]  /*2f010*/  PRMT R29, R23, 0x7632, R29 ;  /* 0x00007632171d7816 */ /* 0x000fe4000000001d */
[----:B------:R-:W-:Y:S01]  /*2f020*/  LEA.HI.X.SX32 R5, R31, R0, 0x1, P6 ;  /* 0x000000001f057211 */ /* 0x000fe200030f0eff */
[----:B------:R-:W-:Y:S01]  /*2f030*/  IMAD R23, R130, 0x2, R21 ;  /* 0x0000000282177824 */ /* 0x000fe200078e0215 */
[----:B------:R-:W-:-:S03]  /*2f040*/  LEA R6, P6, R21, R2, 0x1 ;  /* 0x0000000215067211 */ /* 0x000fc600078c08ff */
[----:B------:R0:W-:Y:S01]  /*2f050*/  @P5 STG.E.U16 desc[UR40][R4.64], R28 ;  /* 0x0000001c04005986 */ /* 0x0001e2000c101528 */
[----:B------:R-:W-:Y:S01]  /*2f060*/  LEA.HI.X.SX32 R7, R21, R0, 0x1, P6 ;  /* 0x0000000015077211 */ /* 0x000fe200030f0eff */
[----:B------:R-:W-:-:S04]  /*2f070*/  IMAD R21, R130, 0x2, R23 ;  /* 0x0000000282157824 */ /* 0x000fc800078e0217 */
[----:B------:R1:W-:Y:S01]  /*2f080*/  @P4 STG.E.U16 desc[UR40][R6.64], R29 ;  /* 0x0000001d06004986 */ /* 0x0003e2000c101528 */
[----:B0-----:R-:W-:-:S03]  /*2f090*/  LEA R4, P6, R23, R2, 0x1 ;  /* 0x0000000217047211 */ /* 0x001fc600078c08ff */
[----:B------:R-:W3:Y:S01]  /*2f0a0*/  LDL.LU R28, [R1+0xea8] ;  /* 0x000ea800011c7983 */ /* 0x000ee20000300800 */
[----:B------:R-:W-:Y:S01]  /*2f0b0*/  LEA.HI.X.SX32 R5, R23, R0, 0x1, P6 ;  /* 0x0000000017057211 */ /* 0x000fe200030f0eff */
[C---:B------:R-:W-:Y:S01]  /*2f0c0*/  IMAD R23, R130.reuse, 0x2, R21 ;  /* 0x0000000282177824 */ /* 0x040fe200078e0215 */
[----:B-1----:R-:W-:Y:S01]  /*2f0d0*/  LEA R6, P6, R21, R2, 0x1 ;  /* 0x0000000215067211 */ /* 0x002fe200078c08ff */
[----:B------:R-:W3:Y:S01]  /*2f0e0*/  LDL.LU R22, [R1+0xea4] ;  /* 0x000ea40001167983 */ /* 0x000ee20000300800 */
[----:B------:R-:W-:Y:S01]  /*2f0f0*/  ISETP.LT.AND P5, PT, R39, UR4, !P0 ;  /* 0x0000000427007c0c */ /* 0x000fe2000c7a1270 */
[----:B------:R-:W-:Y:S01]  /*2f100*/  ULDC UR4, c[0x0][0x22c] ;  /* 0x00008b0000047ab9 */ /* 0x000fe20000000800 */
[----:B------:R-:W-:Y:S01]  /*2f110*/  LEA.HI.X.SX32 R7, R21, R0, 0x1, P6 ;  /* 0x0000000015077211 */ /* 0x000fe200030f0eff */
[----:B------:R0:W-:Y:S01]  /*2f120*/  @P3 STG.E.U16 desc[UR40][R4.64], R16 ;  /* 0x0000001004003986 */ /* 0x0001e2000c101528 */
[----:B------:R-:W-:-:S03]  /*2f130*/  IMAD R21, R130, 0x2, R23 ;  /* 0x0000000282157824 */ /* 0x000fc600078e0217 */
[----:B------:R1:W-:Y:S01]  /*2f140*/  @P2 STG.E.U16 desc[UR40][R6.64], R17 ;  /* 0x0000001106002986 */ /* 0x0003e2000c101528 */
[----:B----4-:R-:W-:Y:S01]  /*2f150*/  ISETP.LT.AND P4, PT, R38, UR4, !P0 ;  /* 0x0000000426007c0c */ /* 0x010fe2000c781270 */
[----:B------:R-:W-:Y:S01]  /*2f160*/  ULDC UR4, c[0x0][0x22c] ;  /* 0x00008b0000047ab9 */ /* 0x000fe20000000800 */
[----:B0-----:R-:W-:-:S04]  /*2f170*/  LEA R4, P6, R23, R2, 0x1 ;  /* 0x0000000217047211 */ /* 0x001fc800078c08ff */
[----:B------:R-:W-:Y:S02]  /*2f180*/  LEA.HI.X.SX32 R5, R23, R0, 0x1, P6 ;  /* 0x0000000017057211 */ /* 0x000fe400030f0eff */
[----:B-1----:R-:W-:Y:S02]  /*2f190*/  LEA R6, P6, R21, R2, 0x1 ;  /* 0x0000000215067211 */ /* 0x002fe400078c08ff */
[----:B------:R-:W-:Y:S01]  /*2f1a0*/  ISETP.LT.AND P3, PT, R37, UR4, !P0 ;  /* 0x0000000425007c0c */ /* 0x000fe2000c761270 */
[----:B------:R-:W-:Y:S01]  /*2f1b0*/  ULDC UR4, c[0x0][0x22c] ;  /* 0x00008b0000047ab9 */ /* 0x000fe20000000800 */
[----:B------:R-:W-:Y:S01]  /*2f1c0*/  LEA.HI.X.SX32 R7, R21, R0, 0x1, P6 ;  /* 0x0000000015077211 */ /* 0x000fe200030f0eff */
[----:B------:R0:W-:Y:S04]  /*2f1d0*/  @P5 STG.E.U16 desc[UR40][R4.64], R18 ;  /* 0x0000001204005986 */ /* 0x0001e8000c101528 */
[----:B------:R1:W-:Y:S01]  /*2f1e0*/  @P4 STG.E.U16 desc[UR40][R6.64], R19 ;  /* 0x0000001306004986 */ /* 0x0003e2000c101528 */
[----:B--2---:R-:W-:Y:S01]  /*2f1f0*/  ISETP.LT.AND P2, PT, R36, UR4, !P0 ;  /* 0x0000000424007c0c */ /* 0x004fe2000c741270 */
[----:B------:R-:W-:-:S02]  /*2f200*/  ULDC UR4, c[0x0][0x22c] ;  /* 0x00008b0000047ab9 */ /* 0x000fc40000000800 */
[----:B---3--:R-:W-:Y:S01]  /*2f210*/  ISETP.LT.AND P5, PT, R30, UR4, !P0 ;  /* 0x000000041e007c0c */ /* 0x008fe2000c7a1270 */
[----:B------:R-:W-:Y:S01]  /*2f220*/  ULDC UR4, c[0x0][0x22c] ;  /* 0x00008b0000047ab9 */ /* 0x000fe20000000800 */
[----:B------:R-:W2:Y:S01]  /*2f230*/  LDL.LU R30, [R1+0xeac] ;  /* 0x000eac00011e7983 */ /* 0x000ea20000300800 */
[----:B------:R-:W-:Y:S01]  /*2f240*/  ISETP.LT.AND P4, PT, R20, UR4, !P0 ;  /* 0x0000000414007c0c */ /* 0x000fe2000c781270 */
[----:B------:R-:W-:Y:S02]  /*2f250*/  IMAD R23, R130, 0x2, R21 ;  /* 0x0000000282177824 */ /* 0x000fe400078e0215 */
[----:B------:R-:W3:Y:S01]  /*2f260*/  LDL.LU R20, [R1+0xeb0] ;  /* 0x000eb00001147983 */ /* 0x000ee20000300800 */
[----:B------:R-:W-:Y:S01]  /*2f270*/  PRMT R16, R16, 0x7632, R16 ;  /* 0x0000763210107816 */ /* 0x000fe20000000010 */
[----:B------:R-:W-:Y:S01]  /*2f280*/  ULDC UR4, c[0x0][0x22c] ;  /* 0x00008b0000047ab9 */ /* 0x000fe20000000800 */
[C---:B------:R-:W-:Y:S01]  /*2f290*/  IMAD R21, R130.reuse, 0x2, R23 ;  /* 0x0000000282157824 */ /* 0x040fe200078e0217 */
[C---:B0-----:R-:W-:Y:S01]  /*2f2a0*/  LEA R4, P6, R23.reuse, R2, 0x1 ;  /* 0x0000000217047211 */ /* 0x041fe200078c08ff */
[----:B------:R-:W4:Y:S03]  /*2f2b0*/  LDL.LU R29, [R1+0xeb8] ;  /* 0x000eb800011d7983 */ /* 0x000f260000300800 */
[----:B------:R-:W-:Y:S01]  /*2f2c0*/  LEA.HI.X.SX32 R5, R23, R0, 0x1, P6 ;  /* 0x0000000017057211 */ /* 0x000fe200030f0eff */
[----:B------:R-:W-:Y:S01]  /*2f2d0*/  IMAD R23, R130, 0x2, R21 ;  /* 0x0000000282177824 */ /* 0x000fe200078e0215 */
[----:B-1----:R-:W-:-:S03]  /*2f2e0*/  LEA R6, P6, R21, R2, 0x1 ;  /* 0x0000000215067211 */ /* 0x002fc600078c08ff */
[----:B------:R0:W-:Y:S01]  /*2f2f0*/  @P3 STG.E.U16 desc[UR40][R4.64], R16 ;  /* 0x0000001004003986 */ /* 0x0001e2000c101528 */
[----:B------:R-:W-:Y:S02]  /*2f300*/  LEA.HI.X.SX32 R7, R21, R0, 0x1, P6 ;  /* 0x0000000015077211 */ /* 0x000fe400030f0eff */
[----:B------:R-:W-:Y:S02]  /*2f310*/  PRMT R18, R18, 0x7632, R18 ;  /* 0x0000763212127816 */ /* 0x000fe40000000012 */
[----:B0-----:R-:W-:Y:S02]  /*2f320*/  PRMT R5, R17, 0x7632, R5 ;  /* 0x0000763211057816 */ /* 0x001fe40000000005 */
[----:B------:R-:W-:-:S03]  /*2f330*/  LEA R4, P6, R23, R2, 0x1 ;  /* 0x0000000217047211 */ /* 0x000fc600078c08ff */
[----:B------:R0:W-:Y:S01]  /*2f340*/  @P2 STG.E.U16 desc[UR40][R6.64], R5 ;  /* 0x0000000506002986 */ /* 0x0001e2000c101528 */
[----:B------:R-:W-:Y:S01]  /*2f350*/  ISETP.LT.AND P3, PT, R28, UR4, !P0 ;  /* 0x000000041c007c0c */ /* 0x000fe2000c761270 */
[----:B------:R-:W-:Y:S02]  /*2f360*/  ULDC UR4, c[0x0][0x22c] ;  /* 0x00008b0000047ab9 */ /* 0x000fe40000000800 */
[----:B------:R-:W4:Y:S01]  /*2f370*/  LDL.LU R28, [R1+0xeb4] ;  /* 0x000eb400011c7983 */ /* 0x000f220000300800 */
[----:B0-----:R-:W-:Y:S01]  /*2f380*/  LEA.HI.X.SX32 R5, R23, R0, 0x1, P6 ;  /* 0x0000000017057211 */ /* 0x001fe200030f0eff */
[----:B------:R-:W-:-:S04]  /*2f390*/  IMAD R23, R130, 0x2, R23 ;  /* 0x0000000282177824 */ /* 0x000fc800078e0217 */
[----:B------:R0:W-:Y:S01]  /*2f3a0*/  @P5 STG.E.U16 desc[UR40][R4.64], R18 ;  /* 0x0000001204005986 */ /* 0x0001e2000c101528 */
[----:B------:R-:W-:Y:S01]  /*2f3b0*/  ISETP.LT.AND P2, PT, R22, UR4, !P0 ;  /* 0x0000000416007c0c */ /* 0x000fe2000c741270 */
[----:B------:R-:W-:Y:S01]  /*2f3c0*/  ULDC UR4, c[0x0][0x22c] ;  /* 0x00008b0000047ab9 */ /* 0x000fe20000000800 */
[----:B------:R-:W-:Y:S01]  /*2f3d0*/  PRMT R16, R19, 0x7632, R16 ;  /* 0x0000763213107816 */ /* 0x000fe20000000010 */
[----:B------:R-:W4:Y:S04]  /*2f3e0*/  LDL.LU R22, [R1+0xebc] ;  /* 0x000ebc0001167983 */ /* 0x000f280000300800 */
[----:B------:R-:W4:Y:S01]  /*2f3f0*/  LDL.LU R21, [R1+0xec0] ;  /* 0x000ec00001157983 */ /* 0x000f220000300800 */
[----:B0-----:R-:W-:-:S04]  /*2f400*/  LEA R4, P6, R23, R2, 0x1 ;  /* 0x0000000217047211 */ /* 0x001fc800078c08ff */
        /* <DEDUP_REMOVED lines=21> */
[C---:B------:R-:W-:Y:S01]  /*2f560*/  IMAD R17, R130.reuse, 0x2, R19 ;  /* 0x0000000282117824 */ /* 0x040fe200078e0213 */
[----:B-1----:R-:W-:Y:S02]  /*2f570*/  LEA R4, P6, R19, R2, 0x1 ;  /* 0x0000000213047211 */ /* 0x002fe400078c08ff */
[----:B----4-:R-:W-:Y:S01]  /*2f580*/  ISETP.LT.AND P3, PT, R29, UR4, !P0 ;  /* 0x000000041d007c0c */ /* 0x010fe2000c761270 */
[----:B------:R-:W-:Y:S01]  /*2f590*/  ULDC UR4, c[0x0][0x22c] ;  /* 0x00008b0000047ab9 */ /* 0x000fe20000000800 */
[----:B------:R0:W-:Y:S01]  /*2f5a0*/  @P5 STG.E.U16 desc[UR40][R6.64], R14 ;  /* 0x0000000e06005986 */ /* 0x0001e2000c101528 */
[----:B------:R-:W-:Y:S01]  /*2f5b0*/  LEA.HI.X.SX32 R5, R19, R0, 0x1, P6 ;  /* 0x0000000013057211 */ /* 0x000fe200030f0eff */
[----:B------:R-:W-:Y:S01]  /*2f5c0*/  IMAD R19, R130, 0x2, R17 ;  /* 0x0000000282137824 */ /* 0x000fe200078e0211 */
[----:B------:R-:W-:Y:S01]  /*2f5d0*/  ISETP.LT.AND P2, PT, R28, UR4, !P0 ;  /* 0x000000041c007c0c */ /* 0x000fe2000c741270 */
[----:B------:R-:W-:-:S02]  /*2f5e0*/  ULDC UR4, c[0x0][0x22c] ;  /* 0x00008b0000047ab9 */ /* 0x000fc40000000800 */
[----:B------:R1:W-:Y:S01]  /*2f5f0*/  @P4 STG.E.U16 desc[UR40][R4.64], R15 ;  /* 0x0000000f04004986 */ /* 0x0003e2000c101528 */
[C---:B0-----:R-:W-:Y:S02]  /*2f600*/  LEA R6, P6, R17.reuse, R2, 0x1 ;  /* 0x0000000211067211 */ /* 0x041fe400078c08ff */
[----:B------:R-:W-:Y:S01]  /*2f610*/  ISETP.LT.AND P5, PT, R22, UR4, !P0 ;  /* 0x0000000416007c0c */ /* 0x000fe2000c7a1270 */
[----:B------:R-:W-:Y:S01]  /*2f620*/  ULDC UR4, c[0x0][0x22c] ;  /* 0x00008b0000047ab9 */ /* 0x000fe20000000800 */
[----:B------:R-:W-:Y:S01]  /*2f630*/  LEA.HI.X.SX32 R7, R17, R0, 0x1, P6 ;  /* 0x0000000011077211 */ /* 0x000fe200030f0eff */
[----:B------:R-:W4:Y:S01]  /*2f640*/  LDL.LU R22, [R1+0xedc] ;  /* 0x000edc0001167983 */ /* 0x000f220000300800 */
[----:B-1----:R-:W-:Y:S02]  /*2f650*/  LEA R4, P6, R19, R2, 0x1 ;  /* 0x0000000213047211 */ /* 0x002fe400078c08ff */
[----:B------:R-:W-:Y:S02]  /*2f660*/  PRMT R12, R12, 0x7632, R12 ;  /* 0x000076320c0c7816 */ /* 0x000fe4000000000c */
[----:B------:R-:W-:Y:S01]  /*2f670*/  ISETP.LT.AND P4, PT, R21, UR4, !P0 ;  /* 0x0000000415007c0c */ /* 0x000fe2000c781270 */
[----:B------:R-:W-:Y:S01]  /*2f680*/  ULDC UR4, c[0x0][0x22c] ;  /* 0x00008b0000047ab9 */ /* 0x000fe20000000800 */
[----:B------:R-:W-:Y:S01]  /*2f690*/  PRMT R14, R13, 0x7632, R14 ;  /* 0x000076320d0e7816 */ /* 0x000fe2000000000e */
[----:B------:R-:W4:Y:S01]  /*2f6a0*/  LDL.LU R21, [R1+0xed8] ;  /* 0x000ed80001157983 */ /* 0x000f220000300800 */
[----:B------:R-:W-:-:S03]  /*2f6b0*/  LEA.HI.X.SX32 R5, R19, R0, 0x1, P6 ;  /* 0x0000000013057211 */ /* 0x000fc600030f0eff */
[----:B------:R0:W-:Y:S04]  /*2f6c0*/  @P3 STG.E.U16 desc[UR40][R6.64], R12 ;  /* 0x0000000c06003986 */ /* 0x0001e8000c101528 */
[----:B------:R1:W-:Y:S01]  /*2f6d0*/  @P2 STG.E.U16 desc[UR40][R4.64], R14 ;  /* 0x0000000e04002986 */ /* 0x0003e2000c101528 */
[----:B--2---:R-:W-:Y:S01]  /*2f6e0*/  ISETP.LT.AND P3, PT, R20, UR4, !P0 ;  /* 0x0000000414007c0c */ /* 0x004fe2000c761270 */
[----:B------:R-:W-:Y:S02]  /*2f6f0*/  ULDC UR4, c[0x0][0x22c] ;  /* 0x00008b0000047ab9 */ /* 0x000fe40000000800 */
[----:B------:R-:W2:Y:S01]  /*2f700*/  LDL.LU R20, [R1+0xee0] ;  /* 0x000ee00001147983 */ /* 0x000ea20000300800 */
[----:B---3--:R-:W-:Y:S01]  /*2f710*/  ISETP.LT.AND P2, PT, R18, UR4, !P0 ;  /* 0x0000000412007c0c */ /* 0x008fe2000c741270 */
[----:B------:R-:W-:-:S02]  /*2f720*/  IMAD R19, R130, 0x2, R19 ;  /* 0x0000000282137824 */ /* 0x000fc400078e0213 */
[----:B------:R-:W3:Y:S01]  /*2f730*/  LDL.LU R18, [R1+0xee4] ;  /* 0x000ee40001127983 */ /* 0x000ee20000300800 */
[----:B------:R-:W-:Y:S01]  /*2f740*/  PRMT R16, R14, 0x7632, R16 ;  /* 0x000076320e107816 */ /* 0x000fe20000000010 */
[----:B------:R-:W-:Y:S02]  /*2f750*/  ULDC UR4, c[0x0][0x22c] ;  /* 0x00008b0000047ab9 */ /* 0x000fe40000000800 */
        /* <DEDUP_REMOVED lines=9> */
[----:B------:R-:W-:Y:S01]  /*2f7f0*/  IMAD R13, R130, 0x2, R15 ;  /* 0x00000002820d7824 */ /* 0x000fe200078e020f */
[----:B------:R-:W-:Y:S01]  /*2f800*/  ISETP.LT.AND P5, PT, R23, UR4, !P0 ;  /* 0x0000000417007c0c */ /* 0x000fe2000c7a1270 */
[----:B------:R-:W-:Y:S02]  /*2f810*/  ULDC UR4, c[0x0][0x22c] ;  /* 0x00008b0000047ab9 */ /* 0x000fe40000000800 */
[----:B------:R1:W-:Y:S01]  /*2f820*/  @P4 STG.E.U16 desc[UR40][R6.64], R17 ;  /* 0x0000001106004986 */ /* 0x0003e2000c101528 */
[----:B0-----:R-:W-:-:S03]  /*2f830*/  LEA R4, P6, R15, R2, 0x1 ;  /* 0x000000020f047211 */ /* 0x001fc600078c08ff */
[----:B------:R-:W3:Y:S01]  /*2f840*/  LDL.LU R16, [R1+0xef8] ;  /* 0x000ef80001107983 */ /* 0x000ee20000300800 */
[----:B------:R-:W-:Y:S01]  /*2f850*/  LEA.HI.X.SX32 R5, R15, R0, 0x1, P6 ;  /* 0x000000000f057211 */ /* 0x000fe200030f0eff */
[C---:B------:R-:W-:Y:S01]  /*2f860*/  IMAD R15, R130.reuse, 0x2, R13 ;  /* 0x00000002820f7824 */ /* 0x040fe200078e020d */
[C---:B-1----:R-:W-:Y:S01]  /*2f870*/  LEA R6, P6, R13.reuse, R2, 0x1 ;  /* 0x000000020d067211 */ /* 0x042fe200078c08ff */
[----:B------:R-:W3:Y:S03]  /*2f880*/  LDL.LU R14, [R1+0xef4] ;  /* 0x000ef400010e7983 */ /* 0x000ee60000300800 */
        /* <DEDUP_REMOVED lines=8> */
[----:B------:R-:W-:Y:S01]  /*2f910*/  ISETP.LT.AND P3, PT, R21, UR4, !P0 ;  /* 0x0000000415007c0c */ /* 0x000fe2000c761270 */
[----:B------:R-:W-:Y:S01]  /*2f920*/  ULDC UR4, c[0x0][0x22c] ;  /* 0x00008b0000047ab9 */ /* 0x000fe20000000800 */
[C---:B-1----:R-:W-:Y:S01]  /*2f930*/  LEA R6, P6, R13.reuse, R2, 0x1 ;  /* 0x000000020d067211 */ /* 0x042fe200078c08ff */
[----:B------:R0:W-:Y:S03]  /*2f940*/  @P5 STG.E.U16 desc[UR40][R4.64], R10 ;  /* 0x0000000a04005986 */ /* 0x0001e6000c101528 */
[----:B------:R-:W-:-:S05]  /*2f950*/  LEA.HI.X.SX32 R7, R13, R0, 0x1, P6 ;  /* 0x000000000d077211 */ /* 0x000fca00030f0eff */
[----:B------:R1:W-:Y:S01]  /*2f960*/  @P4 STG.E.U16 desc[UR40][R6.64], R11 ;  /* 0x0000000b06004986 */ /* 0x0003e2000c101528 */
[----:B--2---:R-:W-:Y:S01]  /*2f970*/  ISETP.LT.AND P2, PT, R20, UR4, !P0 ;  /* 0x0000000414007c0c */ /* 0x004fe2000c741270 */
[----:B------:R-:W-:Y:S02]  /*2f980*/  ULDC UR4, c[0x0][0x22c] ;  /* 0x00008b0000047ab9 */ /* 0x000fe40000000800 */
[----:B---3--:R-:W-:Y:S01]  /*2f990*/  ISETP.LT.AND P5, PT, R18, UR4, !P0 ;  /* 0x0000000412007c0c */ /* 0x008fe2000c7a1270 */
[----:B------:R-:W-:Y:S01]  /*2f9a0*/  ULDC UR4, c[0x0][0x22c] ;  /* 0x00008b0000047ab9 */ /* 0x000fe20000000800 */
[----:B------:R-:W2:Y:S01]  /*2f9b0*/  LDL.LU R18, [R1+0xefc] ;  /* 0x000efc0001127983 */ /* 0x000ea20000300800 */
[----:B------:R-:W-:Y:S01]  /*2f9c0*/  ISETP.LT.AND P4, PT, R12, UR4, !P0 ;  /* 0x000000040c007c0c */ /* 0x000fe2000c781270 */
[----:B------:R-:W-:Y:S02]  /*2f9d0*/  IMAD R15, R130, 0x2, R13 ;  /* 0x00000002820f7824 */ /* 0x000fe400078e020d */
[----:B------:R-:W3:Y:S01]  /*2f9e0*/  LDL.LU R17, [R1+0xf00] ;  /* 0x000f000001117983 */ /* 0x000ee20000300800 */
[----:B------:R-:W-:Y:S01]  /*2f9f0*/  PRMT R8, R8, 0x7632, R8 ;  /* 0x0000763208087816 */ /* 0x000fe20000000008 */
[----:B------:R-:W-:-:S02]  /*2fa00*/  ULDC UR4, c[0x0][0x22c] ;  /* 0x00008b0000047ab9 */ /* 0x000fc40000000800 */
[----:B------:R-:W4:Y:S01]  /*2fa10*/  LDL.LU R12, [R1+0xf08] ;  /* 0x000f0800010c7983 */ /* 0x000f220000300800 */
[----:B0-----:R-:W-:Y:S01]  /*2fa20*/  LEA R4, P6, R15, R2, 0x1 ;  /* 0x000000020f047211 */ /* 0x001fe200078c08ff */
[----:B------:R-:W-:-:S03]  /*2fa30*/  IMAD R13, R130, 0x2, R15 ;  /* 0x00000002820d7824 */ /* 0x000fc600078e020f */
        /* <DEDUP_REMOVED lines=15> */
[----:B------:R-:W-:Y:S01]  /*2fb30*/  IMAD R9, R130, 0x2, R15 ;  /* 0x0000000282097824 */ /* 0x000fe200078e020f */
[----:B------:R-:W-:Y:S01]  /*2fb40*/  ISETP.LT.AND P2, PT, R14, UR4, !P0 ;  /* 0x000000040e007c0c */ /* 0x000fe2000c741270 */
[----:B------:R-:W-:Y:S01]  /*2fb50*/  ULDC UR4, c[0x0][0x22c] ;  /* 0x00008b0000047ab9 */ /* 0x000fe20000000800 */
[----:B------:R-:W-:Y:S01]  /*2fb60*/  PRMT R8, R11, 0x7632, R8 ;  /* 0x000076320b087816 */ /* 0x000fe20000000008 */
[----:B------:R-:W4:Y:S01]  /*2fb70*/  LDL.LU R14, [R1+0xf0c] ;  /* 0x000f0c00010e7983 */ /* 0x000f220000300800 */
[----:B0-----:R-:W-:-:S03]  /*2fb80*/  LEA R4, P6, R15, R2, 0x1 ;  /* 0x000000020f047211 */ /* 0x001fc600078c08ff */
[----:B------:R-:W4:Y:S01]  /*2fb90*/  LDL.LU R10, [R1+0xf10] ;  /* 0x000f1000010a7983 */ /* 0x000f220000300800 */
[----:B------:R-:W-:-:S03]  /*2fba0*/  LEA.HI.X.SX32 R5, R15, R0, 0x1, P6 ;  /* 0x000000000f057211 */ /* 0x000fc600030f0eff */
[----:B------:R-:W4:Y:S01]  /*2fbb0*/  LDL.LU R13, [R1+0xf1c] ;  /* 0x000f1c00010d7983 */ /* 0x000f220000300800 */
[----:B------:R-:W-:-:S04]  /*2fbc0*/  LEA R6, P6, R9, R2, 0x1 ;  /* 0x0000000209067211 */ /* 0x000fc800078c08ff */
[----:B------:R-:W-:Y:S01]  /*2fbd0*/  LEA.HI.X.SX32 R7, R9, R0, 0x1, P6 ;  /* 0x0000000009077211 */ /* 0x000fe200030f0eff */
[----:B------:R0:W-:Y:S04]  /*2fbe0*/  @P4 STG.E.U16 desc[UR40][R4.64], R8 ;  /* 0x0000000804004986 */ /* 0x0001e8000c101528 */
[----:B------:R1:W-:Y:S01]  /*2fbf0*/  @P3 STG.E.U16 desc[UR40][R6.64], R24 ;  /* 0x0000001806003986 */ /* 0x0003e2000c101528 */
[----:B--2---:R-:W-:Y:S01]  /*2fc00*/  ISETP.LT.AND P5, PT, R18, UR4, !P0 ;  /* 0x0000000412007c0c */ /* 0x004fe2000c7a1270 */
[----:B------:R-:W-:Y:S02]  /*2fc10*/  ULDC UR4, c[0x0][0x22c] ;  /* 0x00008b0000047ab9 */ /* 0x000fe40000000800 */
[----:B---3--:R-:W-:Y:S01]  /*2fc20*/  ISETP.LT.AND P4, PT, R17, UR4, !P0 ;  /* 0x0000000411007c0c */ /* 0x008fe2000c781270 */
[----:B------:R-:W-:-:S02]  /*2fc30*/  ULDC UR4, c[0x0][0x22c] ;  /* 0x00008b0000047ab9 */ /* 0x000fc40000000800 */
[----:B----4-:R-:W-:Y:S01]  /*2fc40*/  ISETP.LT.AND P3, PT, R12, UR4, !P0 ;  /* 0x000000040c007c0c */ /* 0x010fe2000c761270 */
[C---:B------:R-:W-:Y:S01]  /*2fc50*/  IMAD R11, R130.reuse, 0x2, R9 ;  /* 0x00000002820b7824 */ /* 0x040fe200078e0209 */
[----:B------:R-:W2:Y:S01]  /*2fc60*/  LDL.LU R12, [R1+0xf20] ;  /* 0x000f2000010c7983 */ /* 0x000ea20000300800 */
[----:B------:R-:W-:Y:S02]  /*2fc70*/  ULDC UR4, c[0x0][0x22c] ;  /* 0x00008b0000047ab9 */ /* 0x000fe40000000800 */
[C---:B------:R-:W-:Y:S01]  /*2fc80*/  IMAD R9, R130.reuse, 0x2, R11 ;  /* 0x0000000282097824 */ /* 0x040fe200078e020b */
[C---:B0-----:R-:W-:Y:S01]  /*2fc90*/  LEA R4, P6, R11.reuse, R2, 0x1 ;  /* 0x000000020b047211 */ /* 0x041fe200078c08ff */
[----:B------:R-:W3:Y:S03]  /*2fca0*/  LDL.LU R8, [R1+0xf24] ;  /* 0x000f240001087983 */ /* 0x000ee60000300800 */
[----:B------:R-:W-:Y:S01]  /*2fcb0*/  LEA.HI.X.SX32 R5, R11, R0, 0x1, P6 ;  /* 0x000000000b057211 */ /* 0x000fe200030f0eff */
[----:B------:R-:W-:Y:S01]  /*2fcc0*/  IMAD R11, R130, 0x2, R9 ;  /* 0x00000002820b7824 */ /* 0x000fe200078e0209 */
[----:B-1----:R-:W-:-:S03]  /*2fcd0*/  LEA R6, P6, R9, R2, 0x1 ;  /* 0x0000000209067211 */ /* 0x002fc600078c08ff */
[----:B------:R0:W-:Y:S01]  /*2fce0*/  @P2 STG.E.U16 desc[UR40][R4.64], R25 ;  /* 0x0000001904002986 */ /* 0x0001e2000c101528 */
[----:B------:R-:W-:Y:S01]  /*2fcf0*/  LEA.HI.X.SX32 R7, R9, R0, 0x1, P6 ;  /* 0x0000000009077211 */ /* 0x000fe200030f0eff */
[----:B------:R-:W-:-:S04]  /*2fd00*/  IMAD R9, R130, 0x2, R11 ;  /* 0x0000000282097824 */ /* 0x000fc800078e020b */
[----:B------:R1:W-:Y:S01]  /*2fd10*/  @P5 STG.E.U16 desc[UR40][R6.64], R26 ;  /* 0x0000001a06005986 */ /* 0x0003e2000c101528 */
[----:B0-----:R-:W-:-:S04]  /*2fd20*/  LEA R4, P6, R11, R2, 0x1 ;  /* 0x000000020b047211 */ /* 0x001fc800078c08ff */
[----:B------:R-:W-:Y:S01]  /*2fd30*/  LEA.HI.X.SX32 R5, R11, R0, 0x1, P6 ;  /* 0x000000000b057211 */ /* 0x000fe200030f0eff */
[----:B------:R-:W-:Y:S01]  /*2fd40*/  IMAD R11, R130, 0x2, R9 ;  /* 0x00000002820b7824 */ /* 0x000fe200078e0209 */
[C---:B-1----:R-:W-:Y:S02]  /*2fd50*/  LEA R6, P6, R9.reuse, R2, 0x1 ;  /* 0x0000000209067211 */ /* 0x042fe400078c08ff */
[----:B------:R-:W-:Y:S01]  /*2fd60*/  ISETP.LT.AND P2, PT, R16, UR4, !P0 ;  /* 0x0000000410007c0c */ /* 0x000fe2000c741270 */
[----:B------:R-:W-:Y:S01]  /*2fd70*/  ULDC UR4, c[0x0][0x22c] ;  /* 0x00008b0000047ab9 */ /* 0x000fe20000000800 */
[----:B------:R0:W-:Y:S01]  /*2fd80*/  @P4 STG.E.U16 desc[UR40][R4.64], R27 ;  /* 0x0000001b04004986 */ /* 0x0001e2000c101528 */
[----:B------:R-:W-:Y:S02]  /*2fd90*/  LEA.HI.X.SX32 R7, R9, R0, 0x1, P6 ;  /* 0x0000000009077211 */ /* 0x000fe400030f0eff */
[----:B------:R-:W-:Y:S02]  /*2fda0*/  PRMT R24, R24, 0x7632, R24 ;  /* 0x0000763218187816 */ /* 0x000fe40000000018 */
[----:B------:R-:W-:-:S02]  /*2fdb0*/  PRMT R25, R25, 0x7632, R25 ;  /* 0x0000763219197816 */ /* 0x000fc40000000019 */
[C---:B0-----:R-:W-:Y:S02]  /*2fdc0*/  LEA R4, P6, R11.reuse, R2, 0x1 ;  /* 0x000000020b047211 */ /* 0x041fe400078c08ff */
[----:B------:R-:W-:Y:S01]  /*2fdd0*/  ISETP.LT.AND P5, PT, R14, UR4, !P0 ;  /* 0x000000040e007c0c */ /* 0x000fe2000c7a1270 */
[----:B------:R-:W-:Y:S01]  /*2fde0*/  ULDC UR4, c[0x0][0x22c] ;  /* 0x00008b0000047ab9 */ /* 0x000fe20000000800 */
[----:B------:R-:W-:Y:S01]  /*2fdf0*/  LEA.HI.X.SX32 R5, R11, R0, 0x1, P6 ;  /* 0x000000000b057211 */ /* 0x000fe200030f0eff */
[----:B------:R-:W-:Y:S01]  /*2fe00*/  @P3 STG.E.U16 desc[UR40][R6.64], R24 ;  /* 0x0000001806003986 */ /* 0x000fe2000c101528 */
[----:B------:R-:W-:Y:S01]  /*2fe10*/  ISETP.LT.AND P4, PT, R10, UR4, !P0 ;  /* 0x000000040a007c0c */ /* 0x000fe2000c781270 */
[----:B------:R-:W-:Y:S02]  /*2fe20*/  ULDC UR4, c[0x0][0x22c] ;  /* 0x00008b0000047ab9 */ /* 0x000fe40000000800 */
[----:B------:R-:W4:Y:S01]  /*2fe30*/  LDL.LU R10, [R1+0xf2c] ;  /* 0x000f2c00010a7983 */ /* 0x000f220000300800 */
[----:B------:R-:W-:Y:S01]  /*2fe40*/  ISETP.LT.AND P3, PT, R13, UR4, !P0 ;  /* 0x000000040d007c0c */ /* 0x000fe2000c761270 */
[----:B------:R-:W-:-:S02]  /*2fe50*/  ULDC UR4, c[0x0][0x22c] ;  /* 0x00008b0000047ab9 */ /* 0x000fc40000000800 */
[----:B------:R-:W4:Y:S04]  /*2fe60*/  LDL.LU R14, [R1+0xf28] ;  /* 0x000f2800010e7983 */ /* 0x000f280000300800 */
[----:B------:R0:W-:Y:S01]  /*2fe70*/  @P2 STG.E.U16 desc[UR40][R4.64], R25 ;  /* 0x0000001904002986 */ /* 0x0001e2000c101528 */
[----:B--2---:R-:W-:Y:S01]  /*2fe80*/  ISETP.LT.AND P2, PT, R12, UR4, !P0 ;  /* 0x000000040c007c0c */ /* 0x004fe2000c741270 */
[----:B------:R-:W-:Y:S02]  /*2fe90*/  IMAD R11, R130, 0x2, R11 ;  /* 0x00000002820b7824 */ /* 0x000fe400078e020b */
[----:B------:R-:W2:Y:S01]  /*2fea0*/  LDL.LU R12, [R1+0xf30] ;  /* 0x000f3000010c7983 */ /* 0x000ea20000300800 */
[----:B------:R-:W-:Y:S01]  /*2feb0*/  PRMT R26, R26, 0x7632, R26 ;  /* 0x000076321a1a7816 */ /* 0x000fe2000000001a */
[----:B------:R-:W-:-:S02]  /*2fec0*/  ULDC UR4, c[0x0][0x22c] ;  /* 0x00008b0000047ab9 */ /* 0x000fc40000000800 */
[----:B------:R-:W2:Y:S01]  /*2fed0*/  LDL.LU R13, [R1+0xf34] ;  /* 0x000f3400010d7983 */ /* 0x000ea20000300800 */
[----:B0-----:R-:W-:Y:S01]  /*2fee0*/  LEA R4, P6, R11, R2, 0x1 ;  /* 0x000000020b047211 */ /* 0x001fe200078c08ff */
[----:B------:R-:W-:-:S03]  /*2fef0*/  IMAD R9, R130, 0x2, R11 ;  /* 0x0000000282097824 */ /* 0x000fc600078e020b */
[----:B------:R-:W-:Y:S01]  /*2ff00*/  LEA.HI.X.SX32 R5, R11, R0, 0x1, P6 ;  /* 0x000000000b057211 */ /* 0x000fe200030f0eff */
[C---:B------:R-:W-:Y:S01]  /*2ff10*/  IMAD R11, R130.reuse, 0x2, R9 ;  /* 0x00000002820b7824 */ /* 0x040fe200078e0209 */
[----:B------:R-:W-:Y:S02]  /*2ff20*/  LEA R6, P6, R9, R2, 0x1 ;  /* 0x0000000209067211 */ /* 0x000fe400078c08ff */
[----:B------:R-:W-:Y:S01]  /*2ff30*/  PRMT R27, R27, 0x7632, R27 ;  /* 0x000076321b1b7816 */ /* 0x000fe2000000001b */
[----:B------:R0:W-:Y:S01]  /*2ff40*/  @P5 STG.E.U16 desc[UR40][R4.64], R26 ;  /* 0x0000001a04005986 */ /* 0x0001e2000c101528 */
[----:B------:R-:W-:Y:S01]  /*2ff50*/  LEA.HI.X.SX32 R7, R9, R0, 0x1, P6 ;  /* 0x0000000009077211 */ /* 0x000fe200030f0eff */
[----:B------:R-:W-:Y:S01]  /*2ff60*/  IMAD R9, R130, 0x2, R11 ;  /* 0x0000000282097824 */ /* 0x000fe200078e020b */
[----:B---3--:R-:W-:Y:S01]  /*2ff70*/  ISETP.LT.AND P5, PT, R8, UR4, !P0 ;  /* 0x0000000408007c0c */ /* 0x008fe2000c7a1270 */
[----:B------:R-:W-:Y:S01]  /*2ff80*/  ULDC UR4, c[0x0][0x22c] ;  /* 0x00008b0000047ab9 */ /* 0x000fe20000000800 */
[----:B------:R-:W3:Y:S01]  /*2ff90*/  LDL.LU R8, [R1+0xf38] ;  /* 0x000f380001087983 */ /* 0x000ee20000300800 */
[----:B0-----:R-:W-:-:S03]  /*2ffa0*/  LEA R4, P6, R11, R2, 0x1 ;  /* 0x000000020b047211 */ /* 0x001fc600078c08ff */
[----:B------:R0:W-:Y:S01]  /*2ffb0*/  @P4 STG.E.U16 desc[UR40][R6.64], R27 ;  /* 0x0000001b06004986 */ /* 0x0001e2000c101528 */
[----:B------:R-:W-:Y:S01]  /*2ffc0*/  LEA.HI.X.SX32 R5, R11, R0, 0x1, P6 ;  /* 0x000000000b057211 */ /* 0x000fe200030f0eff */
[----:B------:R-:W-:-:S04]  /*2ffd0*/  IMAD R11, R130, 0x2, R9 ;  /* 0x00000002820b7824 */ /* 0x000fc800078e0209 */
[----:B------:R1:W-:Y:S01]  /*2ffe0*/  @P3 STG.E.U16 desc[UR40][R4.64], R32 ;  /* 0x0000002004003986 */ /* 0x0003e2000c101528 */
[----:B0-----:R-:W-:-:S04]  /*2fff0*/  LEA R6, P6, R9, R2, 0x1 ;  /* 0x0000000209067211 */ /* 0x001fc800078c08ff */
[----:B------:R-:W-:Y:S02]  /*30000*/  LEA.HI.X.SX32 R7, R9, R0, 0x1, P6 ;  /* 0x0000000009077211 */ /* 0x000fe400030f0eff */
[----:B-1----:R-:W-:-:S03]  /*30010*/  LEA R4, P6, R11, R2, 0x1 ;  /* 0x000000020b047211 */ /* 0x002fc600078c08ff */
[----:B------:R0:W-:Y:S01]  /*30020*/  @P2 STG.E.U16 desc[UR40][R6.64], R33 ;  /* 0x0000002106002986 */ /* 0x0001e2000c101528 */
[----:B------:R-:W-:Y:S02]  /*30030*/  LEA.HI.X.SX32 R5, R11, R0, 0x1, P6 ;  /* 0x000000000b057211 */ /* 0x000fe400030f0eff */
[----:B----4-:R-:W-:Y:S01]  /*30040*/  ISETP.LT.AND P4, PT, R10, UR4, !P0 ;  /* 0x000000040a007c0c */ /* 0x010fe2000c781270 */
[----:B------:R-:W-:Y:S01]  /*30050*/  ULDC UR4, c[0x0][0x22c] ;  /* 0x00008b0000047ab9 */ /* 0x000fe20000000800 */
[----:B------:R-:W4:Y:S01]  /*30060*/  LDL.LU R10, [R1+0xf40] ;  /* 0x000f4000010a7983 */ /* 0x000f220000300800 */
[----:B------:R-:W-:Y:S01]  /*30070*/  ISETP.LT.AND P3, PT, R14, UR4, !P0 ;  /* 0x000000040e007c0c */ /* 0x000fe2000c761270 */
[----:B------:R-:W-:Y:S02]  /*30080*/  ULDC UR4, c[0x0][0x22c] ;  /* 0x00008b0000047ab9 */ /* 0x000fe40000000800 */
[----:B------:R1:W-:Y:S01]  /*30090*/  @P5 STG.E.U16 desc[UR40][R4.64], R34 ;  /* 0x0000002204005986 */ /* 0x0003e2000c101528 */
[----:B--2---:R-:W-:Y:S01]  /*300a0*/  ISETP.LT.AND P2, PT, R12, UR4, !P0 ;  /* 0x000000040c007c0c */ /* 0x004fe2000c741270 */
[----:B------:R-:W-:-:S02]  /*300b0*/  ULDC UR4, c[0x0][0x22c] ;  /* 0x00008b0000047ab9 */ /* 0x000fc40000000800 */
[----:B------:R-:W2:Y:S01]  /*300c0*/  LDL.LU R12, [R1+0xf4c] ;  /* 0x000f4c00010c7983 */ /* 0x000ea20000300800 */
[----:B------:R-:W-:Y:S01]  /*300d0*/  ISETP.LT.AND P5, PT, R13, UR4, !P0 ;  /* 0x000000040d007c0c */ /* 0x000fe2000c7a1270 */
[----:B------:R-:W-:Y:S02]  /*300e0*/  IMAD R9, R130, 0x2, R11 ;  /* 0x0000000282097824 */ /* 0x000fe400078e020b */
[----:B------:R-:W2:Y:S01]  /*300f0*/  LDL.LU R15, [R1+0xf54] ;  /* 0x000f5400010f7983 */ /* 0x000ea20000300800 */
[----:B------:R-:W-:Y:S01]  /*30100*/  PRMT R32, R32, 0x7632, R32 ;  /* 0x0000763220207816 */ /* 0x000fe20000000020 */
[----:B------:R-:W-:Y:S02]  /*30110*/  ULDC UR4, c[0x0][0x22c] ;  /* 0x00008b0000047ab9 */ /* 0x000fe40000000800 */
[----:B------:R-:W4:Y:S01]  /*30120*/  LDL.LU R13, [R1+0xf50] ;  /* 0x000f5000010d7983 */ /* 0x000f220000300800 */
[----:B------:R-:W-:Y:S01]  /*30130*/  IMAD R11, R130, 0x2, R9 ;  /* 0x00000002820b7824 */ /* 0x000fe200078e0209 */
[----:B0-----:R-:W-:-:S02]  /*30140*/  LEA R6, P6, R9, R2, 0x1 ;  /* 0x0000000209067211 */ /* 0x001fc400078c08ff */
[----:B------:R-:W-:Y:S01]  /*30150*/  PRMT R33, R33, 0x7632, R33 ;  /* 0x0000763221217816 */ /* 0x000fe20000000021 */
[----:B------:R-:W2:Y:S01]  /*30160*/  LDL.LU R18, [R1+0xf64] ;  /* 0x000f640001127983 */ /* 0x000ea20000300800 */
[----:B------:R-:W-:Y:S01]  /*30170*/  LEA.HI.X.SX32 R7, R9, R0, 0x1, P6 ;  /* 0x0000000009077211 */ /* 0x000fe200030f0eff */
[----:B------:R-:W-:Y:S01]  /*30180*/  IMAD R9, R130, 0x2, R11 ;  /* 0x0000000282097824 */ /* 0x000fe200078e020b */
[C---:B-1----:R-:W-:Y:S01]  /*30190*/  LEA R4, P6, R11.reuse, R2, 0x1 ;  /* 0x000000020b047211 */ /* 0x042fe200078c08ff */
[----:B------:R-:W2:Y:S03]  /*301a0*/  LDL.LU R17, [R1+0xf60] ;  /* 0x000f600001117983 */ /* 0x000ea60000300800 */
[----:B------:R-:W-:Y:S01]  /*301b0*/  LEA.HI.X.SX32 R5, R11, R0, 0x1, P6 ;  /* 0x000000000b057211 */ /* 0x000fe200030f0eff */
[----:B------:R0:W-:Y:S01]  /*301c0*/  @P4 STG.E.U16 desc[UR40][R6.64], R35 ;  /* 0x0000002306004986 */ /* 0x0001e2000c101528 */
[----:B---3--:R-:W-:Y:S01]  /*301d0*/  ISETP.LT.AND P4, PT, R8, UR4, !P0 ;  /* 0x0000000408007c0c */ /* 0x008fe2000c781270 */
[----:B------:R-:W-:Y:S01]  /*301e0*/  ULDC UR4, c[0x0][0x22c] ;  /* 0x00008b0000047ab9 */ /* 0x000fe20000000800 */
[----:B------:R-:W-:Y:S01]  /*301f0*/  PRMT R34, R34, 0x7632, R34 ;  /* 0x0000763222227816 */ /* 0x000fe20000000022 */
[----:B------:R-:W3:Y:S01]  /*30200*/  LDL.LU R14, [R1+0xf5c] ;  /* 0x000f5c00010e7983 */ /* 0x000ee20000300800 */
[----:B------:R-:W1:Y:S01]  /*30210*/  LDC R8, c[0x0][0x248] ;  /* 0x00009200ff087b82 */ /* 0x000e620000000800 */
[----:B0-----:R-:W-:-:S02]  /*30220*/  LEA R6, P6, R9, R2, 0x1 ;  /* 0x0000000209067211 */ /* 0x001fc400078c08ff */
[----:B------:R0:W-:Y:S02]  /*30230*/  @P3 STG.E.U16 desc[UR40][R4.64], R32 ;  /* 0x0000002004003986 */ /* 0x0001e4000c101528 */
[----:B------:R-:W-:Y:S01]  /*30240*/  LEA.HI.X.SX32 R7, R9, R0, 0x1, P6 ;  /* 0x0000000009077211 */ /* 0x000fe200030f0eff */
[C---:B------:R-:W-:Y:S01]  /*30250*/  IMAD R9, R130.reuse, 0x2, R9 ;  /* 0x0000000282097824 */ /* 0x040fe200078e0209 */
[----:B------:R-:W-:Y:S01]  /*30260*/  PRMT R35, R35, 0x7632, R35 ;  /* 0x0000763223237816 */ /* 0x000fe20000000023 */
[----:B------:R-:W3:Y:S02]  /*30270*/  LDL.LU R16, [R1+0xf58] ;  /* 0x000f580001107983 */ /* 0x000ee40000300800 */
[----:B------:R-:W-:Y:S02]  /*30280*/  IMAD R11, R130, 0x2, R9 ;  /* 0x00000002820b7824 */ /* 0x000fe400078e0209 */
[----:B------:R0:W-:Y:S02]  /*30290*/  @P2 STG.E.U16 desc[UR40][R6.64], R33 ;  /* 0x0000002106002986 */ /* 0x0001e4000c101528 */
[----:B0-----:R-:W-:-:S04]  /*302a0*/  LEA R4, P2, R9, R2, 0x1 ;  /* 0x0000000209047211 */ /* 0x001fc800078408ff */
[----:B------:R-:W-:Y:S02]  /*302b0*/  LEA.HI.X.SX32 R5, R9, R0, 0x1, P2 ;  /* 0x0000000009057211 */ /* 0x000fe400010f0eff */
[----:B------:R-:W-:-:S04]  /*302c0*/  LEA R6, P6, R11, R2, 0x1 ;  /* 0x000000020b067211 */ /* 0x000fc800078c08ff */
[----:B------:R-:W-:Y:S01]  /*302d0*/  LEA.HI.X.SX32 R7, R11, R0, 0x1, P6 ;  /* 0x000000000b077211 */ /* 0x000fe200030f0eff */
[----:B------:R-:W-:Y:S01]  /*302e0*/  IMAD R11, R130, 0x2, R11 ;  /* 0x00000002820b7824 */ /* 0x000fe200078e020b */
[----:B------:R0:W-:Y:S04]  /*302f0*/  @P5 STG.E.U16 desc[UR40][R4.64], R34 ;  /* 0x0000002204005986 */ /* 0x0001e8000c101528 */
[----:B------:R2:W-:Y:S01]  /*30300*/  @P4 STG.E.U16 desc[UR40][R6.64], R35 ;  /* 0x0000002306004986 */ /* 0x0005e2000c101528 */
[----:B0-----:R-:W-:-:S04]  /*30310*/  LEA R4, P4, R11, R2, 0x1 ;  /* 0x000000020b047211 */ /* 0x001fc800078808ff */
[----:B------:R-:W-:Y:S02]  /*30320*/  LEA.HI.X.SX32 R5, R11, R0, 0x1, P4 ;  /* 0x000000000b057211 */ /* 0x000fe400020f0eff */
[----:B----4-:R-:W-:Y:S02]  /*30330*/  ISETP.LT.AND P4, PT, R13, UR5, !P0 ;  /* 0x000000050d007c0c */ /* 0x010fe4000c781270 */
[----:B------:R-:W-:Y:S01]  /*30340*/  ISETP.LT.AND P3, PT, R10, UR4, !P0 ;  /* 0x000000040a007c0c */ /* 0x000fe2000c761270 */
[----:B------:R-:W4:Y:S01]  /*30350*/  LDL.LU R13, [R1+0xf74] ;  /* 0x000f7400010d7983 */ /* 0x000f220000300800 */
[----:B------:R-:W0:Y:S01]  /*30360*/  LDC R10, c[0x0][0x248] ;  /* 0x00009200ff0a7b82 */ /* 0x000e220000000800 */
[----:B------:R-:W-:Y:S01]  /*30370*/  ULDC UR4, c[0x0][0x22c] ;  /* 0x00008b0000047ab9 */ /* 0x000fe20000000800 */
[----:B-1----:R-:W-:Y:S01]  /*30380*/  IMAD R9, R8, 0x2, R11 ;  /* 0x0000000208097824 */ /* 0x002fe200078e020b */
[----:B--2---:R-:W-:Y:S01]  /*30390*/  ISETP.LT.AND P2, PT, R12, UR4, !P0 ;  /* 0x000000040c007c0c */ /* 0x004fe2000c741270 */
[----:B------:R-:W-:Y:S01]  /*303a0*/  ULDC UR4, c[0x0][0x22c] ;  /* 0x00008b0000047ab9 */ /* 0x000fe20000000800 */
[----:B------:R-:W-:-:S03]  /*303b0*/  ULDC UR5, c[0x0][0x22c] ;  /* 0x00008b0000057ab9 */ /* 0x000fc60000000800 */
[----:B------:R-:W1:Y:S01]  /*303c0*/  LDC R12, c[0x0][0x248] ;  /* 0x00009200ff0c7b82 */ /* 0x000e620000000800 */
[----:B------:R-:W-:-:S07]  /*303d0*/  LEA R6, P6, R9, R2, 0x1 ;  /* 0x0000000209067211 */ /* 0x000fce00078c08ff */
[----:B------:R-:W2:Y:S01]  /*303e0*/  LDC R8, c[0x0][0x248] ;  /* 0x00009200ff087b82 */ /* 0x000ea20000000800 */
[----:B------:R-:W-:Y:S02]  /*303f0*/  LEA.HI.X.SX32 R7, R9, R0, 0x1, P6 ;  /* 0x0000000009077211 */ /* 0x000fe400030f0eff */
[----:B------:R-:W-:Y:S01]  /*30400*/  ISETP.LT.AND P5, PT, R15, UR4, !P0 ;  /* 0x000000040f007c0c */ /* 0x000fe2000c7a1270 */
[----:B------:R3:W-:Y:S01]  /*30410*/  @P3 STG.E.U16 desc[UR40][R4.64], R40 ;  /* 0x0000002804003986 */ /* 0x0007e2000c101528 */
[----:B------:R-:W-:Y:S01]  /*30420*/  ULDC UR4, c[0x0][0x22c] ;  /* 0x00008b0000047ab9 */ /* 0x000fe20000000800 */
[----:B0-----:R-:W-:Y:S02]  /*30430*/  IMAD R9, R10, 0x2, R9 ;  /* 0x000000020a097824 */ /* 0x001fe400078e0209 */
[----:B------:R-:W4:Y:S01]  /*30440*/  LDL.LU R15, [R1+0xf70] ;  /* 0x000f7000010f7983 */ /* 0x000f220000300800 */
[----:B---3--:R-:W-:Y:S01]  /*30450*/  PRMT R40, R40, 0x7632, R40 ;  /* 0x0000763228287816 */ /* 0x008fe20000000028 */
[----:B-1----:R-:W-:-:S02]  /*30460*/  IMAD R11, R12, 0x2, R9 ;  /* 0x000000020c0b7824 */ /* 0x002fc400078e0209 */
[----:B------:R0:W-:Y:S01]  /*30470*/  @P2 STG.E.U16 desc[UR40][R6.64], R41 ;  /* 0x0000002906002986 */ /* 0x0001e2000c101528 */
[C---:B------:R-:W-:Y:S01]  /*30480*/  LEA R4, P2, R9.reuse, R2, 0x1 ;  /* 0x0000000209047211 */ /* 0x040fe200078408ff */
[----:B------:R-:W1:Y:S02]  /*30490*/  LDC R10, c[0x0][0x248] ;  /* 0x00009200ff0a7b82 */ /* 0x000e640000000800 */
[----:B------:R-:W3:Y:S01]  /*304a0*/  LDL.LU R19, [R1+0xf80] ;  /* 0x000f800001137983 */ /* 0x000ee20000300800 */
[----:B------:R-:W-:Y:S02]  /*304b0*/  LEA.HI.X.SX32 R5, R9, R0, 0x1, P2 ;  /* 0x0000000009057211 */ /* 0x000fe400010f0eff */
[----:B------:R-:W-:Y:S01]  /*304c0*/  ISETP.LT.AND P3, PT, R17, UR5, !P0 ;  /* 0x0000000511007c0c */ /* 0x000fe2000c761270 */
[----:B------:R-:W-:Y:S02]  /*304d0*/  ULDC UR5, c[0x0][0x22c] ;  /* 0x00008b0000057ab9 */ /* 0x000fe40000000800 */
[----:B------:R-:W1:Y:S01]  /*304e0*/  LDC R12, c[0x0][0x248] ;  /* 0x00009200ff0c7b82 */ /* 0x000e620000000800 */
[----:B0-----:R-:W-:-:S02]  /*304f0*/  LEA R6, P6, R11, R2, 0x1 ;  /* 0x000000020b067211 */ /* 0x001fc400078c08ff */
[----:B------:R-:W-:Y:S01]  /*30500*/  ISETP.LT.AND P2, PT, R18, UR4, !P0 ;  /* 0x0000000412007c0c */ /* 0x000fe2000c741270 */
[----:B------:R0:W-:Y:S01]  /*30510*/  @P5 STG.E.U16 desc[UR40][R4.64], R42 ;  /* 0x0000002a04005986 */ /* 0x0001e2000c101528 */
[----:B------:R-:W-:Y:S01]  /*30520*/  LEA.HI.X.SX32 R7, R11, R0, 0x1, P6 ;  /* 0x000000000b077211 */ /* 0x000fe200030f0eff */
[----:B--2---:R-:W-:Y:S01]  /*30530*/  IMAD R11, R8, 0x2, R11 ;  /* 0x00000002080b7824 */ /* 0x004fe200078e020b */
[----:B------:R-:W-:Y:S01]  /*30540*/  ULDC UR4, c[0x0][0x22c] ;  /* 0x00008b0000047ab9 */ /* 0x000fe20000000800 */
[----:B------:R-:W2:Y:S04]  /*30550*/  LDL.LU R18, [R1+0xf7c] ;  /* 0x000f7c0001127983 */ /* 0x000ea80000300800 */
[----:B------:R1:W-:Y:S01]  /*30560*/  @P4 STG.E.U16 desc[UR40][R6.64], R43 ;  /* 0x0000002b06004986 */ /* 0x0003e2000c101528 */
[----:B------:R-:W1:Y:S01]  /*30570*/  LDC R8, c[0x0][0x248] ;  /* 0x00009200ff087b82 */ /* 0x000e620000000800 */
[----:B0-----:R-:W-:-:S02]  /*30580*/  LEA R4, P4, R11, R2, 0x1 ;  /* 0x000000020b047211 */ /* 0x001fc400078808ff */
[----:B------:R-:W-:Y:S01]  /*30590*/  ISETP.LT.AND P5, PT, R14, UR4, !P0 ;  /* 0x000000040e007c0c */ /* 0x000fe2000c7a1270 */
[----:B------:R-:W-:Y:S01]  /*305a0*/  ULDC UR4, c[0x0][0x22c] ;  /* 0x00008b0000047ab9 */ /* 0x000fe20000000800 */
[----:B------:R-:W-:-:S03]  /*305b0*/  LEA.HI.X.SX32 R5, R11, R0, 0x1, P4 ;  /* 0x000000000b057211 */ /* 0x000fc600020f0eff */
[----:B------:R-:W0:Y:S01]  /*305c0*/  LDC R14, c[0x0][0x248] ;  /* 0x00009200ff0e7b82 */ /* 0x000e220000000800 */
[----:B------:R-:W-:Y:S01]  /*305d0*/  ISETP.LT.AND P4, PT, R16, UR4, !P0 ;  /* 0x0000000410007c0c */ /* 0x000fe2000c781270 */
[----:B------:R-:W-:Y:S01]  /*305e0*/  ULDC UR4, c[0x0][0x22c] ;  /* 0x00008b0000047ab9 */ /* 0x000fe20000000800 */
[----:B------:R1:W-:Y:S01]  /*305f0*/  @P2 STG.E.U16 desc[UR40][R4.64], R40 ;  /* 0x0000002804002986 */ /* 0x0003e2000c101528 */
[----:B----4-:R-:W-:Y:S01]  /*30600*/  ISETP.LT.AND P2, PT, R13, UR4, !P0 ;  /* 0x000000040d007c0c */ /* 0x010fe2000c741270 */
[----:B-1----:R-:W-:Y:S02]  /*30610*/  IMAD R9, R10, 0x2, R11 ;  /* 0x000000020a097824 */ /* 0x002fe400078e020b */
[----:B------:R-:W4:Y:S01]  /*30620*/  LDL.LU R13, [R1+0xf78] ;  /* 0x000f7800010d7983 */ /* 0x000f220000300800 */
[----:B------:R-:W1:Y:S01]  /*30630*/  LDC R10, c[0x0][0x248] ;  /* 0x00009200ff0a7b82 */ /* 0x000e620000000800 */
[----:B------:R-:W-:Y:S01]  /*30640*/  PRMT R41, R41, 0x7632, R41 ;  /* 0x0000763229297816 */ /* 0x000fe20000000029 */
[----:B------:R-:W-:Y:S01]  /*30650*/  ULDC UR4, c[0x0][0x22c] ;  /* 0x00008b0000047ab9 */ /* 0x000fe20000000800 */
[----:B------:R-:W4:Y:S01]  /*30660*/  LDL.LU R17, [R1+0xf84] ;  /* 0x000f840001117983 */ /* 0x000f220000300800 */
[----:B------:R-:W-:Y:S01]  /*30670*/  LEA R6, P6, R9, R2, 0x1 ;  /* 0x0000000209067211 */ /* 0x000fe200078c08ff */
[----:B------:R-:W-:-:S02]  /*30680*/  IMAD R11, R12, 0x2, R9 ;  /* 0x000000020c0b7824 */ /* 0x000fc400078e0209 */
[----:B------:R-:W4:Y:S01]  /*30690*/  LDL.LU R16, [R1+0xf88] ;  /* 0x000f880001107983 */ /* 0x000f220000300800 */
[----:B------:R-:W-:Y:S01]  /*306a0*/  LEA.HI.X.SX32 R7, R9, R0, 0x1, P6 ;  /* 0x0000000009077211 */ /* 0x000fe200030f0eff */
[----:B------:R-:W3:Y:S01]  /*306b0*/  LDC R12, c[0x0][0x248] ;  /* 0x00009200ff0c7b82 */ /* 0x000ee20000000800 */
[----:B------:R-:W-:-:S03]  /*306c0*/  IMAD R9, R8, 0x2, R11 ;  /* 0x0000000208097824 */ /* 0x000fc600078e020b */
[----:B------:R1:W-:Y:S01]  /*306d0*/  @P3 STG.E.U16 desc[UR40][R6.64], R41 ;  /* 0x0000002906003986 */ /* 0x0003e2000c101528 */
[C---:B------:R-:W-:Y:S02]  /*306e0*/  LEA R4, P3, R11.reuse, R2, 0x1 ;  /* 0x000000020b047211 */ /* 0x040fe400078608ff */
[----:B------:R-:W-:Y:S01]  /*306f0*/  PRMT R42, R42, 0x7632, R42 ;  /* 0x000076322a2a7816 */ /* 0x000fe2000000002a */
[----:B------:R-:W4:Y:S01]  /*30700*/  LDC R8, c[0x0][0x248] ;  /* 0x00009200ff087b82 */ /* 0x000f220000000800 */
[----:B------:R-:W-:Y:S01]  /*30710*/  LEA.HI.X.SX32 R5, R11, R0, 0x1, P3 ;  /* 0x000000000b057211 */ /* 0x000fe200018f0eff */
[----:B0-----:R-:W-:Y:S01]  /*30720*/  IMAD R11, R14, 0x2, R9 ;  /* 0x000000020e0b7824 */ /* 0x001fe200078e0209 */
[----:B------:R-:W-:-:S03]  /*30730*/  ISETP.LT.AND P6, PT, R15, UR4, !P0 ;  /* 0x000000040f007c0c */ /* 0x000fc6000c7c1270 */
[----:B------:R0:W-:Y:S01]  /*30740*/  @P5 STG.E.U16 desc[UR40][R4.64], R42 ;  /* 0x0000002a04005986 */ /* 0x0001e2000c101528 */
[----:B-1----:R-:W-:Y:S01]  /*30750*/  LEA R6, P3, R9, R2, 0x1 ;  /* 0x0000000209067211 */ /* 0x002fe200078608ff */
[----:B------:R-:W-:Y:S01]  /*30760*/  ULDC UR4, c[0x0][0x22c] ;  /* 0x00008b0000047ab9 */ /* 0x000fe20000000800 */
[----:B------:R-:W-:Y:S01]  /*30770*/  PRMT R43, R43, 0x7632, R43 ;  /* 0x000076322b2b7816 */ /* 0x000fe2000000002b */
[----:B------:R-:W4:Y:S01]  /*30780*/  LDL.LU R15, [R1+0xf6c] ;  /* 0x000f6c00010f7983 */ /* 0x000f220000300800 */
[----:B------:R-:W-:Y:S01]  /*30790*/  LEA.HI.X.SX32 R7, R9, R0, 0x1, P3 ;  /* 0x0000000009077211 */ /* 0x000fe200018f0eff */
[----:B------:R-:W1:Y:S01]  /*307a0*/  LDC R14, c[0x0][0x248] ;  /* 0x00009200ff0e7b82 */ /* 0x000e620000000800 */
[----:B0-----:R-:W-:-:S04]  /*307b0*/  LEA R4, P5, R11, R2, 0x1 ;  /* 0x000000020b047211 */ /* 0x001fc800078a08ff */
[----:B------:R-:W-:Y:S01]  /*307c0*/  LEA.HI.X.SX32 R5, R11, R0, 0x1, P5 ;  /* 0x000000000b057211 */ /* 0x000fe200028f0eff */
[----:B------:R-:W-:Y:S01]  /*307d0*/  IMAD R11, R10, 0x2, R11 ;  /* 0x000000020a0b7824 */ /* 0x000fe200078e020b */
[----:B---3--:R-:W-:Y:S01]  /*307e0*/  ISETP.LT.AND P3, PT, R19, UR4, !P0 ;  /* 0x0000000413007c0c */ /* 0x008fe2000c761270 */
[----:B------:R-:W-:Y:S01]  /*307f0*/  @P4 STG.E.U16 desc[UR40][R6.64], R43 ;  /* 0x0000002b06004986 */ /* 0x000fe2000c101528 */
[----:B------:R-:W-:Y:S01]  /*30800*/  ULDC UR4, c[0x0][0x22c] ;  /* 0x00008b0000047ab9 */ /* 0x000fe20000000800 */
[----:B------:R-:W-:Y:S01]  /*30810*/  IMAD R9, R12, 0x2, R11 ;  /* 0x000000020c097824 */ /* 0x000fe200078e020b */
[----:B------:R-:W0:Y:S01]  /*30820*/  LDC R10, c[0x0][0x248] ;  /* 0x00009200ff0a7b82 */ /* 0x000e220000000800 */
[----:B------:R3:W-:Y:S01]  /*30830*/  @P2 STG.E.U16 desc[UR40][R4.64], R48 ;  /* 0x0000003004002986 */ /* 0x0007e2000c101528 */
[----:B--2---:R-:W-:Y:S01]  /*30840*/  ISETP.LT.AND P4, PT, R18, UR4, !P0 ;  /* 0x0000000412007c0c */ /* 0x004fe2000c781270 */
[----:B------:R-:W-:-:S05]  /*30850*/  ULDC UR4, c[0x0][0x22c] ;  /* 0x00008b0000047ab9 */ /* 0x000fca0000000800 */
[----:B------:R-:W2:Y:S01]  /*30860*/  LDC R12, c[0x0][0x248] ;  /* 0x00009200ff0c7b82 */ /* 0x000ea20000000800 */
[----:B---3--:R-:W-:-:S04]  /*30870*/  LEA R4, P5, R11, R2, 0x1 ;  /* 0x000000020b047211 */ /* 0x008fc800078a08ff */
[----:B------:R-:W-:Y:S02]  /*30880*/  LEA.HI.X.SX32 R5, R11, R0, 0x1, P5 ;  /* 0x000000000b057211 */ /* 0x000fe400028f0eff */
[----:B------:R-:W-:-:S04]  /*30890*/  LEA R6, P5, R9, R2, 0x1 ;  /* 0x0000000209067211 */ /* 0x000fc800078a08ff */
[----:B------:R-:W-:Y:S02]  /*308a0*/  LEA.HI.X.SX32 R7, R9, R0, 0x1, P5 ;  /* 0x0000000009077211 */ /* 0x000fe400028f0eff */
[----:B----4-:R-:W-:Y:S01]  /*308b0*/  ISETP.LT.AND P2, PT, R13, UR4, !P0 ;  /* 0x000000040d007c0c */ /* 0x010fe2000c741270 */
[----:B------:R-:W-:Y:S01]  /*308c0*/  ULDC UR4, c[0x0][0x22c] ;  /* 0x00008b0000047ab9 */ /* 0x000fe20000000800 */
[----:B------:R-:W3:Y:S01]  /*308d0*/  LDL.LU R13, [R1+0xf68] ;  /* 0x000f6800010d7983 */ /* 0x000ee20000300800 */
[----:B------:R-:W-:Y:S01]  /*308e0*/  ISETP.LT.AND P5, PT, R17, UR4, !P0 ;  /* 0x0000000411007c0c */ /* 0x000fe2000c7a1270 */
[----:B------:R-:W-:Y:S02]  /*308f0*/  IMAD R11, R8, 0x2, R9 ;  /* 0x00000002080b7824 */ /* 0x000fe400078e0209 */
[----:B------:R-:W4:Y:S01]  /*30900*/  LDL.LU R17, [R1+0xf48] ;  /* 0x000f480001117983 */ /* 0x000f220000300800 */
[----:B------:R-:W-:Y:S01]  /*30910*/  PRMT R48, R48, 0x7632, R48 ;  /* 0x0000763230307816 */ /* 0x000fe20000000030 */
[----:B------:R-:W-:-:S02]  /*30920*/  ULDC UR4, c[0x0][0x22c] ;  /* 0x00008b0000047ab9 */ /* 0x000fc40000000800 */
[----:B------:R1:W-:Y:S04]  /*30930*/  @P6 STG.E.U16 desc[UR40][R4.64], R49 ;  /* 0x0000003104006986 */ /* 0x0003e8000c101528 */
[----:B------:R2:W-:Y:S01]  /*30940*/  @P3 STG.E.U16 desc[UR40][R6.64], R50 ;  /* 0x0000003206003986 */ /* 0x0005e2000c101528 */
[----:B-1----:R-:W-:Y:S02]  /*30950*/  LEA R4, P6, R11, R2, 0x1 ;  /* 0x000000020b047211 */ /* 0x002fe400078c08ff */
[----:B------:R-:W-:Y:S01]  /*30960*/  ISETP.LT.AND P3, PT, R15, UR5, !P0 ;  /* 0x000000050f007c0c */ /* 0x000fe2000c761270 */
[----:B------:R-:W-:Y:S01]  /*30970*/  ULDC UR5, c[0x0][0x22c] ;  /* 0x00008b0000057ab9 */ /* 0x000fe20000000800 */
[----:B------:R-:W4:Y:S01]  /*30980*/  LDL.LU R15, [R1+0xf44] ;  /* 0x000f4400010f7983 */ /* 0x000f220000300800 */
[----:B------:R-:W-:Y:S01]  /*30990*/  LEA.HI.X.SX32 R5, R11, R0, 0x1, P6 ;  /* 0x000000000b057211 */ /* 0x000fe200030f0eff */
[----:B0-----:R-:W-:Y:S01]  /*309a0*/  IMAD R11, R10, 0x2, R11 ;  /* 0x000000020a0b7824 */ /* 0x001fe200078e020b */
[----:B------:R-:W-:Y:S01]  /*309b0*/  ISETP.LT.AND P6, PT, R16, UR4, !P0 ;  /* 0x0000000410007c0c */ /* 0x000fe2000c7c1270 */
[----:B------:R-:W4:Y:S01]  /*309c0*/  LDL.LU R19, [R1+0xf3c] ;  /* 0x000f3c0001137983 */ /* 0x000f220000300800 */
[----:B------:R-:W-:Y:S01]  /*309d0*/  ULDC UR4, c[0x0][0x22c] ;  /* 0x00008b0000047ab9 */ /* 0x000fe20000000800 */
[----:B--2---:R-:W-:Y:S01]  /*309e0*/  IMAD R7, R12, 0x2, R11 ;  /* 0x000000020c077824 */ /* 0x004fe200078e020b */
[----:B------:R-:W0:Y:S01]  /*309f0*/  LDC R10, c[0x0][0x248] ;  /* 0x00009200ff0a7b82 */ /* 0x000e220000000800 */
[----:B------:R1:W-:Y:S01]  /*30a00*/  @P4 STG.E.U16 desc[UR40][R4.64], R51 ;  /* 0x0000003304004986 */ /* 0x0003e2000c101528 */
[----:B------:R-:W-:-:S04]  /*30a10*/  LEA R8, P4, R11, R2, 0x1 ;  /* 0x000000020b087211 */ /* 0x000fc800078808ff */
[----:B------:R-:W-:Y:S01]  /*30a20*/  LEA.HI.X.SX32 R9, R11, R0, 0x1, P4 ;  /* 0x000000000b097211 */ /* 0x000fe200020f0eff */
[----:B------:R-:W-:Y:S01]  /*30a30*/  IMAD R11, R14, 0x2, R7 ;  /* 0x000000020e0b7824 */ /* 0x000fe200078e0207 */
[C---:B------:R-:W-:Y:S01]  /*30a40*/  LEA R6, P4, R7.reuse, R2, 0x1 ;  /* 0x0000000207067211 */ /* 0x040fe200078808ff */
[----:B------:R-:W2:Y:S02]  /*30a50*/  LDC R12, c[0x0][0x248] ;  /* 0x00009200ff0c7b82 */ /* 0x000ea40000000800 */
[----:B------:R0:W-:Y:S01]  /*30a60*/  @P2 STG.E.U16 desc[UR40][R8.64], R48 ;  /* 0x0000003008002986 */ /* 0x0001e2000c101528 */
[----:B------:R-:W-:Y:S02]  /*30a70*/  LEA.HI.X.SX32 R7, R7, R0, 0x1, P4 ;  /* 0x0000000007077211 */ /* 0x000fe400020f0eff */
[----:B-1----:R-:W-:-:S03]  /*30a80*/  LEA R4, P4, R11, R2, 0x1 ;  /* 0x000000020b047211 */ /* 0x002fc600078808ff */
[----:B------:R-:W1:Y:S01]  /*30a90*/  LDC R16, c[0x0][0x248] ;  /* 0x00009200ff107b82 */ /* 0x000e620000000800 */
[----:B------:R-:W-:Y:S02]  /*30aa0*/  LEA.HI.X.SX32 R5, R11, R0, 0x1, P4 ;  /* 0x000000000b057211 */ /* 0x000fe400020f0eff */
[----:B------:R-:W-:Y:S02]  /*30ab0*/  PRMT R49, R49, 0x7632, R49 ;  /* 0x0000763231317816 */ /* 0x000fe40000000031 */
[----:B------:R-:W-:Y:S02]  /*30ac0*/  PRMT R50, R50, 0x7632, R50 ;  /* 0x0000763232327816 */ /* 0x000fe40000000032 */
[----:B------:R-:W-:Y:S01]  /*30ad0*/  PRMT R51, R51, 0x7632, R51 ;  /* 0x0000763233337816 */ /* 0x000fe20000000033 */
[----:B------:R-:W1:Y:S01]  /*30ae0*/  LDC R14, c[0x0][0x248] ;  /* 0x00009200ff0e7b82 */ /* 0x000e620000000800 */
[----:B---3--:R-:W-:Y:S01]  /*30af0*/  ISETP.LT.AND P2, PT, R13, UR4, !P0 ;  /* 0x000000040d007c0c */ /* 0x008fe2000c741270 */
[----:B------:R-:W-:Y:S01]  /*30b00*/  ULDC UR4, c[0x0][0x22c] ;  /* 0x00008b0000047ab9 */ /* 0x000fe20000000800 */
[----:B------:R-:W3:Y:S01]  /*30b10*/  LDL.LU R13, [R1+0xf18] ;  /* 0x000f1800010d7983 */ /* 0x000ee20000300800 */
[----:B----4-:R-:W-:Y:S01]  /*30b20*/  ISETP.LT.AND P4, PT, R17, UR4, !P0 ;  /* 0x0000000411007c0c */ /* 0x010fe2000c781270 */
[----:B0-----:R-:W-:-:S02]  /*30b30*/  IMAD R11, R10, 0x2, R11 ;  /* 0x000000020a0b7824 */ /* 0x001fc400078e020b */
[----:B------:R-:W4:Y:S01]  /*30b40*/  LDL.LU R18, [R1+0xf14] ;  /* 0x000f140001127983 */ /* 0x000f220000300800 */
[----:B------:R-:W0:Y:S01]  /*30b50*/  LDC R10, c[0x0][0x248] ;  /* 0x00009200ff0a7b82 */ /* 0x000e220000000800 */
[----:B------:R-:W-:Y:S02]  /*30b60*/  ULDC UR4, c[0x0][0x22c] ;  /* 0x00008b0000047ab9 */ /* 0x000fe40000000800 */
[----:B------:R-:W4:Y:S04]  /*30b70*/  LDL.LU R17, [R1+0xef0] ;  /* 0x000ef00001117983 */ /* 0x000f280000300800 */
[----:B------:R2:W-:Y:S04]  /*30b80*/  @P5 STG.E.U16 desc[UR40][R6.64], R49 ;  /* 0x0000003106005986 */ /* 0x0005e8000c101528 */
[----:B------:R1:W-:Y:S01]  /*30b90*/  @P6 STG.E.U16 desc[UR40][R4.64], R50 ;  /* 0x0000003204006986 */ /* 0x0003e2000c101528 */
[----:B------:R-:W-:Y:S01]  /*30ba0*/  LEA R8, P6, R11, R2, 0x1 ;  /* 0x000000020b087211 */ /* 0x000fe200078c08ff */
[----:B--2---:R-:W-:Y:S01]  /*30bb0*/  IMAD R7, R12, 0x2, R11 ;  /* 0x000000020c077824 */ /* 0x004fe200078e020b */
[----:B------:R-:W-:Y:S01]  /*30bc0*/  ISETP.LT.AND P5, PT, R15, UR4, !P0 ;  /* 0x000000040f007c0c */ /* 0x000fe2000c7a1270 */
[----:B------:R-:W-:Y:S01]  /*30bd0*/  ULDC UR4, c[0x0][0x22c] ;  /* 0x00008b0000047ab9 */ /* 0x000fe20000000800 */
[----:B------:R-:W2:Y:S01]  /*30be0*/  LDL.LU R15, [R1+0xeec] ;  /* 0x000eec00010f7983 */ /* 0x000ea20000300800 */
[----:B------:R-:W-:Y:S01]  /*30bf0*/  LEA.HI.X.SX32 R9, R11, R0, 0x1, P6 ;  /* 0x000000000b097211 */ /* 0x000fe200030f0eff */
[----:B-1----:R-:W-:Y:S01]  /*30c00*/  IMAD R11, R16, 0x2, R7 ;  /* 0x00000002100b7824 */ /* 0x002fe200078e0207 */
[C---:B------:R-:W-:Y:S01]  /*30c10*/  LEA R6, P6, R7.reuse, R2, 0x1 ;  /* 0x0000000207067211 */ /* 0x040fe200078c08ff */
[----:B------:R-:W2:Y:S01]  /*30c20*/  LDL.LU R20, [R1+0xec8] ;  /* 0x000ec80001147983 */ /* 0x000ea20000300800 */
[----:B------:R-:W1:Y:S02]  /*30c30*/  LDC R12, c[0x0][0x248] ;  /* 0x00009200ff0c7b82 */ /* 0x000e640000000800 */
[----:B------:R-:W-:-:S02]  /*30c40*/  LEA.HI.X.SX32 R7, R7, R0, 0x1, P6 ;  /* 0x0000000007077211 */ /* 0x000fc400030f0eff */
[----:B------:R-:W-:-:S04]  /*30c50*/  LEA R4, P6, R11, R2, 0x1 ;  /* 0x000000020b047211 */ /* 0x000fc800078c08ff */
[----:B------:R-:W-:Y:S01]  /*30c60*/  LEA.HI.X.SX32 R5, R11, R0, 0x1, P6 ;  /* 0x000000000b057211 */ /* 0x000fe200030f0eff */
[----:B0-----:R-:W-:Y:S01]  /*30c70*/  IMAD R11, R10, 0x2, R11 ;  /* 0x000000020a0b7824 */ /* 0x001fe200078e020b */
[----:B------:R0:W-:Y:S01]  /*30c80*/  @P3 STG.E.U16 desc[UR40][R8.64], R51 ;  /* 0x0000003308003986 */ /* 0x0001e2000c101528 */
[----:B------:R-:W-:Y:S01]  /*30c90*/  ISETP.LT.AND P3, PT, R19, UR4, !P0 ;  /* 0x0000000413007c0c */ /* 0x000fe2000c761270 */
[----:B------:R-:W-:Y:S01]  /*30ca0*/  ULDC UR4, c[0x0][0x22c] ;  /* 0x00008b0000047ab9 */ /* 0x000fe20000000800 */
[----:B------:R-:W1:Y:S01]  /*30cb0*/  LDC R16, c[0x0][0x248] ;  /* 0x00009200ff107b82 */ /* 0x000e620000000800 */
[----:B------:R4:W-:Y:S01]  /*30cc0*/  @P2 STG.E.U16 desc[UR40][R6.64], R56 ;  /* 0x0000003806002986 */ /* 0x0009e2000c101528 */
[----:B0-----:R-:W-:-:S03]  /*30cd0*/  LEA R8, P6, R11, R2, 0x1 ;  /* 0x000000020b087211 */ /* 0x001fc600078c08ff */
[----:B------:R0:W-:Y:S01]  /*30ce0*/  @P4 STG.E.U16 desc[UR40][R4.64], R57 ;  /* 0x0000003904004986 */ /* 0x0001e2000c101528 */
[----:B------:R-:W-:-:S03]  /*30cf0*/  LEA.HI.X.SX32 R9, R11, R0, 0x1, P6 ;  /* 0x000000000b097211 */ /* 0x000fc600030f0eff */
[----:B------:R-:W2:Y:S04]  /*30d00*/  LDL.LU R19, [R1+0xec4] ;  /* 0x000ec40001137983 */ /* 0x000ea80000300800 */
[----:B------:R0:W-:Y:S01]  /*30d10*/  @P5 STG.E.U16 desc[UR40][R8.64], R58 ;  /* 0x0000003a08005986 */ /* 0x0001e2000c101528 */
[----:B---3--:R-:W-:Y:S01]  /*30d20*/  ISETP.LT.AND P2, PT, R13, UR4, !P0 ;  /* 0x000000040d007c0c */ /* 0x008fe2000c741270 */
[----:B------:R-:W-:Y:S02]  /*30d30*/  ULDC UR4, c[0x0][0x22c] ;  /* 0x00008b0000047ab9 */ /* 0x000fe40000000800 */
[----:B----4-:R-:W-:Y:S01]  /*30d40*/  ISETP.LT.AND P4, PT, R18, UR4, !P0 ;  /* 0x0000000412007c0c */ /* 0x010fe2000c781270 */
[----:B------:R-:W-:Y:S01]  /*30d50*/  ULDC UR4, c[0x0][0x22c] ;  /* 0x00008b0000047ab9 */ /* 0x000fe20000000800 */
[----:B------:R-:W-:Y:S01]  /*30d60*/  IMAD R13, R14, 0x2, R11 ;  /* 0x000000020e0d7824 */ /* 0x000fe200078e020b */
[----:B------:R-:W-:Y:S01]  /*30d70*/  PRMT R56, R56, 0x7632, R56 ;  /* 0x0000763238387816 */ /* 0x000fe20000000038 */
[----:B------:R-:W3:Y:S01]  /*30d80*/  LDC R14, c[0x0][0x248] ;  /* 0x00009200ff0e7b82 */ /* 0x000ee20000000800 */
[----:B------:R-:W-:Y:S01]  /*30d90*/  ISETP.LT.AND P5, PT, R17, UR4, !P0 ;  /* 0x0000000411007c0c */ /* 0x000fe2000c7a1270 */
[----:B------:R-:W-:Y:S01]  /*30da0*/  ULDC UR4, c[0x0][0x22c] ;  /* 0x00008b0000047ab9 */ /* 0x000fe20000000800 */
[----:B------:R-:W4:Y:S01]  /*30db0*/  LDL.LU R17, [R1+0xea0] ;  /* 0x000ea00001117983 */ /* 0x000f220000300800 */
[----:B------:R-:W-:-:S04]  /*30dc0*/  LEA R10, P6, R13, R2, 0x1 ;  /* 0x000000020d0a7211 */ /* 0x000fc800078c08ff */
[----:B------:R-:W-:Y:S01]  /*30dd0*/  LEA.HI.X.SX32 R11, R13, R0, 0x1, P6 ;  /* 0x000000000d0b7211 */ /* 0x000fe200030f0eff */
[----:B-1----:R-:W-:Y:S01]  /*30de0*/  IMAD R7, R12, 0x2, R13 ;  /* 0x000000020c077824 */ /* 0x002fe200078e020d */
[----:B0-----:R-:W-:Y:S01]  /*30df0*/  PRMT R57, R57, 0x7632, R57 ;  /* 0x0000763239397816 */ /* 0x001fe20000000039 */
[----:B------:R-:W0:Y:S02]  /*30e00*/  LDC R18, c[0x0][0x248] ;  /* 0x00009200ff127b82 */ /* 0x000e240000000800 */
[----:B------:R0:W-:Y:S01]  /*30e10*/  @P3 STG.E.U16 desc[UR40][R10.64], R59 ;  /* 0x0000003b0a003986 */ /* 0x0001e2000c101528 */
[----:B------:R-:W-:Y:S01]  /*30e20*/  LEA R4, P6, R7, R2, 0x1 ;  /* 0x0000000207047211 */ /* 0x000fe200078c08ff */
[----:B------:R-:W-:Y:S01]  /*30e30*/  IMAD R13, R16, 0x2, R7 ;  /* 0x00000002100d7824 */ /* 0x000fe200078e0207 */
[----:B------:R-:W-:-:S03]  /*30e40*/  PRMT R58, R58, 0x7632, R58 ;  /* 0x000076323a3a7816 */ /* 0x000fc6000000003a */
[----:B------:R-:W1:Y:S01]  /*30e50*/  LDC R12, c[0x0][0x248] ;  /* 0x00009200ff0c7b82 */ /* 0x000e620000000800 */
[----:B--2---:R-:W-:Y:S01]  /*30e60*/  ISETP.LT.AND P3, PT, R15, UR4, !P0 ;  /* 0x000000040f007c0c */ /* 0x004fe2000c761270 */
[----:B------:R-:W-:Y:S01]  /*30e70*/  ULDC UR4, c[0x0][0x22c] ;  /* 0x00008b0000047ab9 */ /* 0x000fe20000000800 */
[----:B------:R-:W2:Y:S01]  /*30e80*/  LDL.LU R15, [R1+0xe9c] ;  /* 0x000e9c00010f7983 */ /* 0x000ea20000300800 */
[----:B------:R-:W-:Y:S02]  /*30e90*/  LEA.HI.X.SX32 R5, R7, R0, 0x1, P6 ;  /* 0x0000000007057211 */ /* 0x000fe400030f0eff */
[C---:B------:R-:W-:Y:S01]  /*30ea0*/  LEA R6, P6, R13.reuse, R2, 0x1 ;  /* 0x000000020d067211 */ /* 0x040fe200078c08ff */
[----:B------:R-:W2:Y:S01]  /*30eb0*/  LDL.LU R23, [R1+0xe78] ;  /* 0x000e780001177983 */ /* 0x000ea20000300800 */
[----:B------:R-:W1:Y:S02]  /*30ec0*/  LDC R16, c[0x0][0x248] ;  /* 0x00009200ff107b82 */ /* 0x000e640000000800 */
[----:B------:R-:W-:Y:S01]  /*30ed0*/  LEA.HI.X.SX32 R7, R13, R0, 0x1, P6 ;  /* 0x000000000d077211 */ /* 0x000fe200030f0eff */
[----:B------:R4:W-:Y:S01]  /*30ee0*/  @P2 STG.E.U16 desc[UR40][R4.64], R56 ;  /* 0x0000003804002986 */ /* 0x0009e2000c101528 */
[----:B---3--:R-:W-:Y:S01]  /*30ef0*/  IMAD R13, R14, 0x2, R13 ;  /* 0x000000020e0d7824 */ /* 0x008fe200078e020d */
[----:B------:R-:W-:Y:S01]  /*30f00*/  ISETP.LT.AND P2, PT, R20, UR4, !P0 ;  /* 0x0000000414007c0c */ /* 0x000fe2000c741270 */
[----:B------:R-:W-:Y:S01]  /*30f10*/  ULDC UR4, c[0x0][0x22c] ;  /* 0x00008b0000047ab9 */ /* 0x000fe20000000800 */
[----:B------:R-:W3:Y:S01]  /*30f20*/  LDL.LU R22, [R1+0xe74] ;  /* 0x000e740001167983 */ /* 0x000ee20000300800 */
[----:B------:R-:W1:Y:S03]  /*30f30*/  LDC R14, c[0x0][0x248] ;  /* 0x00009200ff0e7b82 */ /* 0x000e660000000800 */
[----:B------:R-:W3:Y:S04]  /*30f40*/  LDL.LU R20, [R1+0xe50] ;  /* 0x000e500001147983 */ /* 0x000ee80000300800 */
[----:B------:R1:W-:Y:S01]  /*30f50*/  @P4 STG.E.U16 desc[UR40][R6.64], R57 ;  /* 0x0000003906004986 */ /* 0x0003e2000c101528 */
[----:B------:R-:W-:-:S03]  /*30f60*/  LEA R8, P4, R13, R2, 0x1 ;  /* 0x000000020d087211 */ /* 0x000fc600078808ff */
[----:B------:R-:W3:Y:S01]  /*30f70*/  LDL.LU R21, [R1+0xe4c] ;  /* 0x000e4c0001157983 */ /* 0x000ee20000300800 */
[----:B------:R-:W-:Y:S02]  /*30f80*/  LEA.HI.X.SX32 R9, R13, R0, 0x1, P4 ;  /* 0x000000000d097211 */ /* 0x000fe400020f0eff */
[----:B------:R-:W-:Y:S01]  /*30f90*/  ISETP.LT.AND P4, PT, R19, UR4, !P0 ;  /* 0x0000000413007c0c */ /* 0x000fe2000c781270 */
[----:B------:R-:W-:Y:S01]  /*30fa0*/  ULDC UR4, c[0x0][0x22c] ;  /* 0x00008b0000047ab9 */ /* 0x000fe20000000800 */
[----:B------:R-:W3:Y:S04]  /*30fb0*/  LDL.LU R19, [R1+0xe28] ;  /* 0x000e280001137983 */ /* 0x000ee80000300800 */
[----:B------:R-:W-:Y:S01]  /*30fc0*/  @P5 STG.E.U16 desc[UR40][R8.64], R58 ;  /* 0x0000003a08005986 */ /* 0x000fe2000c101528 */
[----:B0-----:R-:W-:-:S02]  /*30fd0*/  IMAD R11, R18, 0x2, R13 ;  /* 0x00000002120b7824 */ /* 0x001fc400078e020d */
[----:B------:R-:W0:Y:S01]  /*30fe0*/  LDC R18, c[0x0][0x248] ;  /* 0x00009200ff127b82 */ /* 0x000e220000000800 */
[----:B----4-:R-:W-:Y:S01]  /*30ff0*/  ISETP.LT.AND P5, PT, R17, UR4, !P0 ;  /* 0x0000000411007c0c */ /* 0x010fe2000c7a1270 */
[----:B------:R-:W-:Y:S01]  /*31000*/  ULDC UR4, c[0x0][0x22c] ;  /* 0x00008b0000047ab9 */ /* 0x000fe20000000800 */
[----:B------:R-:W4:Y:S01]  /*31010*/  LDL.LU R17, [R1+0xe24] ;  /* 0x000e240001117983 */ /* 0x000f220000300800 */
[----:B------:R-:W-:-:S04]  /*31020*/  LEA R4, P6, R11, R2, 0x1 ;  /* 0x000000020b047211 */ /* 0x000fc800078c08ff */
[----:B------:R-:W-:Y:S01]  /*31030*/  LEA.HI.X.SX32 R5, R11, R0, 0x1, P6 ;  /* 0x000000000b057211 */ /* 0x000fe200030f0eff */
[----:B-1----:R-:W-:Y:S01]  /*31040*/  IMAD R11, R12, 0x2, R11 ;  /* 0x000000020c0b7824 */ /* 0x002fe200078e020b */
[----:B------:R-:W-:Y:S01]  /*31050*/  PRMT R59, R59, 0x7632, R59 ;  /* 0x000076323b3b7816 */ /* 0x000fe2000000003b */
[----:B------:R-:W1:Y:S02]  /*31060*/  LDC R12, c[0x0][0x248] ;  /* 0x00009200ff0c7b82 */ /* 0x000e640000000800 */
[----:B------:R-:W-:Y:S02]  /*31070*/  IMAD R13, R16, 0x2, R11 ;  /* 0x00000002100d7824 */ /* 0x000fe400078e020b */
[----:B------:R0:W-:Y:S01]  /*31080*/  @P3 STG.E.U16 desc[UR40][R4.64], R59 ;  /* 0x0000003b04003986 */ /* 0x0001e2000c101528 */
[-C--:B------:R-:W-:Y:S02]  /*31090*/  LEA R6, P3, R11, R2.reuse, 0x1 ;  /* 0x000000020b067211 */ /* 0x080fe400078608ff */
[----:B------:R-:W-:Y:S01]  /*310a0*/  LEA R10, P6, R13, R2, 0x1 ;  /* 0x000000020d0a7211 */ /* 0x000fe200078c08ff */
[----:B------:R-:W3:Y:S01]  /*310b0*/  LDC R16, c[0x0][0x248] ;  /* 0x00009200ff107b82 */ /* 0x000ee20000000800 */
[----:B------:R-:W-:-:S02]  /*310c0*/  LEA.HI.X.SX32 R7, R11, R0, 0x1, P3 ;  /* 0x000000000b077211 */ /* 0x000fc400018f0eff */
[----:B------:R-:W-:Y:S01]  /*310d0*/  LEA.HI.X.SX32 R11, R13, R0, 0x1, P6 ;  /* 0x000000000d0b7211 */ /* 0x000fe200030f0eff */
[----:B------:R-:W-:-:S04]  /*310e0*/  IMAD R13, R14, 0x2, R13 ;  /* 0x000000020e0d7824 */ /* 0x000fc800078e020d */
[----:B------:R-:W3:Y:S01]  /*310f0*/  LDC R14, c[0x0][0x248] ;  /* 0x00009200ff0e7b82 */ /* 0x000ee20000000800 */
[----:B--2---:R-:W-:Y:S01]  /*31100*/  ISETP.LT.AND P3, PT, R15, UR5, !P0 ;  /* 0x000000050f007c0c */ /* 0x004fe2000c761270 */
[----:B0-----:R-:W-:Y:S01]  /*31110*/  IMAD R15, R18, 0x2, R13 ;  /* 0x00000002120f7824 */ /* 0x001fe200078e020d */
[----:B------:R0:W-:Y:S01]  /*31120*/  @P2 STG.E.U16 desc[UR40][R6.64], R64 ;  /* 0x0000004006002986 */ /* 0x0001e2000c101528 */
[-C--:B------:R-:W-:Y:S01]  /*31130*/  LEA R4, P2, R13, R2.reuse, 0x1 ;  /* 0x000000020d047211 */ /* 0x080fe200078408ff */
[----:B------:R-:W-:Y:S02]  /*31140*/  ULDC UR5, c[0x0][0x22c] ;  /* 0x00008b0000057ab9 */ /* 0x000fe40000000800 */
[----:B------:R-:W-:Y:S02]  /*31150*/  LEA R8, P6, R15, R2, 0x1 ;  /* 0x000000020f087211 */ /* 0x000fe400078c08ff */
[-C--:B------:R-:W-:Y:S02]  /*31160*/  LEA.HI.X.SX32 R5, R13, R0.reuse, 0x1, P2 ;  /* 0x000000000d057211 */ /* 0x080fe400010f0eff */
[----:B------:R-:W-:Y:S01]  /*31170*/  LEA.HI.X.SX32 R9, R15, R0, 0x1, P6 ;  /* 0x000000000f097211 */ /* 0x000fe200030f0eff */
[----:B-1----:R-:W-:Y:S01]  /*31180*/  IMAD R15, R12, 0x2, R15 ;  /* 0x000000020c0f7824 */ /* 0x002fe200078e020f */
[----:B------:R-:W-:Y:S01]  /*31190*/  ISETP.LT.AND P2, PT, R23, UR4, !P0 ;  /* 0x0000000417007c0c */ /* 0x000fe2000c741270 */
[----:B------:R1:W-:Y:S01]  /*311a0*/  @P4 STG.E.U16 desc[UR40][R10.64], R65 ;  /* 0x000000410a004986 */ /* 0x0003e2000c101528 */
[----:B------:R-:W-:Y:S01]  /*311b0*/  ULDC UR4, c[0x0][0x22c] ;  /* 0x00008b0000047ab9 */ /* 0x000fe20000000800 */
[----:B0-----:R-:W-:Y:S01]  /*311c0*/  PRMT R64, R64, 0x7632, R64 ;  /* 0x0000763240407816 */ /* 0x001fe20000000040 */
[----:B------:R-:W0:Y:S01]  /*311d0*/  LDC R12, c[0x0][0x248] ;  /* 0x00009200ff0c7b82 */ /* 0x000e220000000800 */
[----:B------:R2:W-:Y:S01]  /*311e0*/  @P5 STG.E.U16 desc[UR40][R4.64], R66 ;  /* 0x0000004204005986 */ /* 0x0005e2000c101528 */
[----:B---3--:R-:W-:Y:S01]  /*311f0*/  ISETP.LT.AND P5, PT, R20, UR4, !P0 ;  /* 0x0000000414007c0c */ /* 0x008fe2000c7a1270 */
[----:B------:R-:W-:-:S02]  /*31200*/  ULDC UR4, c[0x0][0x22c] ;  /* 0x00008b0000047ab9 */ /* 0x000fc40000000800 */
[----:B------:R3:W-:Y:S01]  /*31210*/  @P3 STG.E.U16 desc[UR40][R8.64], R67 ;  /* 0x0000004308003986 */ /* 0x0007e2000c101528 */
[----:B------:R-:W-:-:S03]  /*31220*/  LEA R6, P3, R15, R2, 0x1 ;  /* 0x000000020f067211 */ /* 0x000fc600078608ff */
[----:B------:R-:W4:Y:S01]  /*31230*/  LDL.LU R20, [R1+0xe00] ;  /* 0x000e000001147983 */ /* 0x000f220000300800 */
[----:B-1----:R-:W-:Y:S01]  /*31240*/  IMAD R11, R14, 0x2, R15 ;  /* 0x000000020e0b7824 */ /* 0x002fe200078e020f */
[----:B------:R-:W-:Y:S01]  /*31250*/  LEA.HI.X.SX32 R7, R15, R0, 0x1, P3 ;  /* 0x000000000f077211 */ /* 0x000fe200018f0eff */
[----:B------:R-:W1:Y:S01]  /*31260*/  LDC R10, c[0x0][0x248] ;  /* 0x00009200ff0a7b82 */ /* 0x000e620000000800 */
[----:B------:R-:W4:Y:S01]  /*31270*/  LDL.LU R13, [R1+0xdfc] ;  /* 0x000dfc00010d7983 */ /* 0x000f220000300800 */
[----:B------:R-:W-:Y:S01]  /*31280*/  ISETP.LT.AND P3, PT, R21, UR4, !P0 ;  /* 0x0000000415007c0c */ /* 0x000fe2000c761270 */
[----:B------:R-:W-:Y:S01]  /*31290*/  ULDC UR4, c[0x0][0x22c] ;  /* 0x00008b0000047ab9 */ /* 0x000fe20000000800 */
[----:B--2---:R-:W-:Y:S01]  /*312a0*/  LEA R4, P6, R11, R2, 0x1 ;  /* 0x000000020b047211 */ /* 0x004fe200078c08ff */
[----:B------:R1:W-:Y:S01]  /*312b0*/  @P2 STG.E.U16 desc[UR40][R6.64], R64 ;  /* 0x0000004006002986 */ /* 0x0003e2000c101528 */
[----:B------:R-:W-:Y:S01]  /*312c0*/  ISETP.LT.AND P2, PT, R19, UR4, !P0 ;  /* 0x0000000413007c0c */ /* 0x000fe2000c741270 */
[----:B------:R-:W-:Y:S01]  /*312d0*/  ULDC UR4, c[0x0][0x22c] ;  /* 0x00008b0000047ab9 */ /* 0x000fe20000000800 */
[----:B------:R-:W-:Y:S01]  /*312e0*/  LEA.HI.X.SX32 R5, R11, R0, 0x1, P6 ;  /* 0x000000000b057211 */ /* 0x000fe200030f0eff */
[----:B------:R-:W2:Y:S01]  /*312f0*/  LDL.LU R18, [R1+0xdd8] ;  /* 0x000dd80001127983 */ /* 0x000ea20000300800 */
[----:B------:R-:W-:Y:S01]  /*31300*/  ISETP.LT.AND P4, PT, R22, UR5, !P0 ;  /* 0x0000000516007c0c */ /* 0x000fe2000c781270 */
[----:B------:R-:W0:Y:S01]  /*31310*/  LDC R14, c[0x0][0x248] ;  /* 0x00009200ff0e7b82 */ /* 0x000e220000000800 */
[----:B------:R-:W-:Y:S01]  /*31320*/  PRMT R65, R65, 0x7632, R65 ;  /* 0x0000763241417816 */ /* 0x000fe20000000041 */
[----:B---3--:R-:W-:Y:S01]  /*31330*/  IMAD R9, R16, 0x2, R11 ;  /* 0x0000000210097824 */ /* 0x008fe200078e020b */
[----:B------:R-:W-:Y:S01]  /*31340*/  PRMT R66, R66, 0x7632, R66 ;  /* 0x0000763242427816 */ /* 0x000fe20000000042 */
[----:B------:R-:W-:-:S04]  /*31350*/  ULDC UR5, c[0x0][0x22c] ;  /* 0x00008b0000057ab9 */ /* 0x000fc80000000800 */
[----:B------:R-:W3:Y:S01]  /*31360*/  LDC R16, c[0x0][0x248] ;  /* 0x00009200ff107b82 */ /* 0x000ee20000000800 */
[----:B----4-:R-:W-:-:S03]  /*31370*/  ISETP.LT.AND P6, PT, R17, UR4, !P0 ;  /* 0x0000000411007c0c */ /* 0x010fc6000c7c1270 */
[----:B------:R4:W-:Y:S04]  /*31380*/  @P4 STG.E.U16 desc[UR40][R4.64], R65 ;  /* 0x0000004104004986 */ /* 0x0009e8000c101528 */
[----:B------:R-:W2:Y:S01]  /*31390*/  LDL.LU R17, [R1+0xdd4] ;  /* 0x000dd40001117983 */ /* 0x000ea20000300800 */
[----:B------:R-:W-:Y:S01]  /*313a0*/  LEA R8, P4, R9, R2, 0x1 ;  /* 0x0000000209087211 */ /* 0x000fe200078808ff */
[----:B-1----:R-:W-:Y:S01]  /*313b0*/  IMAD R7, R10, 0x2, R9 ;  /* 0x000000020a077824 */ /* 0x002fe200078e0209 */
[----:B------:R-:W-:Y:S01]  /*313c0*/  PRMT R67, R67, 0x7632, R67 ;  /* 0x0000763243437816 */ /* 0x000fe20000000043 */
[----:B------:R-:W2:Y:S01]  /*313d0*/  LDL.LU R19, [R1+0xdb0] ;  /* 0x000db00001137983 */ /* 0x000ea20000300800 */
[----:B------:R-:W-:Y:S01]  /*313e0*/  LEA.HI.X.SX32 R9, R9, R0, 0x1, P4 ;  /* 0x0000000009097211 */ /* 0x000fe200020f0eff */
[----:B------:R-:W-:Y:S01]  /*313f0*/  ULDC UR4, c[0x0][0x22c] ;  /* 0x00008b0000047ab9 */ /* 0x000fe20000000800 */
[----:B------:R-:W1:Y:S01]  /*31400*/  LDC R10, c[0x0][0x248] ;  /* 0x00009200ff0a7b82 */ /* 0x000e620000000800 */
[----:B------:R-:W2:Y:S01]  /*31410*/  LDL.LU R15, [R1+0xdac] ;  /* 0x000dac00010f7983 */ /* 0x000ea20000300800 */
[----:B0-----:R-:W-:Y:S01]  /*31420*/  IMAD R11, R12, 0x2, R7 ;  /* 0x000000020c0b7824 */ /* 0x001fe200078e0207 */
[----:B------:R-:W-:-:S02]  /*31430*/  LEA R6, P4, R7, R2, 0x1 ;  /* 0x0000000207067211 */ /* 0x000fc400078808ff */
[----:B------:R0:W-:Y:S02]  /*31440*/  @P5 STG.E.U16 desc[UR40][R8.64], R66 ;  /* 0x0000004208005986 */ /* 0x0001e4000c101528 */
[----:B----4-:R-:W-:Y:S01]  /*31450*/  LEA R4, P5, R11, R2, 0x1 ;  /* 0x000000020b047211 */ /* 0x010fe200078a08ff */
[----:B------:R-:W4:Y:S01]  /*31460*/  LDC R12, c[0x0][0x248] ;  /* 0x00009200ff0c7b82 */ /* 0x000f220000000800 */
[-C--:B------:R-:W-:Y:S02]  /*31470*/  LEA.HI.X.SX32 R7, R7, R0.reuse, 0x1, P4 ;  /* 0x0000000007077211 */ /* 0x080fe400020f0eff */
[----:B------:R-:W-:Y:S01]  /*31480*/  LEA.HI.X.SX32 R5, R11, R0, 0x1, P5 ;  /* 0x000000000b057211 */ /* 0x000fe200028f0eff */
[----:B------:R-:W-:Y:S02]  /*31490*/  IMAD R11, R14, 0x2, R11 ;  /* 0x000000020e0b7824 */ /* 0x000fe400078e020b */
[----:B------:R3:W-:Y:S02]  /*314a0*/  @P3 STG.E.U16 desc[UR40][R6.64], R67 ;  /* 0x0000004306003986 */ /* 0x0007e4000c101528 */
[----:B------:R-:W4:Y:S01]  /*314b0*/  LDC R14, c[0x0][0x248] ;  /* 0x00009200ff0e7b82 */ /* 0x000f220000000800 */
[C---:B0-----:R-:W-:Y:S01]  /*314c0*/  LEA R8, P5, R11.reuse, R2, 0x1 ;  /* 0x000000020b087211 */ /* 0x041fe200078a08ff */
[----:B------:R0:W-:Y:S03]  /*314d0*/  @P2 STG.E.U16 desc[UR40][R4.64], R72 ;  /* 0x0000004804002986 */ /* 0x0001e6000c101528 */
[----:B------:R-:W-:-:S02]  /*314e0*/  LEA.HI.X.SX32 R9, R11, R0, 0x1, P5 ;  /* 0x000000000b097211 */ /* 0x000fc400028f0eff */
[----:B------:R-:W-:Y:S01]  /*314f0*/  ISETP.LT.AND P4, PT, R20, UR4, !P0 ;  /* 0x0000000414007c0c */ /* 0x000fe2000c781270 */
[----:B------:R-:W-:Y:S02]  /*31500*/  ULDC UR4, c[0x0][0x22c] ;  /* 0x00008b0000047ab9 */ /* 0x000fe40000000800 */
[----:B------:R-:W-:Y:S01]  /*31510*/  ISETP.LT.AND P3, PT, R13, UR4, !P0 ;  /* 0x000000040d007c0c */ /* 0x000fe2000c761270 */
[----:B---3--:R-:W-:Y:S01]  /*31520*/  IMAD R13, R16, 0x2, R11 ;  /* 0x00000002100d7824 */ /* 0x008fe200078e020b */
[----:B------:R-:W-:Y:S01]  /*31530*/  ULDC UR4, c[0x0][0x22c] ;  /* 0x00008b0000047ab9 */ /* 0x000fe20000000800 */
[----:B------:R-:W3:Y:S03]  /*31540*/  LDC R16, c[0x0][0x248] ;  /* 0x00009200ff107b82 */ /* 0x000ee60000000800 */
[C---:B------:R-:W-:Y:S02]  /*31550*/  LEA R6, P5, R13.reuse, R2, 0x1 ;  /* 0x000000020d067211 */ /* 0x040fe400078a08ff */
[----:B--2---:R-:W-:Y:S01]  /*31560*/  ISETP.LT.AND P2, PT, R18, UR4, !P0 ;  /* 0x0000000412007c0c */ /* 0x004fe2000c741270 */
[----:B------:R-:W-:Y:S01]  /*31570*/  ULDC UR4, c[0x0][0x22c] ;  /* 0x00008b0000047ab9 */ /* 0x000fe20000000800 */
[----:B------:R-:W2:Y:S01]  /*31580*/  LDL.LU R18, [R1+0xd88] ;  /* 0x000d880001127983 */ /* 0x000ea20000300800 */
[----:B------:R-:W-:-:S02]  /*31590*/  LEA.HI.X.SX32 R7, R13, R0, 0x1, P5 ;  /* 0x000000000d077211 */ /* 0x000fc400028f0eff */
[----:B------:R-:W-:Y:S01]  /*315a0*/  ISETP.LT.AND P5, PT, R17, UR4, !P0 ;  /* 0x0000000411007c0c */ /* 0x000fe2000c7a1270 */
[----:B------:R-:W-:Y:S01]  /*315b0*/  @P6 STG.E.U16 desc[UR40][R8.64], R73 ;  /* 0x0000004908006986 */ /* 0x000fe2000c101528 */
[----:B-1----:R-:W-:Y:S01]  /*315c0*/  IMAD R11, R10, 0x2, R13 ;  /* 0x000000020a0b7824 */ /* 0x002fe200078e020d */
[----:B------:R-:W-:Y:S01]  /*315d0*/  ULDC UR4, c[0x0][0x22c] ;  /* 0x00008b0000047ab9 */ /* 0x000fe20000000800 */
[----:B0-----:R-:W-:Y:S01]  /*315e0*/  PRMT R72, R72, 0x7632, R72 ;  /* 0x0000763248487816 */ /* 0x001fe20000000048 */
[----:B------:R-:W2:Y:S01]  /*315f0*/  LDL.LU R17, [R1+0xd84] ;  /* 0x000d840001117983 */ /* 0x000ea20000300800 */
[----:B------:R-:W0:Y:S03]  /*31600*/  LDC R10, c[0x0][0x248] ;  /* 0x00009200ff0a7b82 */ /* 0x000e260000000800 */
[----:B------:R1:W-:Y:S01]  /*31610*/  @P4 STG.E.U16 desc[UR40][R6.64], R74 ;  /* 0x0000004a06004986 */ /* 0x0003e2000c101528 */
[----:B------:R-:W-:Y:S01]  /*31620*/  ISETP.LT.AND P4, PT, R15, UR5, !P0 ;  /* 0x000000050f007c0c */ /* 0x000fe2000c781270 */
[----:B------:R-:W-:-:S02]  /*31630*/  ULDC UR5, c[0x0][0x22c] ;  /* 0x00008b0000057ab9 */ /* 0x000fc40000000800 */
[----:B------:R-:W2:Y:S01]  /*31640*/  LDL.LU R15, [R1+0xd60] ;  /* 0x000d6000010f7983 */ /* 0x000ea20000300800 */
[----:B------:R-:W-:-:S04]  /*31650*/  LEA R4, P6, R11, R2, 0x1 ;  /* 0x000000020b047211 */ /* 0x000fc800078c08ff */
[----:B------:R-:W-:Y:S01]  /*31660*/  LEA.HI.X.SX32 R5, R11, R0, 0x1, P6 ;  /* 0x000000000b057211 */ /* 0x000fe200030f0eff */
[----:B----4-:R-:W-:Y:S01]  /*31670*/  IMAD R11, R12, 0x2, R11 ;  /* 0x000000020c0b7824 */ /* 0x010fe200078e020b */
[----:B------:R-:W-:Y:S01]  /*31680*/  ISETP.LT.AND P6, PT, R19, UR4, !P0 ;  /* 0x0000000413007c0c */ /* 0x000fe2000c7c1270 */
[----:B------:R-:W-:Y:S01]  /*31690*/  ULDC UR4, c[0x0][0x22c] ;  /* 0x00008b0000047ab9 */ /* 0x000fe20000000800 */
[----:B------:R-:W4:Y:S01]  /*316a0*/  LDL.LU R19, [R1+0xd5c] ;  /* 0x000d5c0001137983 */ /* 0x000f220000300800 */
[----:B-1----:R-:W-:Y:S01]  /*316b0*/  IMAD R7, R14, 0x2, R11 ;  /* 0x000000020e077824 */ /* 0x002fe200078e020b */
[----:B------:R-:W1:Y:S02]  /*316c0*/  LDC R12, c[0x0][0x248] ;  /* 0x00009200ff0c7b82 */ /* 0x000e640000000800 */
[----:B------:R3:W-:Y:S01]  /*316d0*/  @P3 STG.E.U16 desc[UR40][R4.64], R75 ;  /* 0x0000004b04003986 */ /* 0x0007e2000c101528 */
[----:B------:R-:W-:-:S03]  /*316e0*/  LEA R8, P3, R11, R2, 0x1 ;  /* 0x000000020b087211 */ /* 0x000fc600078608ff */
[----:B------:R-:W4:Y:S01]  /*316f0*/  LDL.LU R13, [R1+0xd38] ;  /* 0x000d3800010d7983 */ /* 0x000f220000300800 */
[----:B------:R-:W-:Y:S01]  /*31700*/  LEA.HI.X.SX32 R9, R11, R0, 0x1, P3 ;  /* 0x000000000b097211 */ /* 0x000fe200018f0eff */
[----:B---3--:R-:W-:Y:S01]  /*31710*/  IMAD R11, R16, 0x2, R7 ;  /* 0x00000002100b7824 */ /* 0x008fe200078e0207 */
[C---:B------:R-:W-:Y:S01]  /*31720*/  LEA R6, P3, R7.reuse, R2, 0x1 ;  /* 0x0000000207067211 */ /* 0x040fe200078608ff */
[----:B------:R-:W3:Y:S03]  /*31730*/  LDC R14, c[0x0][0x248] ;  /* 0x00009200ff0e7b82 */ /* 0x000ee60000000800 */
[----:B------:R-:W-:Y:S01]  /*31740*/  LEA.HI.X.SX32 R7, R7, R0, 0x1, P3 ;  /* 0x0000000007077211 */ /* 0x000fe200018f0eff */
[----:B------:R0:W-:Y:S01]  /*31750*/  @P2 STG.E.U16 desc[UR40][R8.64], R72 ;  /* 0x0000004808002986 */ /* 0x0001e2000c101528 */
[----:B------:R-:W-:Y:S02]  /*31760*/  LEA R4, P3, R11, R2, 0x1 ;  /* 0x000000020b047211 */ /* 0x000fe400078608ff */
[----:B------:R-:W-:Y:S01]  /*31770*/  PRMT R73, R73, 0x7632, R73 ;  /* 0x0000763249497816 */ /* 0x000fe20000000049 */
[----:B------:R-:W4:Y:S01]  /*31780*/  LDC R16, c[0x0][0x248] ;  /* 0x00009200ff107b82 */ /* 0x000f220000000800 */
[----:B------:R-:W-:-:S02]  /*31790*/  LEA.HI.X.SX32 R5, R11, R0, 0x1, P3 ;  /* 0x000000000b057211 */ /* 0x000fc400018f0eff */
[----:B--2---:R-:W-:Y:S01]  /*317a0*/  ISETP.LT.AND P2, PT, R18, UR4, !P0 ;  /* 0x0000000412007c0c */ /* 0x004fe2000c741270 */
[----:B------:R-:W-:Y:S01]  /*317b0*/  ULDC UR4, c[0x0][0x22c] ;  /* 0x00008b0000047ab9 */ /* 0x000fe20000000800 */
[----:B------:R-:W2:Y:S01]  /*317c0*/  LDL.LU R18, [R1+0xd34] ;  /* 0x000d340001127983 */ /* 0x000ea20000300800 */
[----:B------:R-:W-:Y:S01]  /*317d0*/  ISETP.LT.AND P3, PT, R17, UR4, !P0 ;  /* 0x0000000411007c0c */ /* 0x000fe2000c761270 */
[----:B0-----:R-:W-:Y:S02]  /*317e0*/  IMAD R11, R10, 0x2, R11 ;  /* 0x000000020a0b7824 */ /* 0x001fe400078e020b */
[----:B------:R-:W2:Y:S01]  /*317f0*/  LDL.LU R17, [R1+0xd1c] ;  /* 0x000d1c0001117983 */ /* 0x000ea20000300800 */
[----:B------:R-:W0:Y:S01]  /*31800*/  LDC R10, c[0x0][0x248] ;  /* 0x00009200ff0a7b82 */ /* 0x000e220000000800 */
[----:B------:R-:W-:Y:S01]  /*31810*/  PRMT R74, R74, 0x7632, R74 ;  /* 0x000076324a4a7816 */ /* 0x000fe2000000004a */
[----:B------:R-:W-:Y:S01]  /*31820*/  ULDC UR4, c[0x0][0x22c] ;  /* 0x00008b0000047ab9 */ /* 0x000fe20000000800 */
[----:B------:R1:W-:Y:S01]  /*31830*/  @P5 STG.E.U16 desc[UR40][R6.64], R73 ;  /* 0x0000004906005986 */ /* 0x0003e2000c101528 */
[----:B------:R-:W-:Y:S01]  /*31840*/  ISETP.LT.AND P5, PT, R15, UR4, !P0 ;  /* 0x000000040f007c0c */ /* 0x000fe2000c7a1270 */
[----:B------:R-:W-:-:S02]  /*31850*/  ULDC UR4, c[0x0][0x22c] ;  /* 0x00008b0000047ab9 */ /* 0x000fc40000000800 */
[----:B------:R4:W-:Y:S01]  /*31860*/  @P6 STG.E.U16 desc[UR40][R4.64], R74 ;  /* 0x0000004a04006986 */ /* 0x0009e2000c101528 */
[----:B------:R-:W-:-:S03]  /*31870*/  LEA R8, P6, R11, R2, 0x1 ;  /* 0x000000020b087211 */ /* 0x000fc600078c08ff */
[----:B------:R-:W2:Y:S01]  /*31880*/  LDL.LU R15, [R1+0xd14] ;  /* 0x000d1400010f7983 */ /* 0x000ea20000300800 */
[----:B-1----:R-:W-:Y:S01]  /*31890*/  IMAD R7, R12, 0x2, R11 ;  /* 0x000000020c077824 */ /* 0x002fe200078e020b */
[----:B------:R-:W-:Y:S02]  /*318a0*/  LEA.HI.X.SX32 R9, R11, R0, 0x1, P6 ;  /* 0x000000000b097211 */ /* 0x000fe400030f0eff */
[----:B------:R-:W2:Y:S01]  /*318b0*/  LDL.LU R20, [R1+0xd10] ;  /* 0x000d100001147983 */ /* 0x000ea20000300800 */
[----:B------:R-:W-:Y:S01]  /*318c0*/  PRMT R75, R75, 0x7632, R75 ;  /* 0x000076324b4b7816 */ /* 0x000fe2000000004b */
[----:B---3--:R-:W-:Y:S01]  /*318d0*/  IMAD R11, R14, 0x2, R7 ;  /* 0x000000020e0b7824 */ /* 0x008fe200078e0207 */
[C---:B------:R-:W-:Y:S01]  /*318e0*/  LEA R6, P6, R7.reuse, R2, 0x1 ;  /* 0x0000000207067211 */ /* 0x040fe200078c08ff */
[----:B------:R-:W1:Y:S03]  /*318f0*/  LDC R12, c[0x0][0x248] ;  /* 0x00009200ff0c7b82 */ /* 0x000e660000000800 */
[----:B------:R-:W-:-:S02]  /*31900*/  LEA.HI.X.SX32 R7, R7, R0, 0x1, P6 ;  /* 0x0000000007077211 */ /* 0x000fc400030f0eff */
[C---:B----4-:R-:W-:Y:S01]  /*31910*/  LEA R4, P6, R11.reuse, R2, 0x1 ;  /* 0x000000020b047211 */ /* 0x050fe200078c08ff */
[----:B------:R3:W-:Y:S02]  /*31920*/  @P4 STG.E.U16 desc[UR40][R8.64], R75 ;  /* 0x0000004b08004986 */ /* 0x0007e4000c101528 */
[----:B------:R-:W4:Y:S01]  /*31930*/  LDC R14, c[0x0][0x248] ;  /* 0x00009200ff0e7b82 */ /* 0x000f220000000800 */
[----:B------:R-:W-:Y:S01]  /*31940*/  LEA.HI.X.SX32 R5, R11, R0, 0x1, P6 ;  /* 0x000000000b057211 */ /* 0x000fe200030f0eff */
[----:B0-----:R-:W-:Y:S01]  /*31950*/  IMAD R11, R10, 0x2, R11 ;  /* 0x000000020a0b7824 */ /* 0x001fe200078e020b */
[----:B------:R-:W-:Y:S01]  /*31960*/  ISETP.LT.AND P4, PT, R19, UR4, !P0 ;  /* 0x0000000413007c0c */ /* 0x000fe2000c781270 */
[----:B------:R-:W-:Y:S01]  /*31970*/  ULDC UR4, c[0x0][0x22c] ;  /* 0x00008b0000047ab9 */ /* 0x000fe20000000800 */
[----:B------:R0:W-:Y:S01]  /*31980*/  @P2 STG.E.U16 desc[UR40][R6.64], R80 ;  /* 0x0000005006002986 */ /* 0x0001e2000c101528 */
[----:B------:R-:W-:Y:S01]  /*31990*/  ISETP.LT.AND P2, PT, R13, UR4, !P0 ;  /* 0x000000040d007c0c */ /* 0x000fe2000c741270 */
[----:B------:R-:W-:Y:S01]  /*319a0*/  ULDC UR4, c[0x0][0x22c] ;  /* 0x00008b0000047ab9 */ /* 0x000fe20000000800 */
[C---:B---3--:R-:W-:Y:S01]  /*319b0*/  LEA R8, P6, R11.reuse, R2, 0x1 ;  /* 0x000000020b087211 */ /* 0x048fe200078c08ff */
[----:B------:R3:W-:Y:S03]  /*319c0*/  @P3 STG.E.U16 desc[UR40][R4.64], R81 ;  /* 0x0000005104003986 */ /* 0x0007e6000c101528 */
[----:B------:R-:W-:Y:S01]  /*319d0*/  LEA.HI.X.SX32 R9, R11, R0, 0x1, P6 ;  /* 0x000000000b097211 */ /* 0x000fe200030f0eff */
[----:B------:R-:W4:Y:S04]  /*319e0*/  LDL.LU R19, [R1+0xd0c] ;  /* 0x000d0c0001137983 */ /* 0x000f280000300800 */
[----:B------:R1:W-:Y:S01]  /*319f0*/  @P5 STG.E.U16 desc[UR40][R8.64], R82 ;  /* 0x0000005208005986 */ /* 0x0003e2000c101528 */
[----:B--2---:R-:W-:Y:S01]  /*31a00*/  ISETP.LT.AND P3, PT, R18, UR4, !P0 ;  /* 0x0000000412007c0c */ /* 0x004fe2000c761270 */
[----:B------:R-:W-:Y:S01]  /*31a10*/  ULDC UR4, c[0x0][0x22c] ;  /* 0x00008b0000047ab9 */ /* 0x000fe20000000800 */
[----:B------:R-:W-:Y:S01]  /*31a20*/  IMAD R13, R16, 0x2, R11 ;  /* 0x00000002100d7824 */ /* 0x000fe200078e020b */
[----:B0-----:R-:W-:Y:S01]  /*31a30*/  PRMT R80, R80, 0x7632, R80 ;  /* 0x0000763250507816 */ /* 0x001fe20000000050 */
[----:B------:R-:W0:Y:S01]  /*31a40*/  LDC R16, c[0x0][0x248] ;  /* 0x00009200ff107b82 */ /* 0x000e220000000800 */
[----:B---3--:R-:W-:-:S02]  /*31a50*/  PRMT R81, R81, 0x7632, R81 ;  /* 0x0000763251517816 */ /* 0x008fc40000000051 */
[----:B-1----:R-:W-:-:S05]  /*31a60*/  PRMT R82, R82, 0x7632, R82 ;  /* 0x0000763252527816 */ /* 0x002fca0000000052 */
[----:B------:R-:W1:Y:S01]  /*31a70*/  LDC R18, c[0x0][0x248] ;  /* 0x00009200ff127b82 */ /* 0x000e620000000800 */
[----:B------:R-:W-:Y:S01]  /*31a80*/  ISETP.LT.AND P5, PT, R17, UR4, !P0 ;  /* 0x0000000411007c0c */ /* 0x000fe2000c7a1270 */
[----:B------:R-:W-:Y:S01]  /*31a90*/  ULDC UR4, c[0x0][0x22c] ;  /* 0x00008b0000047ab9 */ /* 0x000fe20000000800 */
[----:B------:R-:W2:Y:S01]  /*31aa0*/  LDL.LU R17, [R1+0xd08] ;  /* 0x000d080001117983 */ /* 0x000ea20000300800 */
[----:B------:R-:W-:-:S04]  /*31ab0*/  LEA R10, P6, R13, R2, 0x1 ;  /* 0x000000020d0a7211 */ /* 0x000fc800078c08ff */
[----:B------:R-:W-:Y:S01]  /*31ac0*/  LEA.HI.X.SX32 R11, R13, R0, 0x1, P6 ;  /* 0x000000000d0b7211 */ /* 0x000fe200030f0eff */
[----:B------:R-:W-:Y:S02]  /*31ad0*/  IMAD R7, R12, 0x2, R13 ;  /* 0x000000020c077824 */ /* 0x000fe400078e020d */
[----:B------:R-:W3:Y:S02]  /*31ae0*/  LDC R12, c[0x0][0x248] ;  /* 0x00009200ff0c7b82 */ /* 0x000ee40000000800 */
[----:B------:R1:W-:Y:S01]  /*31af0*/  @P4 STG.E.U16 desc[UR40][R10.64], R83 ;  /* 0x000000530a004986 */ /* 0x0003e2000c101528 */
[----:B------:R-:W-:Y:S01]  /*31b00*/  ISETP.LT.AND P4, PT, R15, UR4, !P0 ;  /* 0x000000040f007c0c */ /* 0x000fe2000c781270 */
[----:B----4-:R-:W-:Y:S01]  /*31b10*/  IMAD R13, R14, 0x2, R7 ;  /* 0x000000020e0d7824 */ /* 0x010fe200078e0207 */
[C---:B------:R-:W-:Y:S01]  /*31b20*/  LEA R4, P6, R7.reuse, R2, 0x1 ;  /* 0x0000000207047211 */ /* 0x040fe200078c08ff */
[----:B------:R-:W4:Y:S01]  /*31b30*/  LDL.LU R15, [R1+0xd00] ;  /* 0x000d0000010f7983 */ /* 0x000f220000300800 */
[----:B------:R-:W-:Y:S01]  /*31b40*/  ULDC UR4, c[0x0][0x22c] ;  /* 0x00008b0000047ab9 */ /* 0x000fe20000000800 */
[----:B------:R-:W3:Y:S01]  /*31b50*/  LDC R14, c[0x0][0x248] ;  /* 0x00009200ff0e7b82 */ /* 0x000ee20000000800 */
[----:B------:R-:W-:Y:S01]  /*31b60*/  LEA.HI.X.SX32 R5, R7, R0, 0x1, P6 ;  /* 0x0000000007057211 */ /* 0x000fe200030f0eff */
[----:B------:R-:W4:Y:S01]  /*31b70*/  LDL.LU R23, [R1+0xcfc] ;  /* 0x000cfc0001177983 */ /* 0x000f220000300800 */
[----:B------:R-:W-:-:S03]  /*31b80*/  LEA R6, P6, R13, R2, 0x1 ;  /* 0x000000020d067211 */ /* 0x000fc600078c08ff */
[----:B------:R2:W-:Y:S01]  /*31b90*/  @P2 STG.E.U16 desc[UR40][R4.64], R80 ;  /* 0x0000005004002986 */ /* 0x0005e2000c101528 */
[----:B------:R-:W-:Y:S01]  /*31ba0*/  LEA.HI.X.SX32 R7, R13, R0, 0x1, P6 ;  /* 0x000000000d077211 */ /* 0x000fe200030f0eff */
[----:B0-----:R-:W-:Y:S01]  /*31bb0*/  IMAD R13, R16, 0x2, R13 ;  /* 0x00000002100d7824 */ /* 0x001fe200078e020d */
[----:B------:R-:W-:Y:S01]  /*31bc0*/  ISETP.LT.AND P2, PT, R20, UR4, !P0 ;  /* 0x0000000414007c0c */ /* 0x000fe2000c741270 */
[----:B------:R-:W4:Y:S01]  /*31bd0*/  LDL.LU R22, [R1+0xcf8] ;  /* 0x000cf80001167983 */ /* 0x000f220000300800 */
[----:B------:R-:W-:Y:S01]  /*31be0*/  ULDC UR4, c[0x0][0x22c] ;  /* 0x00008b0000047ab9 */ /* 0x000fe20000000800 */
[----:B------:R-:W0:Y:S02]  /*31bf0*/  LDC R16, c[0x0][0x248] ;  /* 0x00009200ff107b82 */ /* 0x000e240000000800 */
[----:B------:R-:W4:Y:S04]  /*31c00*/  LDL.LU R20, [R1+0xcf4] ;  /* 0x000cf40001147983 */ /* 0x000f280000300800 */
[----:B------:R3:W-:Y:S01]  /*31c10*/  @P3 STG.E.U16 desc[UR40][R6.64], R81 ;  /* 0x0000005106003986 */ /* 0x0007e2000c101528 */
[----:B------:R-:W-:-:S03]  /*31c20*/  LEA R8, P3, R13, R2, 0x1 ;  /* 0x000000020d087211 */ /* 0x000fc600078608ff */
[----:B------:R-:W4:Y:S01]  /*31c30*/  LDL.LU R21, [R1+0xcf0] ;  /* 0x000cf00001157983 */ /* 0x000f220000300800 */
[----:B------:R-:W-:Y:S02]  /*31c40*/  LEA.HI.X.SX32 R9, R13, R0, 0x1, P3 ;  /* 0x000000000d097211 */ /* 0x000fe400018f0eff */
[----:B------:R-:W-:Y:S01]  /*31c50*/  ISETP.LT.AND P3, PT, R19, UR4, !P0 ;  /* 0x0000000413007c0c */ /* 0x000fe2000c761270 */
[----:B------:R-:W-:Y:S01]  /*31c60*/  ULDC UR4, c[0x0][0x22c] ;  /* 0x00008b0000047ab9 */ /* 0x000fe20000000800 */
[----:B------:R-:W4:Y:S04]  /*31c70*/  LDL.LU R19, [R1+0xcec] ;  /* 0x000cec0001137983 */ /* 0x000f280000300800 */
[----:B------:R-:W-:Y:S01]  /*31c80*/  @P5 STG.E.U16 desc[UR40][R8.64], R82 ;  /* 0x0000005208005986 */ /* 0x000fe2000c101528 */
[----:B-1----:R-:W-:-:S02]  /*31c90*/  IMAD R11, R18, 0x2, R13 ;  /* 0x00000002120b7824 */ /* 0x002fc400078e020d */
[----:B------:R-:W1:Y:S01]  /*31ca0*/  LDC R18, c[0x0][0x248] ;  /* 0x00009200ff127b82 */ /* 0x000e620000000800 */
[----:B--2---:R-:W-:Y:S01]  /*31cb0*/  ISETP.LT.AND P5, PT, R17, UR4, !P0 ;  /* 0x0000000411007c0c */ /* 0x004fe2000c7a1270 */
[----:B------:R-:W-:Y:S01]  /*31cc0*/  ULDC UR4, c[0x0][0x22c] ;  /* 0x00008b0000047ab9 */ /* 0x000fe20000000800 */
[----:B------:R-:W2:Y:S01]  /*31cd0*/  LDL.LU R17, [R1+0xce8] ;  /* 0x000ce80001117983 */ /* 0x000ea20000300800 */
[----:B------:R-:W-:-:S04]  /*31ce0*/  LEA R4, P6, R11, R2, 0x1 ;  /* 0x000000020b047211 */ /* 0x000fc800078c08ff */
[----:B------:R-:W-:Y:S01]  /*31cf0*/  LEA.HI.X.SX32 R5, R11, R0, 0x1, P6 ;  /* 0x000000000b057211 */ /* 0x000fe200030f0eff */
[----:B---3--:R-:W-:Y:S01]  /*31d00*/  IMAD R11, R12, 0x2, R11 ;  /* 0x000000020c0b7824 */ /* 0x008fe200078e020b */
[----:B------:R-:W-:Y:S01]  /*31d10*/  PRMT R83, R83, 0x7632, R83 ;  /* 0x0000763253537816 */ /* 0x000fe20000000053 */
[----:B------:R-:W3:Y:S02]  /*31d20*/  LDC R12, c[0x0][0x248] ;  /* 0x00009200ff0c7b82 */ /* 0x000ee40000000800 */
[----:B------:R-:W-:Y:S02]  /*31d30*/  IMAD R13, R14, 0x2, R11 ;  /* 0x000000020e0d7824 */ /* 0x000fe400078e020b */
[----:B------:R1:W-:Y:S01]  /*31d40*/  @P4 STG.E.U16 desc[UR40][R4.64], R83 ;  /* 0x0000005304004986 */ /* 0x0003e2000c101528 */
[-C--:B------:R-:W-:Y:S02]  /*31d50*/  LEA R6, P4, R11, R2.reuse, 0x1 ;  /* 0x000000020b067211 */ /* 0x080fe400078808ff */
[----:B------:R-:W-:Y:S01]  /*31d60*/  LEA R10, P6, R13, R2, 0x1 ;  /* 0x000000020d0a7211 */ /* 0x000fe200078c08ff */
[----:B------:R-:W3:Y:S01]  /*31d70*/  LDC R14, c[0x0][0x248] ;  /* 0x00009200ff0e7b82 */ /* 0x000ee20000000800 */
[----:B------:R-:W-:-:S02]  /*31d80*/  LEA.HI.X.SX32 R7, R11, R0, 0x1, P4 ;  /* 0x000000000b077211 */ /* 0x000fc400020f0eff */
[----:B------:R-:W-:Y:S01]  /*31d90*/  LEA.HI.X.SX32 R11, R13, R0, 0x1, P6 ;  /* 0x000000000d0b7211 */ /* 0x000fe200030f0eff */
[----:B0-----:R-:W-:Y:S01]  /*31da0*/  IMAD R13, R16, 0x2, R13 ;  /* 0x00000002100d7824 */ /* 0x001fe200078e020d */
[----:B----4-:R-:W-:Y:S01]  /*31db0*/  ISETP.LT.AND P4, PT, R15, UR5, !P0 ;  /* 0x000000050f007c0c */ /* 0x010fe2000c781270 */
[----:B------:R0:W-:Y:S01]  /*31dc0*/  @P2 STG.E.U16 desc[UR40][R6.64], R88 ;  /* 0x0000005806002986 */ /* 0x0001e2000c101528 */
[----:B------:R-:W-:Y:S01]  /*31dd0*/  ULDC UR5, c[0x0][0x22c] ;  /* 0x00008b0000057ab9 */ /* 0x000fe20000000800 */
[----:B-1----:R-:W-:Y:S01]  /*31de0*/  IMAD R15, R18, 0x2, R13 ;  /* 0x00000002120f7824 */ /* 0x002fe200078e020d */
[-C--:B------:R-:W-:Y:S01]  /*31df0*/  LEA R4, P2, R13, R2.reuse, 0x1 ;  /* 0x000000020d047211 */ /* 0x080fe200078408ff */
[----:B------:R-:W1:Y:S03]  /*31e00*/  LDC R16, c[0x0][0x248] ;  /* 0x00009200ff107b82 */ /* 0x000e660000000800 */
[----:B------:R-:W-:-:S02]  /*31e10*/  LEA R8, P6, R15, R2, 0x1 ;  /* 0x000000020f087211 */ /* 0x000fc400078c08ff */
[-C--:B------:R-:W-:Y:S02]  /*31e20*/  LEA.HI.X.SX32 R5, R13, R0.reuse, 0x1, P2 ;  /* 0x000000000d057211 */ /* 0x080fe400010f0eff */
[----:B------:R-:W-:Y:S01]  /*31e30*/  LEA.HI.X.SX32 R9, R15, R0, 0x1, P6 ;  /* 0x000000000f097211 */ /* 0x000fe200030f0eff */
[----:B---3--:R-:W-:Y:S01]  /*31e40*/  IMAD R15, R12, 0x2, R15 ;  /* 0x000000020c0f7824 */ /* 0x008fe200078e020f */
[----:B------:R-:W-:Y:S01]  /*31e50*/  ISETP.LT.AND P2, PT, R23, UR4, !P0 ;  /* 0x0000000417007c0c */ /* 0x000fe2000c741270 */
[----:B------:R3:W-:Y:S01]  /*31e60*/  @P3 STG.E.U16 desc[UR40][R10.64], R89 ;  /* 0x000000590a003986 */ /* 0x0007e2000c101528 */
[----:B------:R-:W-:Y:S01]  /*31e70*/  ULDC UR4, c[0x0][0x22c] ;  /* 0x00008b0000047ab9 */ /* 0x000fe20000000800 */
[----:B0-----:R-:W-:Y:S01]  /*31e80*/  PRMT R88, R88, 0x7632, R88 ;  /* 0x0000763258587816 */ /* 0x001fe20000000058 */
[----:B------:R-:W0:Y:S01]  /*31e90*/  LDC R12, c[0x0][0x248] ;  /* 0x00009200ff0c7b82 */ /* 0x000e220000000800 */
[----:B------:R4:W-:Y:S01]  /*31ea0*/  @P5 STG.E.U16 desc[UR40][R4.64], R90 ;  /* 0x0000005a04005986 */ /* 0x0009e2000c101528 */
[----:B------:R-:W-:Y:S01]  /*31eb0*/  ISETP.LT.AND P5, PT, R20, UR4, !P0 ;  /* 0x0000000414007c0c */ /* 0x000fe2000c7a1270 */
[----:B------:R-:W-:-:S02]  /*31ec0*/  ULDC UR4, c[0x0][0x22c] ;  /* 0x00008b0000047ab9 */ /* 0x000fc40000000800 */
[----:B------:R1:W-:Y:S01]  /*31ed0*/  @P4 STG.E.U16 desc[UR40][R8.64], R91 ;  /* 0x0000005b08004986 */ /* 0x0003e2000c101528 */
[----:B------:R-:W-:-:S03]  /*31ee0*/  LEA R6, P4, R15, R2, 0x1 ;  /* 0x000000020f067211 */ /* 0x000fc600078808ff */
[----:B------:R-:W2:Y:S01]  /*31ef0*/  LDL.LU R20, [R1+0xce4] ;  /* 0x000ce40001147983 */ /* 0x000ea20000300800 */
[----:B---3--:R-:W-:Y:S01]  /*31f00*/  IMAD R11, R14, 0x2, R15 ;  /* 0x000000020e0b7824 */ /* 0x008fe200078e020f */
[----:B------:R-:W-:Y:S01]  /*31f10*/  LEA.HI.X.SX32 R7, R15, R0, 0x1, P4 ;  /* 0x000000000f077211 */ /* 0x000fe200020f0eff */
[----:B------:R-:W3:Y:S01]  /*31f20*/  LDC R10, c[0x0][0x248] ;  /* 0x00009200ff0a7b82 */ /* 0x000ee20000000800 */
[----:B------:R-:W3:Y:S01]  /*31f30*/  LDL.LU R13, [R1+0xce0] ;  /* 0x000ce000010d7983 */ /* 0x000ee20000300800 */
[----:B------:R-:W-:Y:S01]  /*31f40*/  ISETP.LT.AND P4, PT, R21, UR4, !P0 ;  /* 0x0000000415007c0c */ /* 0x000fe2000c781270 */
[----:B------:R-:W-:Y:S01]  /*31f50*/  ULDC UR4, c[0x0][0x22c] ;  /* 0x00008b0000047ab9 */ /* 0x000fe20000000800 */
[----:B----4-:R-:W-:Y:S01]  /*31f60*/  LEA R4, P6, R11, R2, 0x1 ;  /* 0x000000020b047211 */ /* 0x010fe200078c08ff */
[----:B------:R3:W-:Y:S01]  /*31f70*/  @P2 STG.E.U16 desc[UR40][R6.64], R88 ;  /* 0x0000005806002986 */ /* 0x0007e2000c101528 */
[----:B------:R-:W-:Y:S01]  /*31f80*/  ISETP.LT.AND P2, PT, R19, UR4, !P0 ;  /* 0x0000000413007c0c */ /* 0x000fe2000c741270 */
[----:B------:R-:W-:Y:S01]  /*31f90*/  ULDC UR4, c[0x0][0x22c] ;  /* 0x00008b0000047ab9 */ /* 0x000fe20000000800 */
[----:B------:R-:W-:Y:S01]  /*31fa0*/  LEA.HI.X.SX32 R5, R11, R0, 0x1, P6 ;  /* 0x000000000b057211 */ /* 0x000fe200030f0eff */
[----:B------:R-:W4:Y:S01]  /*31fb0*/  LDL.LU R18, [R1+0xcdc] ;  /* 0x000cdc0001127983 */ /* 0x000f220000300800 */
[----:B------:R-:W-:Y:S01]  /*31fc0*/  ISETP.LT.AND P3, PT, R22, UR5, !P0 ;  /* 0x0000000516007c0c */ /* 0x000fe2000c761270 */
[----:B------:R-:W0:Y:S01]  /*31fd0*/  LDC R14, c[0x0][0x248] ;  /* 0x00009200ff0e7b82 */ /* 0x000e220000000800 */
[----:B------:R-:W-:Y:S01]  /*31fe0*/  PRMT R89, R89, 0x7632, R89 ;  /* 0x0000763259597816 */ /* 0x000fe20000000059 */
[----:B-1----:R-:W-:Y:S01]  /*31ff0*/  IMAD R9, R16, 0x2, R11 ;  /* 0x0000000210097824 */ /* 0x002fe200078e020b */
[----:B------:R-:W-:Y:S01]  /*32000*/  PRMT R90, R90, 0x7632, R90 ;  /* 0x000076325a5a7816 */ /* 0x000fe2000000005a */
[----:B------:R-:W-:-:S04]  /*32010*/  ULDC UR5, c[0x0][0x22c] ;  /* 0x00008b0000057ab9 */ /* 0x000fc80000000800 */
[----:B------:R-:W1:Y:S01]  /*32020*/  LDC R16, c[0x0][0x248] ;  /* 0x00009200ff107b82 */ /* 0x000e620000000800 */
[----:B--2---:R-:W-:-:S03]  /*32030*/  ISETP.LT.AND P6, PT, R17, UR4, !P0 ;  /* 0x0000000411007c0c */ /* 0x004fc6000c7c1270 */
[----:B------:R2:W-:Y:S04]  /*32040*/  @P3 STG.E.U16 desc[UR40][R4.64], R89 ;  /* 0x0000005904003986 */ /* 0x0005e8000c101528 */
[----:B------:R-:W4:Y:S01]  /*32050*/  LDL.LU R17, [R1+0xcd8] ;  /* 0x000cd80001117983 */ /* 0x000f220000300800 */
[----:B------:R-:W-:Y:S01]  /*32060*/  LEA R8, P3, R9, R2, 0x1 ;  /* 0x0000000209087211 */ /* 0x000fe200078608ff */
[----:B---3--:R-:W-:Y:S01]  /*32070*/  IMAD R7, R10, 0x2, R9 ;  /* 0x000000020a077824 */ /* 0x008fe200078e0209 */
[----:B------:R-:W-:Y:S01]  /*32080*/  PRMT R91, R91, 0x7632, R91 ;  /* 0x000076325b5b7816 */ /* 0x000fe2000000005b */
[----:B------:R-:W3:Y:S01]  /*32090*/  LDL.LU R19, [R1+0xcd4] ;  /* 0x000cd40001137983 */ /* 0x000ee20000300800 */
[----:B------:R-:W-:Y:S01]  /*320a0*/  LEA.HI.X.SX32 R9, R9, R0, 0x1, P3 ;  /* 0x0000000009097211 */ /* 0x000fe200018f0eff */
[----:B------:R-:W-:Y:S01]  /*320b0*/  ULDC UR4, c[0x0][0x22c] ;  /* 0x00008b0000047ab9 */ /* 0x000fe20000000800 */
[----:B------:R-:W4:Y:S01]  /*320c0*/  LDC R10, c[0x0][0x248] ;  /* 0x00009200ff0a7b82 */ /* 0x000f220000000800 */
[----:B------:R-:W3:Y:S01]  /*320d0*/  LDL.LU R15, [R1+0xcd0] ;  /* 0x000cd000010f7983 */ /* 0x000ee20000300800 */
[----:B0-----:R-:W-:Y:S01]  /*320e0*/  IMAD R11, R12, 0x2, R7 ;  /* 0x000000020c0b7824 */ /* 0x001fe200078e0207 */
[----:B------:R-:W-:-:S02]  /*320f0*/  LEA R6, P3, R7, R2, 0x1 ;  /* 0x0000000207067211 */ /* 0x000fc400078608ff */
[----:B------:R0:W-:Y:S02]  /*32100*/  @P5 STG.E.U16 desc[UR40][R8.64], R90 ;  /* 0x0000005a08005986 */ /* 0x0001e4000c101528 */
[----:B--2---:R-:W-:Y:S01]  /*32110*/  LEA R4, P5, R11, R2, 0x1 ;  /* 0x000000020b047211 */ /* 0x004fe200078a08ff */
[----:B------:R-:W2:Y:S01]  /*32120*/  LDC R12, c[0x0][0x248] ;  /* 0x00009200ff0c7b82 */ /* 0x000ea20000000800 */
[-C--:B------:R-:W-:Y:S02]  /*32130*/  LEA.HI.X.SX32 R7, R7, R0.reuse, 0x1, P3 ;  /* 0x0000000007077211 */ /* 0x080fe400018f0eff */
[----:B------:R-:W-:Y:S01]  /*32140*/  LEA.HI.X.SX32 R5, R11, R0, 0x1, P5 ;  /* 0x000000000b057211 */ /* 0x000fe200028f0eff */
[----:B------:R-:W-:Y:S02]  /*32150*/  IMAD R11, R14, 0x2, R11 ;  /* 0x000000020e0b7824 */ /* 0x000fe400078e020b */
[----:B------:R1:W-:Y:S02]  /*32160*/  @P4 STG.E.U16 desc[UR40][R6.64], R91 ;  /* 0x0000005b06004986 */ /* 0x0003e4000c101528 */
[----:B------:R-:W2:Y:S01]  /*32170*/  LDC R14, c[0x0][0x248] ;  /* 0x00009200ff0e7b82 */ /* 0x000ea20000000800 */
[C---:B0-----:R-:W-:Y:S01]  /*32180*/  LEA R8, P5, R11.reuse, R2, 0x1 ;  /* 0x000000020b087211 */ /* 0x041fe200078a08ff */
[----:B------:R0:W-:Y:S03]  /*32190*/  @P2 STG.E.U16 desc[UR40][R4.64], R96 ;  /* 0x0000006004002986 */ /* 0x0001e6000c101528 */
[----:B------:R-:W-:-:S02]  /*321a0*/  LEA.HI.X.SX32 R9, R11, R0, 0x1, P5 ;  /* 0x000000000b097211 */ /* 0x000fc400028f0eff */
[----:B------:R-:W-:Y:S01]  /*321b0*/  ISETP.LT.AND P3, PT, R20, UR4, !P0 ;  /* 0x0000000414007c0c */ /* 0x000fe2000c761270 */
[----:B------:R-:W-:Y:S02]  /*321c0*/  ULDC UR4, c[0x0][0x22c] ;  /* 0x00008b0000047ab9 */ /* 0x000fe40000000800 */
[----:B------:R-:W-:Y:S01]  /*321d0*/  ISETP.LT.AND P4, PT, R13, UR4, !P0 ;  /* 0x000000040d007c0c */ /* 0x000fe2000c781270 */
[----:B-1----:R-:W-:Y:S01]  /*321e0*/  IMAD R13, R16, 0x2, R11 ;  /* 0x00000002100d7824 */ /* 0x002fe200078e020b */
[----:B------:R-:W-:Y:S01]  /*321f0*/  ULDC UR4, c[0x0][0x22c] ;  /* 0x00008b0000047ab9 */ /* 0x000fe20000000800 */
[----:B------:R-:W1:Y:S03]  /*32200*/  LDC R16, c[0x0][0x248] ;  /* 0x00009200ff107b82 */ /* 0x000e660000000800 */
[C---:B------:R-:W-:Y:S02]  /*32210*/  LEA R6, P5, R13.reuse, R2, 0x1 ;  /* 0x000000020d067211 */ /* 0x040fe400078a08ff */
[----:B----4-:R-:W-:Y:S01]  /*32220*/  ISETP.LT.AND P2, PT, R18, UR4, !P0 ;  /* 0x0000000412007c0c */ /* 0x010fe2000c741270 */
[----:B------:R-:W-:Y:S01]  /*32230*/  ULDC UR4, c[0x0][0x22c] ;  /* 0x00008b0000047ab9 */ /* 0x000fe20000000800 */
[----:B------:R-:W4:Y:S01]  /*32240*/  LDL.LU R18, [R1+0xccc] ;  /* 0x000ccc0001127983 */ /* 0x000f220000300800 */
[----:B------:R-:W-:-:S02]  /*32250*/  LEA.HI.X.SX32 R7, R13, R0, 0x1, P5 ;  /* 0x000000000d077211 */ /* 0x000fc400028f0eff */
[----:B------:R-:W-:Y:S01]  /*32260*/  ISETP.LT.AND P5, PT, R17, UR4, !P0 ;  /* 0x0000000411007c0c */ /* 0x000fe2000c7a1270 */
[----:B------:R-:W-:Y:S01]  /*32270*/  @P6 STG.E.U16 desc[UR40][R8.64], R97 ;  /* 0x0000006108006986 */ /* 0x000fe2000c101528 */
[----:B------:R-:W-:Y:S01]  /*32280*/  IMAD R11, R10, 0x2, R13 ;  /* 0x000000020a0b7824 */ /* 0x000fe200078e020d */
[----:B------:R-:W-:Y:S01]  /*32290*/  ULDC UR4, c[0x0][0x22c] ;  /* 0x00008b0000047ab9 */ /* 0x000fe20000000800 */
[----:B0-----:R-:W-:Y:S01]  /*322a0*/  PRMT R96, R96, 0x7632, R96 ;  /* 0x0000763260607816 */ /* 0x001fe20000000060 */
[----:B------:R-:W4:Y:S01]  /*322b0*/  LDL.LU R17, [R1+0xcc8] ;  /* 0x000cc80001117983 */ /* 0x000f220000300800 */
[----:B------:R-:W0:Y:S03]  /*322c0*/  LDC R10, c[0x0][0x248] ;  /* 0x00009200ff0a7b82 */ /* 0x000e260000000800 */
[----:B------:R1:W-:Y:S01]  /*322d0*/  @P3 STG.E.U16 desc[UR40][R6.64], R98 ;  /* 0x0000006206003986 */ /* 0x0003e2000c101528 */
[----:B---3--:R-:W-:Y:S01]  /*322e0*/  ISETP.LT.AND P3, PT, R15, UR5, !P0 ;  /* 0x000000050f007c0c */ /* 0x008fe2000c761270 */
[----:B------:R-:W-:-:S02]  /*322f0*/  ULDC UR5, c[0x0][0x22c] ;  /* 0x00008b0000057ab9 */ /* 0x000fc40000000800 */
[----:B------:R-:W3:Y:S01]  /*32300*/  LDL.LU R15, [R1+0xcc4] ;  /* 0x000cc400010f7983 */ /* 0x000ee20000300800 */
[----:B------:R-:W-:-:S04]  /*32310*/  LEA R4, P6, R11, R2, 0x1 ;  /* 0x000000020b047211 */ /* 0x000fc800078c08ff */
[----:B------:R-:W-:Y:S01]  /*32320*/  LEA.HI.X.SX32 R5, R11, R0, 0x1, P6 ;  /* 0x000000000b057211 */ /* 0x000fe200030f0eff */
[----:B--2---:R-:W-:Y:S01]  /*32330*/  IMAD R11, R12, 0x2, R11 ;  /* 0x000000020c0b7824 */ /* 0x004fe200078e020b */
[----:B------:R-:W-:Y:S01]  /*32340*/  ISETP.LT.AND P6, PT, R19, UR4, !P0 ;  /* 0x0000000413007c0c */ /* 0x000fe2000c7c1270 */
[----:B------:R-:W-:Y:S01]  /*32350*/  ULDC UR4, c[0x0][0x22c] ;  /* 0x00008b0000047ab9 */ /* 0x000fe20000000800 */
[----:B------:R-:W2:Y:S01]  /*32360*/  LDL.LU R19, [R1+0xcc0] ;  /* 0x000cc00001137983 */ /* 0x000ea20000300800 */
[----:B-1----:R-:W-:Y:S01]  /*32370*/  IMAD R7, R14, 0x2, R11 ;  /* 0x000000020e077824 */ /* 0x002fe200078e020b */
[----:B------:R-:W1:Y:S02]  /*32380*/  LDC R12, c[0x0][0x248] ;  /* 0x00009200ff0c7b82 */ /* 0x000e640000000800 */
[----:B------:R0:W-:Y:S01]  /*32390*/  @P4 STG.E.U16 desc[UR40][R4.64], R99 ;  /* 0x0000006304004986 */ /* 0x0001e2000c101528 */
[----:B------:R-:W-:-:S03]  /*323a0*/  LEA R8, P4, R11, R2, 0x1 ;  /* 0x000000020b087211 */ /* 0x000fc600078808ff */
[----:B------:R-:W2:Y:S01]  /*323b0*/  LDL.LU R13, [R1+0xcbc] ;  /* 0x000cbc00010d7983 */ /* 0x000ea20000300800 */
[----:B------:R-:W-:Y:S01]  /*323c0*/  LEA.HI.X.SX32 R9, R11, R0, 0x1, P4 ;  /* 0x000000000b097211 */ /* 0x000fe200020f0eff */
[----:B------:R-:W-:Y:S01]  /*323d0*/  IMAD R11, R16, 0x2, R7 ;  /* 0x00000002100b7824 */ /* 0x000fe200078e0207 */
[C---:B------:R-:W-:Y:S01]  /*323e0*/  LEA R6, P4, R7.reuse, R2, 0x1 ;  /* 0x0000000207067211 */ /* 0x040fe200078808ff */
[----:B------:R-:W1:Y:S03]  /*323f0*/  LDC R14, c[0x0][0x248] ;  /* 0x00009200ff0e7b82 */ /* 0x000e660000000800 */
[----:B------:R-:W-:Y:S01]  /*32400*/  LEA.HI.X.SX32 R7, R7, R0, 0x1, P4 ;  /* 0x0000000007077211 */ /* 0x000fe200020f0eff */
[----:B------:R3:W-:Y:S01]  /*32410*/  @P2 STG.E.U16 desc[UR40][R8.64], R96 ;  /* 0x0000006008002986 */ /* 0x0007e2000c101528 */
[----:B0-----:R-:W-:Y:S02]  /*32420*/  LEA R4, P4, R11, R2, 0x1 ;  /* 0x000000020b047211 */ /* 0x001fe400078808ff */
[----:B------:R-:W-:Y:S01]  /*32430*/  PRMT R97, R97, 0x7632, R97 ;  /* 0x0000763261617816 */ /* 0x000fe20000000061 */
[----:B------:R-:W0:Y:S01]  /*32440*/  LDC R16, c[0x0][0x248] ;  /* 0x00009200ff107b82 */ /* 0x000e220000000800 */
[----:B------:R-:W-:-:S02]  /*32450*/  LEA.HI.X.SX32 R5, R11, R0, 0x1, P4 ;  /* 0x000000000b057211 */ /* 0x000fc400020f0eff */
[----:B----4-:R-:W-:Y:S01]  /*32460*/  ISETP.LT.AND P2, PT, R18, UR4, !P0 ;  /* 0x0000000412007c0c */ /* 0x010fe2000c741270 */
[----:B------:R-:W-:Y:S01]  /*32470*/  ULDC UR4, c[0x0][0x22c] ;  /* 0x00008b0000047ab9 */ /* 0x000fe20000000800 */
[----:B------:R-:W4:Y:S01]  /*32480*/  LDL.LU R18, [R1+0xcb8] ;  /* 0x000cb80001127983 */ /* 0x000f220000300800 */
[----:B------:R-:W-:Y:S01]  /*32490*/  ISETP.LT.AND P4, PT, R17, UR4, !P0 ;  /* 0x0000000411007c0c */ /* 0x000fe2000c781270 */
[----:B------:R-:W-:Y:S02]  /*324a0*/  IMAD R11, R10, 0x2, R11 ;  /* 0x000000020a0b7824 */ /* 0x000fe400078e020b */
[----:B------:R-:W4:Y:S01]  /*324b0*/  LDL.LU R17, [R1+0xcb4] ;  /* 0x000cb40001117983 */ /* 0x000f220000300800 */
[----:B------:R-:W0:Y:S01]  /*324c0*/  LDC R10, c[0x0][0x248] ;  /* 0x00009200ff0a7b82 */ /* 0x000e220000000800 */
[----:B------:R-:W-:Y:S01]  /*324d0*/  PRMT R98, R98, 0x7632, R98 ;  /* 0x0000763262627816 */ /* 0x000fe20000000062 */
[----:B------:R-:W-:Y:S01]  /*324e0*/  ULDC UR4, c[0x0][0x22c] ;  /* 0x00008b0000047ab9 */ /* 0x000fe20000000800 */
[----:B------:R1:W-:Y:S01]  /*324f0*/  @P5 STG.E.U16 desc[UR40][R6.64], R97 ;  /* 0x0000006106005986 */ /* 0x0003e2000c101528 */
[----:B---3--:R-:W-:Y:S01]  /*32500*/  ISETP.LT.AND P5, PT, R15, UR4, !P0 ;  /* 0x000000040f007c0c */ /* 0x008fe2000c7a1270 */
[----:B------:R-:W-:-:S02]  /*32510*/  ULDC UR4, c[0x0][0x22c] ;  /* 0x00008b0000047ab9 */ /* 0x000fc40000000800 */
[----:B------:R3:W-:Y:S01]  /*32520*/  @P6 STG.E.U16 desc[UR40][R4.64], R98 ;  /* 0x0000006204006986 */ /* 0x0007e2000c101528 */
[----:B------:R-:W-:-:S03]  /*32530*/  LEA R8, P6, R11, R2, 0x1 ;  /* 0x000000020b087211 */ /* 0x000fc600078c08ff */
[----:B------:R-:W4:Y:S01]  /*32540*/  LDL.LU R15, [R1+0xcb0] ;  /* 0x000cb000010f7983 */ /* 0x000f220000300800 */
[----:B-1----:R-:W-:Y:S01]  /*32550*/  IMAD R7, R12, 0x2, R11 ;  /* 0x000000020c077824 */ /* 0x002fe200078e020b */
[----:B------:R-:W-:Y:S02]  /*32560*/  LEA.HI.X.SX32 R9, R11, R0, 0x1, P6 ;  /* 0x000000000b097211 */ /* 0x000fe400030f0eff */
[----:B------:R-:W4:Y:S01]  /*32570*/  LDL.LU R20, [R1+0xcac] ;  /* 0x000cac0001147983 */ /* 0x000f220000300800 */
[----:B------:R-:W-:Y:S01]  /*32580*/  PRMT R99, R99, 0x7632, R99 ;  /* 0x0000763263637816 */ /* 0x000fe20000000063 */
[----:B------:R-:W-:Y:S01]  /*32590*/  IMAD R11, R14, 0x2, R7 ;  /* 0x000000020e0b7824 */ /* 0x000fe200078e0207 */
[C---:B------:R-:W-:Y:S01]  /*325a0*/  LEA R6, P6, R7.reuse, R2, 0x1 ;  /* 0x0000000207067211 */ /* 0x040fe200078c08ff */
[----:B------:R-:W1:Y:S03]  /*325b0*/  LDC R12, c[0x0][0x248] ;  /* 0x00009200ff0c7b82 */ /* 0x000e660000000800 */
[----:B------:R-:W-:-:S02]  /*325c0*/  LEA.HI.X.SX32 R7, R7, R0, 0x1, P6 ;  /* 0x0000000007077211 */ /* 0x000fc400030f0eff */
[C---:B---3--:R-:W-:Y:S01]  /*325d0*/  LEA R4, P6, R11.reuse, R2, 0x1 ;  /* 0x000000020b047211 */ /* 0x048fe200078c08ff */
[----:B------:R3:W-:Y:S02]  /*325e0*/  @P3 STG.E.U16 desc[UR40][R8.64], R99 ;  /* 0x0000006308003986 */ /* 0x0007e4000c101528 */
[----:B------:R-:W1:Y:S01]  /*325f0*/  LDC R14, c[0x0][0x248] ;  /* 0x00009200ff0e7b82 */ /* 0x000e620000000800 */
[----:B------:R-:W-:Y:S01]  /*32600*/  LEA.HI.X.SX32 R5, R11, R0, 0x1, P6 ;  /* 0x000000000b057211 */ /* 0x000fe200030f0eff */
[----:B0-----:R-:W-:Y:S01]  /*32610*/  IMAD R11, R10, 0x2, R11 ;  /* 0x000000020a0b7824 */ /* 0x001fe200078e020b */
[----:B--2---:R-:W-:Y:S01]  /*32620*/  ISETP.LT.AND P3, PT, R19, UR4, !P0 ;  /* 0x0000000413007c0c */ /* 0x004fe2000c761270 */
[----:B------:R-:W-:Y:S01]  /*32630*/  ULDC UR4, c[0x0][0x22c] ;  /* 0x00008b0000047ab9 */ /* 0x000fe20000000800 */
[----:B------:R0:W-:Y:S01]  /*32640*/  @P2 STG.E.U16 desc[UR40][R6.64], R104 ;  /* 0x0000006806002986 */ /* 0x0001e2000c101528 */
[----:B------:R-:W-:Y:S01]  /*32650*/  ISETP.LT.AND P2, PT, R13, UR4, !P0 ;  /* 0x000000040d007c0c */ /* 0x000fe2000c741270 */
[----:B------:R-:W-:Y:S01]  /*32660*/  ULDC UR4, c[0x0][0x22c] ;  /* 0x00008b0000047ab9 */ /* 0x000fe20000000800 */
[C---:B---3--:R-:W-:Y:S01]  /*32670*/  LEA R8, P6, R11.reuse, R2, 0x1 ;  /* 0x000000020b087211 */ /* 0x048fe200078c08ff */
[----:B------:R2:W-:Y:S03]  /*32680*/  @P4 STG.E.U16 desc[UR40][R4.64], R105 ;  /* 0x0000006904004986 */ /* 0x0005e6000c101528 */
[----:B------:R-:W-:Y:S01]  /*32690*/  LEA.HI.X.SX32 R9, R11, R0, 0x1, P6 ;  /* 0x000000000b097211 */ /* 0x000fe200030f0eff */
[----:B------:R-:W3:Y:S04]  /*326a0*/  LDL.LU R19, [R1+0xca8] ;  /* 0x000ca80001137983 */ /* 0x000ee80000300800 */
[----:B------:R2:W-:Y:S01]  /*326b0*/  @P5 STG.E.U16 desc[UR40][R8.64], R106 ;  /* 0x0000006a08005986 */ /* 0x0005e2000c101528 */
[----:B----4-:R-:W-:Y:S01]  /*326c0*/  ISETP.LT.AND P4, PT, R18, UR4, !P0 ;  /* 0x0000000412007c0c */ /* 0x010fe2000c781270 */
[----:B------:R-:W-:Y:S01]  /*326d0*/  ULDC UR4, c[0x0][0x22c] ;  /* 0x00008b0000047ab9 */ /* 0x000fe20000000800 */
[----:B------:R-:W-:Y:S01]  /*326e0*/  IMAD R13, R16, 0x2, R11 ;  /* 0x00000002100d7824 */ /* 0x000fe200078e020b */
[----:B0-----:R-:W-:Y:S01]  /*326f0*/  PRMT R104, R104, 0x7632, R104 ;  /* 0x0000763268687816 */ /* 0x001fe20000000068 */
[----:B------:R-:W0:Y:S01]  /*32700*/  LDC R16, c[0x0][0x248] ;  /* 0x00009200ff107b82 */ /* 0x000e220000000800 */
[----:B--2---:R-:W-:-:S02]  /*32710*/  PRMT R105, R105, 0x7632, R105 ;  /* 0x0000763269697816 */ /* 0x004fc40000000069 */
[----:B------:R-:W-:-:S05]  /*32720*/  PRMT R106, R106, 0x7632, R106 ;  /* 0x000076326a6a7816 */ /* 0x000fca000000006a */
[----:B------:R-:W2:Y:S01]  /*32730*/  LDC R18, c[0x0][0x248] ;  /* 0x00009200ff127b82 */ /* 0x000ea20000000800 */
[----:B------:R-:W-:Y:S01]  /*32740*/  ISETP.LT.AND P5, PT, R17, UR4, !P0 ;  /* 0x0000000411007c0c */ /* 0x000fe2000c7a1270 */
[----:B------:R-:W-:Y:S01]  /*32750*/  ULDC UR4, c[0x0][0x22c] ;  /* 0x00008b0000047ab9 */ /* 0x000fe20000000800 */
[----:B------:R-:W4:Y:S01]  /*32760*/  LDL.LU R17, [R1+0xca4] ;  /* 0x000ca40001117983 */ /* 0x000f220000300800 */
[----:B------:R-:W-:-:S04]  /*32770*/  LEA R10, P6, R13, R2, 0x1 ;  /* 0x000000020d0a7211 */ /* 0x000fc800078c08ff */
[----:B------:R-:W-:Y:S01]  /*32780*/  LEA.HI.X.SX32 R11, R13, R0, 0x1, P6 ;  /* 0x000000000d0b7211 */ /* 0x000fe200030f0eff */
[----:B-1----:R-:W-:Y:S02]  /*32790*/  IMAD R7, R12, 0x2, R13 ;  /* 0x000000020c077824 */ /* 0x002fe400078e020d */
[----:B------:R-:W1:Y:S02]  /*327a0*/  LDC R12, c[0x0][0x248] ;  /* 0x00009200ff0c7b82 */ /* 0x000e640000000800 */
[----:B------:R2:W-:Y:S01]  /*327b0*/  @P3 STG.E.U16 desc[UR40][R10.64], R107 ;  /* 0x0000006b0a003986 */ /* 0x0005e2000c101528 */
[----:B------:R-:W-:Y:S01]  /*327c0*/  ISETP.LT.AND P3, PT, R15, UR4, !P0 ;  /* 0x000000040f007c0c */ /* 0x000fe2000c761270 */
[----:B------:R-:W-:Y:S01]  /*327d0*/  IMAD R13, R14, 0x2, R7 ;  /* 0x000000020e0d7824 */ /* 0x000fe200078e0207 */
[C---:B------:R-:W-:Y:S01]  /*327e0*/  LEA R4, P6, R7.reuse, R2, 0x1 ;  /* 0x0000000207047211 */ /* 0x040fe200078c08ff */
[----:B------:R-:W4:Y:S01]  /*327f0*/  LDL.LU R15, [R1+0xca0] ;  /* 0x000ca000010f7983 */ /* 0x000f220000300800 */
[----:B------:R-:W-:Y:S01]  /*32800*/  ULDC UR4, c[0x0][0x22c] ;  /* 0x00008b0000047ab9 */ /* 0x000fe20000000800 */
[----:B------:R-:W1:Y:S01]  /*32810*/  LDC R14, c[0x0][0x248] ;  /* 0x00009200ff0e7b82 */ /* 0x000e620000000800 */
        /* <DEDUP_REMOVED lines=15> */
[----:B---3--:R-:W-:Y:S01]  /*32910*/  ISETP.LT.AND P4, PT, R19, UR4, !P0 ;  /* 0x0000000413007c0c */ /* 0x008fe2000c781270 */
[----:B------:R-:W-:Y:S01]  /*32920*/  ULDC UR4, c[0x0][0x22c] ;  /* 0x00008b0000047ab9 */ /* 0x000fe20000000800 */
[----:B------:R-:W3:Y:S04]  /*32930*/  LDL.LU R19, [R1+0xc8c] ;  /* 0x000c8c0001137983 */ /* 0x000ee80000300800 */
[----:B------:R-:W-:Y:S01]  /*32940*/  @P5 STG.E.U16 desc[UR40][R8.64], R106 ;  /* 0x0000006a08005986 */ /* 0x000fe2000c101528 */
[----:B--2---:R-:W-:-:S02]  /*32950*/  IMAD R11, R18, 0x2, R13 ;  /* 0x00000002120b7824 */ /* 0x004fc400078e020d */
[----:B------:R-:W2:Y:S01]  /*32960*/  LDC R18, c[0x0][0x248] ;  /* 0x00009200ff127b82 */ /* 0x000ea20000000800 */
        /* <DEDUP_REMOVED lines=16> */
[----:B------:R-:W-:Y:S01]  /*32a70*/  ISETP.LT.AND P3, PT, R15, UR5, !P0 ;  /* 0x000000050f007c0c */ /* 0x000fe2000c761270 */
[----:B------:R0:W-:Y:S01]  /*32a80*/  @P2 STG.E.U16 desc[UR40][R6.64], R112 ;  /* 0x0000007006002986 */ /* 0x0001e2000c101528 */
[----:B------:R-:W-:Y:S01]  /*32a90*/  ULDC UR5, c[0x0][0x22c] ;  /* 0x00008b0000057ab9 */ /* 0x000fe20000000800 */
[----:B--2---:R-:W-:Y:S01]  /*32aa0*/  IMAD R15, R18, 0x2, R13 ;  /* 0x00000002120f7824 */ /* 0x004fe200078e020d */
[-C--:B------:R-:W-:Y:S01]  /*32ab0*/  LEA R4, P2, R13, R2.reuse, 0x1 ;  /* 0x000000020d047211 */ /* 0x080fe200078408ff */
[----:B------:R-:W2:Y:S03]  /*32ac0*/  LDC R16, c[0x0][0x248] ;  /* 0x00009200ff107b82 */ /* 0x000ea60000000800 */
[----:B------:R-:W-:-:S02]  /*32ad0*/  LEA R8, P6, R15, R2, 0x1 ;  /* 0x000000020f087211 */ /* 0x000fc400078c08ff */
        /* <DEDUP_REMOVED lines=13> */
[----:B------:R-:W4:Y:S01]  /*32bb0*/  LDL.LU R20, [R1+0xc84] ;  /* 0x000c840001147983 */ /* 0x000f220000300800 */
[----:B---3--:R-:W-:Y:S01]  /*32bc0*/  IMAD R11, R14, 0x2, R15 ;  /* 0x000000020e0b7824 */ /* 0x008fe200078e020f */
[----:B------:R-:W-:Y:S01]  /*32bd0*/  LEA.HI.X.SX32 R7, R15, R0, 0x1, P3 ;  /* 0x000000000f077211 */ /* 0x000fe200018f0eff */
[----:B------:R-:W3:Y:S01]  /*32be0*/  LDC R10, c[0x0][0x248] ;  /* 0x00009200ff0a7b82 */ /* 0x000ee20000000800 */
[----:B------:R-:W3:Y:S01]  /*32bf0*/  LDL.LU R13, [R1+0xc80] ;  /* 0x000c8000010d7983 */ /* 0x000ee20000300800 */
[----:B------:R-:W-:Y:S01]  /*32c00*/  ISETP.LT.AND P3, PT, R21, UR4, !P0 ;  /* 0x0000000415007c0c */ /* 0x000fe2000c761270 */
[----:B------:R-:W-:Y:S01]  /*32c10*/  ULDC UR4, c[0x0][0x22c] ;  /* 0x00008b0000047ab9 */ /* 0x000fe20000000800 */
[----:B-1----:R-:W-:Y:S01]  /*32c20*/  LEA R4, P6, R11, R2, 0x1 ;  /* 0x000000020b047211 */ /* 0x002fe200078c08ff */
[----:B------:R3:W-:Y:S01]  /*32c30*/  @P2 STG.E.U16 desc[UR40][R6.64], R112 ;  /* 0x0000007006002986 */ /* 0x0007e2000c101528 */
[----:B------:R-:W-:Y:S01]  /*32c40*/  ISETP.LT.AND P2, PT, R19, UR4, !P0 ;  /* 0x0000000413007c0c */ /* 0x000fe2000c741270 */
[----:B------:R-:W-:Y:S01]  /*32c50*/  ULDC UR4, c[0x0][0x22c] ;  /* 0x00008b0000047ab9 */ /* 0x000fe20000000800 */
[----:B------:R-:W-:Y:S01]  /*32c60*/  LEA.HI.X.SX32 R5, R11, R0, 0x1, P6 ;  /* 0x000000000b057211 */ /* 0x000fe200030f0eff */
[----:B------:R-:W3:Y:S01]  /*32c70*/  LDL.LU R19, [R1+0xc7c] ;  /* 0x000c7c0001137983 */ /* 0x000ee20000300800 */
[----:B------:R-:W-:Y:S01]  /*32c80*/  ISETP.LT.AND P4, PT, R22, UR5, !P0 ;  /* 0x0000000516007c0c */ /* 0x000fe2000c781270 */
[----:B------:R-:W1:Y:S01]  /*32c90*/  LDC R14, c[0x0][0x248] ;  /* 0x00009200ff0e7b82 */ /* 0x000e620000000800 */
[----:B------:R-:W-:Y:S01]  /*32ca0*/  PRMT R113, R113, 0x7632, R113 ;  /* 0x0000763271717816 */ /* 0x000fe20000000071 */
[----:B--2---:R-:W-:Y:S01]  /*32cb0*/  IMAD R9, R16, 0x2, R11 ;  /* 0x0000000210097824 */ /* 0x004fe200078e020b */
[----:B------:R-:W-:Y:S01]  /*32cc0*/  PRMT R114, R114, 0x7632, R114 ;  /* 0x0000763272727816 */ /* 0x000fe20000000072 */
[----:B------:R-:W-:-:S04]  /*32cd0*/  ULDC UR5, c[0x0][0x22c] ;  /* 0x00008b0000057ab9 */ /* 0x000fc80000000800 */
[----:B------:R-:W2:Y:S01]  /*32ce0*/  LDC R16, c[0x0][0x248] ;  /* 0x00009200ff107b82 */ /* 0x000ea20000000800 */
[----:B----4-:R-:W-:-:S03]  /*32cf0*/  ISETP.LT.AND P6, PT, R17, UR4, !P0 ;  /* 0x0000000411007c0c */ /* 0x010fc6000c7c1270 */
[----:B------:R4:W-:Y:S04]  /*32d00*/  @P4 STG.E.U16 desc[UR40][R4.64], R113 ;  /* 0x0000007104004986 */ /* 0x0009e8000c101528 */
[----:B------:R-:W2:Y:S01]  /*32d10*/  LDL.LU R17, [R1+0xc78] ;  /* 0x000c780001117983 */ /* 0x000ea20000300800 */
[----:B---3--:R-:W-:Y:S01]  /*32d20*/  IMAD R7, R10, 0x2, R9 ;  /* 0x000000020a077824 */ /* 0x008fe200078e0209 */
[----:B------:R-:W-:Y:S01]  /*32d30*/  LEA R8, P4, R9, R2, 0x1 ;  /* 0x0000000209087211 */ /* 0x000fe200078808ff */
[----:B------:R-:W-:Y:S01]  /*32d40*/  ULDC UR4, c[0x0][0x22c] ;  /* 0x00008b0000047ab9 */ /* 0x000fe20000000800 */
[----:B------:R-:W3:Y:S01]  /*32d50*/  LDL.LU R18, [R1+0xc74] ;  /* 0x000c740001127983 */ /* 0x000ee20000300800 */
[----:B------:R-:W-:Y:S01]  /*32d60*/  PRMT R115, R115, 0x7632, R115 ;  /* 0x0000763273737816 */ /* 0x000fe20000000073 */
[----:B------:R-:W2:Y:S02]  /*32d70*/  LDC R10, c[0x0][0x248] ;  /* 0x00009200ff0a7b82 */ /* 0x000ea40000000800 */
[----:B------:R-:W3:Y:S01]  /*32d80*/  LDL.LU R15, [R1+0xc70] ;  /* 0x000c7000010f7983 */ /* 0x000ee20000300800 */
[----:B------:R-:W-:Y:S01]  /*32d90*/  LEA.HI.X.SX32 R9, R9, R0, 0x1, P4 ;  /* 0x0000000009097211 */ /* 0x000fe200020f0eff */
[----:B0-----:R-:W-:Y:S01]  /*32da0*/  IMAD R11, R12, 0x2, R7 ;  /* 0x000000020c0b7824 */ /* 0x001fe200078e0207 */
[----:B------:R-:W-:-:S03]  /*32db0*/  LEA R6, P4, R7, R2, 0x1 ;  /* 0x0000000207067211 */ /* 0x000fc600078808ff */
[----:B------:R0:W-:Y:S01]  /*32dc0*/  @P5 STG.E.U16 desc[UR40][R8.64], R114 ;  /* 0x0000007208005986 */ /* 0x0001e2000c101528 */
[----:B----4-:R-:W-:Y:S01]  /*32dd0*/  LEA R4, P5, R11, R2, 0x1 ;  /* 0x000000020b047211 */ /* 0x010fe200078a08ff */
[----:B------:R-:W4:Y:S01]  /*32de0*/  LDC R12, c[0x0][0x248] ;  /* 0x00009200ff0c7b82 */ /* 0x000f220000000800 */
[-C--:B------:R-:W-:Y:S02]  /*32df0*/  LEA.HI.X.SX32 R7, R7, R0.reuse, 0x1, P4 ;  /* 0x0000000007077211 */ /* 0x080fe400020f0eff */
[----:B------:R-:W-:Y:S01]  /*32e00*/  LEA.HI.X.SX32 R5, R11, R0, 0x1, P5 ;  /* 0x000000000b057211 */ /* 0x000fe200028f0eff */
[----:B-1----:R-:W-:Y:S02]  /*32e10*/  IMAD R11, R14, 0x2, R11 ;  /* 0x000000020e0b7824 */ /* 0x002fe400078e020b */
        /* <DEDUP_REMOVED lines=8> */
[----:B--2---:R-:W-:Y:S01]  /*32ea0*/  IMAD R13, R16, 0x2, R11 ;  /* 0x00000002100d7824 */ /* 0x004fe200078e020b */
[----:B------:R-:W-:Y:S01]  /*32eb0*/  ULDC UR4, c[0x0][0x22c] ;  /* 0x00008b0000047ab9 */ /* 0x000fe20000000800 */
[----:B------:R2:W-:Y:S01]  /*32ec0*/  @P6 STG.E.U16 desc[UR40][R8.64], R117 ;  /* 0x0000007508006986 */ /* 0x0005e2000c101528 */
[----:B------:R-:W4:Y:S02]  /*32ed0*/  LDC R16, c[0x0][0x248] ;  /* 0x00009200ff107b82 */ /* 0x000f240000000800 */
[----:B-1----:R-:W-:Y:S02]  /*32ee0*/  LEA R6, P5, R13, R2, 0x1 ;  /* 0x000000020d067211 */ /* 0x002fe400078a08ff */
[----:B------:R-:W-:Y:S01]  /*32ef0*/  ISETP.LT.AND P2, PT, R19, UR4, !P0 ;  /* 0x0000000413007c0c */ /* 0x000fe2000c741270 */
[----:B------:R-:W-:Y:S01]  /*32f00*/  ULDC UR4, c[0x0][0x22c] ;  /* 0x00008b0000047ab9 */ /* 0x000fe20000000800 */
[----:B------:R-:W4:Y:S01]  /*32f10*/  LDL.LU R19, [R1+0xc6c] ;  /* 0x000c6c0001137983 */ /* 0x000f220000300800 */
[----:B------:R-:W-:-:S05]  /*32f20*/  LEA.HI.X.SX32 R7, R13, R0, 0x1, P5 ;  /* 0x000000000d077211 */ /* 0x000fca00028f0eff */
[----:B------:R1:W-:Y:S01]  /*32f30*/  @P4 STG.E.U16 desc[UR40][R6.64], R118 ;  /* 0x0000007606004986 */ /* 0x0003e2000c101528 */
[----:B------:R-:W-:Y:S01]  /*32f40*/  ISETP.LT.AND P5, PT, R17, UR4, !P0 ;  /* 0x0000000411007c0c */ /* 0x000fe2000c7a1270 */
[----:B------:R-:W-:Y:S02]  /*32f50*/  IMAD R11, R10, 0x2, R13 ;  /* 0x000000020a0b7824 */ /* 0x000fe400078e020d */
[----:B------:R-:W4:Y:S01]  /*32f60*/  LDL.LU R17, [R1+0xc68] ;  /* 0x000c680001117983 */ /* 0x000f220000300800 */
[----:B0-----:R-:W-:Y:S01]  /*32f70*/  PRMT R116, R116, 0x7632, R116 ;  /* 0x0000763274747816 */ /* 0x001fe20000000074 */
[----:B------:R-:W-:Y:S01]  /*32f80*/  ULDC UR4, c[0x0][0x22c] ;  /* 0x00008b0000047ab9 */ /* 0x000fe20000000800 */
[----:B--2---:R-:W-:Y:S01]  /*32f90*/  PRMT R117, R117, 0x7632, R117 ;  /* 0x0000763275757816 */ /* 0x004fe20000000075 */
[----:B------:R-:W0:Y:S01]  /*32fa0*/  LDC R10, c[0x0][0x248] ;  /* 0x00009200ff0a7b82 */ /* 0x000e220000000800 */
[----:B---3--:R-:W-:Y:S01]  /*32fb0*/  ISETP.LT.AND P4, PT, R15, UR5, !P0 ;  /* 0x000000050f007c0c */ /* 0x008fe2000c781270 */
[----:B------:R-:W-:Y:S01]  /*32fc0*/  ULDC UR5, c[0x0][0x22c] ;  /* 0x00008b0000057ab9 */ /* 0x000fe20000000800 */
[----:B------:R-:W2:Y:S01]  /*32fd0*/  LDL.LU R15, [R1+0xc64] ;  /* 0x000c6400010f7983 */ /* 0x000ea20000300800 */
[----:B------:R-:W-:-:S04]  /*32fe0*/  LEA R4, P6, R11, R2, 0x1 ;  /* 0x000000020b047211 */ /* 0x000fc800078c08ff */
[----:B------:R-:W-:Y:S01]  /*32ff0*/  LEA.HI.X.SX32 R5, R11, R0, 0x1, P6 ;  /* 0x000000000b057211 */ /* 0x000fe200030f0eff */
[----:B----4-:R-:W-:Y:S01]  /*33000*/  IMAD R11, R12, 0x2, R11 ;  /* 0x000000020c0b7824 */ /* 0x010fe200078e020b */
[----:B------:R-:W-:Y:S01]  /*33010*/  ISETP.LT.AND P6, PT, R18, UR4, !P0 ;  /* 0x0000000412007c0c */ /* 0x000fe2000c7c1270 */
[----:B------:R-:W-:Y:S01]  /*33020*/  ULDC UR4, c[0x0][0x22c] ;  /* 0x00008b0000047ab9 */ /* 0x000fe20000000800 */
[----:B------:R-:W3:Y:S01]  /*33030*/  LDL.LU R18, [R1+0xc60] ;  /* 0x000c600001127983 */ /* 0x000ee20000300800 */
[----:B-1----:R-:W-:Y:S01]  /*33040*/  IMAD R7, R14, 0x2, R11 ;  /* 0x000000020e077824 */ /* 0x002fe200078e020b */
[----:B------:R-:W1:Y:S02]  /*33050*/  LDC R12, c[0x0][0x248] ;  /* 0x00009200ff0c7b82 */ /* 0x000e640000000800 */
[----:B------:R4:W-:Y:S01]  /*33060*/  @P3 STG.E.U16 desc[UR40][R4.64], R119 ;  /* 0x0000007704003986 */ /* 0x0009e2000c101528 */
[----:B------:R-:W-:-:S03]  /*33070*/  LEA R8, P3, R11, R2, 0x1 ;  /* 0x000000020b087211 */ /* 0x000fc600078608ff */
[----:B------:R-:W3:Y:S01]  /*33080*/  LDL.LU R13, [R1+0xc5c] ;  /* 0x000c5c00010d7983 */ /* 0x000ee20000300800 */
[----:B------:R-:W-:Y:S01]  /*33090*/  LEA.HI.X.SX32 R9, R11, R0, 0x1, P3 ;  /* 0x000000000b097211 */ /* 0x000fe200018f0eff */
[----:B------:R-:W-:Y:S01]  /*330a0*/  IMAD R11, R16, 0x2, R7 ;  /* 0x00000002100b7824 */ /* 0x000fe200078e0207 */
[C---:B------:R-:W-:Y:S01]  /*330b0*/  LEA R6, P3, R7.reuse, R2, 0x1 ;  /* 0x0000000207067211 */ /* 0x040fe200078608ff */
[----:B------:R-:W1:Y:S03]  /*330c0*/  LDC R14, c[0x0][0x248] ;  /* 0x00009200ff0e7b82 */ /* 0x000e660000000800 */
[----:B------:R-:W-:Y:S01]  /*330d0*/  LEA.HI.X.SX32 R7, R7, R0, 0x1, P3 ;  /* 0x0000000007077211 */ /* 0x000fe200018f0eff */
[----:B------:R-:W-:Y:S01]  /*330e0*/  @P2 STG.E.U16 desc[UR40][R8.64], R116 ;  /* 0x0000007408002986 */ /* 0x000fe2000c101528 */
[C---:B----4-:R-:W-:Y:S02]  /*330f0*/  LEA R4, P3, R11.reuse, R2, 0x1 ;  /* 0x000000020b047211 */ /* 0x050fe400078608ff */
[----:B------:R-:W-:Y:S01]  /*33100*/  PRMT R118, R118, 0x7632, R118 ;  /* 0x0000763276767816 */ /* 0x000fe20000000076 */
[----:B------:R-:W4:Y:S01]  /*33110*/  LDC R16, c[0x0][0x248] ;  /* 0x00009200ff107b82 */ /* 0x000f220000000800 */
[----:B------:R-:W-:-:S02]  /*33120*/  LEA.HI.X.SX32 R5, R11, R0, 0x1, P3 ;  /* 0x000000000b057211 */ /* 0x000fc400018f0eff */
[----:B------:R-:W-:Y:S01]  /*33130*/  ISETP.LT.AND P2, PT, R19, UR4, !P0 ;  /* 0x0000000413007c0c */ /* 0x000fe2000c741270 */
[----:B------:R-:W-:Y:S01]  /*33140*/  ULDC UR4, c[0x0][0x22c] ;  /* 0x00008b0000047ab9 */ /* 0x000fe20000000800 */
[----:B------:R1:W-:Y:S01]  /*33150*/  @P5 STG.E.U16 desc[UR40][R6.64], R117 ;  /* 0x0000007506005986 */ /* 0x0003e2000c101528 */
[----:B------:R-:W-:Y:S01]  /*33160*/  ISETP.LT.AND P3, PT, R17, UR4, !P0 ;  /* 0x0000000411007c0c */ /* 0x000fe2000c761270 */
[----:B------:R-:W-:Y:S02]  /*33170*/  ULDC UR4, c[0x0][0x22c] ;  /* 0x00008b0000047ab9 */ /* 0x000fe40000000800 */
[----:B------:R-:W4:Y:S04]  /*33180*/  LDL.LU R17, [R1+0xc58] ;  /* 0x000c580001117983 */ /* 0x000f280000300800 */
[----:B------:R-:W4:Y:S01]  /*33190*/  LDL.LU R20, [R1+0xc54] ;  /* 0x000c540001147983 */ /* 0x000f220000300800 */
[----:B--2---:R-:W-:Y:S01]  /*331a0*/  ISETP.LT.AND P5, PT, R15, UR4, !P0 ;  /* 0x000000040f007c0c */ /* 0x004fe2000c7a1270 */
[----:B0-----:R-:W-:-:S02]  /*331b0*/  IMAD R11, R10, 0x2, R11 ;  /* 0x000000020a0b7824 */ /* 0x001fc400078e020b */
[----:B------:R-:W2:Y:S01]  /*331c0*/  LDL.LU R15, [R1+0xc50] ;  /* 0x000c5000010f7983 */ /* 0x000ea20000300800 */
[----:B------:R-:W0:Y:S01]  /*331d0*/  LDC R10, c[0x0][0x248] ;  /* 0x00009200ff0a7b82 */ /* 0x000e220000000800 */
[----:B------:R-:W-:Y:S01]  /*331e0*/  PRMT R119, R119, 0x7632, R119 ;  /* 0x0000763277777816 */ /* 0x000fe20000000077 */
[----:B-1----:R-:W-:Y:S01]  /*331f0*/  IMAD R7, R12, 0x2, R11 ;  /* 0x000000020c077824 */ /* 0x002fe200078e020b */
[----:B------:R1:W-:Y:S01]  /*33200*/  @P6 STG.E.U16 desc[UR40][R4.64], R118 ;  /* 0x0000007604006986 */ /* 0x0003e2000c101528 */
[C---:B------:R-:W-:Y:S01]  /*33210*/  LEA R8, P6, R11.reuse, R2, 0x1 ;  /* 0x000000020b087211 */ /* 0x040fe200078c08ff */
[----:B------:R-:W-:Y:S02]  /*33220*/  ULDC UR4, c[0x0][0x22c] ;  /* 0x00008b0000047ab9 */ /* 0x000fe40000000800 */
[----:B------:R-:W2:Y:S01]  /*33230*/  LDL.LU R19, [R1+0xc4c] ;  /* 0x000c4c0001137983 */ /* 0x000ea20000300800 */
[----:B------:R-:W-:Y:S01]  /*33240*/  LEA.HI.X.SX32 R9, R11, R0, 0x1, P6 ;  /* 0x000000000b097211 */ /* 0x000fe200030f0eff */
[----:B------:R-:W-:Y:S01]  /*33250*/  IMAD R11, R14, 0x2, R7 ;  /* 0x000000020e0b7824 */ /* 0x000fe200078e0207 */
[C---:B------:R-:W-:Y:S01]  /*33260*/  LEA R6, P6, R7.reuse, R2, 0x1 ;  /* 0x0000000207067211 */ /* 0x040fe200078c08ff */
[----:B------:R-:W2:Y:S03]  /*33270*/  LDC R12, c[0x0][0x248] ;  /* 0x00009200ff0c7b82 */ /* 0x000ea60000000800 */
[----:B------:R-:W-:-:S02]  /*33280*/  LEA.HI.X.SX32 R7, R7, R0, 0x1, P6 ;  /* 0x0000000007077211 */ /* 0x000fc400030f0eff */
[C---:B-1----:R-:W-:Y:S01]  /*33290*/  LEA R4, P6, R11.reuse, R2, 0x1 ;  /* 0x000000020b047211 */ /* 0x042fe200078c08ff */
[----:B------:R1:W-:Y:S01]  /*332a0*/  @P4 STG.E.U16 desc[UR40][R8.64], R119 ;  /* 0x0000007708004986 */ /* 0x0003e2000c101528 */
[----:B---3--:R-:W-:Y:S01]  /*332b0*/  ISETP.LT.AND P4, PT, R18, UR4, !P0 ;  /* 0x0000000412007c0c */ /* 0x008fe2000c781270 */
[----:B------:R-:W-:Y:S01]  /*332c0*/  ULDC UR4, c[0x0][0x22c] ;  /* 0x00008b0000047ab9 */ /* 0x000fe20000000800 */
[----:B------:R-:W-:Y:S01]  /*332d0*/  LEA.HI.X.SX32 R5, R11, R0, 0x1, P6 ;  /* 0x000000000b057211 */ /* 0x000fe200030f0eff */
[----:B------:R3:W-:Y:S01]  /*332e0*/  @P2 STG.E.U16 desc[UR40][R6.64], R120 ;  /* 0x0000007806002986 */ /* 0x0007e2000c101528 */
[----:B------:R-:W-:Y:S01]  /*332f0*/  ISETP.LT.AND P2, PT, R13, UR4, !P0 ;  /* 0x000000040d007c0c */ /* 0x000fe2000c741270 */
[----:B------:R-:W-:Y:S01]  /*33300*/  ULDC UR4, c[0x0][0x22c] ;  /* 0x00008b0000047ab9 */ /* 0x000fe20000000800 */
[----:B------:R-:W3:Y:S01]  /*33310*/  LDC R14, c[0x0][0x248] ;  /* 0x00009200ff0e7b82 */ /* 0x000ee20000000800 */
[----:B------:R3:W-:Y:S01]  /*33320*/  @P3 STG.E.U16 desc[UR40][R4.64], R121 ;  /* 0x0000007904003986 */ /* 0x0007e2000c101528 */
[----:B0-----:R-:W-:-:S04]  /*33330*/  IMAD R11, R10, 0x2, R11 ;  /* 0x000000020a0b7824 */ /* 0x001fc800078e020b */
[----:B----4-:R-:W-:Y:S01]  /*33340*/  IMAD R13, R16, 0x2, R11 ;  /* 0x00000002100d7824 */ /* 0x010fe200078e020b */
[C---:B-1----:R-:W-:Y:S01]  /*33350*/  LEA R8, P6, R11.reuse, R2, 0x1 ;  /* 0x000000020b087211 */ /* 0x042fe200078c08ff */
[----:B------:R-:W0:Y:S03]  /*33360*/  LDC R16, c[0x0][0x248] ;  /* 0x00009200ff107b82 */ /* 0x000e260000000800 */
[----:B------:R-:W-:Y:S02]  /*33370*/  LEA.HI.X.SX32 R9, R11, R0, 0x1, P6 ;  /* 0x000000000b097211 */ /* 0x000fe400030f0eff */
[----:B------:R-:W-:-:S03]  /*33380*/  LEA R10, P6, R13, R2, 0x1 ;  /* 0x000000020d0a7211 */ /* 0x000fc600078c08ff */
[----:B------:R-:W1:Y:S01]  /*33390*/  LDC R18, c[0x0][0x248] ;  /* 0x00009200ff127b82 */ /* 0x000e620000000800 */
[----:B------:R-:W-:Y:S01]  /*333a0*/  LEA.HI.X.SX32 R11, R13, R0, 0x1, P6 ;  /* 0x000000000d0b7211 */ /* 0x000fe200030f0eff */
[----:B------:R4:W-:Y:S04]  /*333b0*/  @P5 STG.E.U16 desc[UR40][R8.64], R122 ;  /* 0x0000007a08005986 */ /* 0x0009e8000c101528 */
[----:B------:R1:W-:Y:S01]  /*333c0*/  @P4 STG.E.U16 desc[UR40][R10.64], R123 ;  /* 0x0000007b0a004986 */ /* 0x0003e2000c101528 */
[----:B------:R-:W-:Y:S01]  /*333d0*/  ISETP.LT.AND P3, PT, R17, UR4, !P0 ;  /* 0x0000000411007c0c */ /* 0x000fe2000c761270 */
[----:B------:R-:W-:Y:S02]  /*333e0*/  ULDC UR4, c[0x0][0x22c] ;  /* 0x00008b0000047ab9 */ /* 0x000fe40000000800 */
[----:B------:R-:W4:Y:S01]  /*333f0*/  LDL.LU R17, [R1+0xc48] ;  /* 0x000c480001117983 */ /* 0x000f220000300800 */
[----:B------:R-:W-:Y:S01]  /*33400*/  ISETP.LT.AND P5, PT, R20, UR4, !P0 ;  /* 0x0000000414007c0c */ /* 0x000fe2000c7a1270 */
[----:B------:R-:W-:-:S02]  /*33410*/  ULDC UR4, c[0x0][0x22c] ;  /* 0x00008b0000047ab9 */ /* 0x000fc40000000800 */
[----:B------:R-:W4:Y:S01]  /*33420*/  LDL.LU R20, [R1+0xc44] ;  /* 0x000c440001147983 */ /* 0x000f220000300800 */
[----:B--2---:R-:W-:Y:S01]  /*33430*/  ISETP.LT.AND P4, PT, R15, UR4, !P0 ;  /* 0x000000040f007c0c */ /* 0x004fe2000c781270 */
[----:B---3--:R-:W-:Y:S02]  /*33440*/  IMAD R7, R12, 0x2, R13 ;  /* 0x000000020c077824 */ /* 0x008fe400078e020d */
[----:B------:R-:W2:Y:S01]  /*33450*/  LDL.LU R15, [R1+0xc40] ;  /* 0x000c4000010f7983 */ /* 0x000ea20000300800 */
[----:B------:R-:W3:Y:S01]  /*33460*/  LDC R12, c[0x0][0x248] ;  /* 0x00009200ff0c7b82 */ /* 0x000ee20000000800 */
[----:B------:R-:W-:Y:S01]  /*33470*/  PRMT R120, R120, 0x7632, R120 ;  /* 0x0000763278787816 */ /* 0x000fe20000000078 */
[----:B------:R-:W-:Y:S01]  /*33480*/  ULDC UR4, c[0x0][0x22c] ;  /* 0x00008b0000047ab9 */ /* 0x000fe20000000800 */
[----:B------:R-:W2:Y:S01]  /*33490*/  LDL.LU R21, [R1+0xc3c] ;  /* 0x000c3c0001157983 */ /* 0x000ea20000300800 */
[----:B------:R-:W-:Y:S01]  /*334a0*/  LEA R4, P6, R7, R2, 0x1 ;  /* 0x0000000207047211 */ /* 0x000fe200078c08ff */
[----:B------:R-:W-:-:S03]  /*334b0*/  IMAD R13, R14, 0x2, R7 ;  /* 0x000000020e0d7824 */ /* 0x000fc600078e0207 */
[----:B------:R-:W-:Y:S01]  /*334c0*/  LEA.HI.X.SX32 R5, R7, R0, 0x1, P6 ;  /* 0x0000000007057211 */ /* 0x000fe200030f0eff */
[----:B------:R-:W3:Y:S01]  /*334d0*/  LDC R14, c[0x0][0x248] ;  /* 0x00009200ff0e7b82 */ /* 0x000ee20000000800 */
[----:B------:R-:W-:Y:S02]  /*334e0*/  LEA R6, P6, R13, R2, 0x1 ;  /* 0x000000020d067211 */ /* 0x000fe400078c08ff */
[----:B------:R-:W-:Y:S02]  /*334f0*/  PRMT R121, R121, 0x7632, R121 ;  /* 0x0000763279797816 */ /* 0x000fe40000000079 */
[----:B------:R-:W-:Y:S01]  /*33500*/  LEA.HI.X.SX32 R7, R13, R0, 0x1, P6 ;  /* 0x000000000d077211 */ /* 0x000fe200030f0eff */
[----:B0-----:R-:W-:Y:S01]  /*33510*/  IMAD R13, R16, 0x2, R13 ;  /* 0x00000002100d7824 */ /* 0x001fe200078e020d */
[----:B------:R0:W-:Y:S01]  /*33520*/  @P2 STG.E.U16 desc[UR40][R4.64], R120 ;  /* 0x0000007804002986 */ /* 0x0001e2000c101528 */
[----:B------:R-:W-:Y:S01]  /*33530*/  ISETP.LT.AND P2, PT, R19, UR4, !P0 ;  /* 0x0000000413007c0c */ /* 0x000fe2000c741270 */
[----:B------:R-:W-:Y:S01]  /*33540*/  ULDC UR4, c[0x0][0x22c] ;  /* 0x00008b0000047ab9 */ /* 0x000fe20000000800 */
[----:B----4-:R-:W-:Y:S01]  /*33550*/  PRMT R122, R122, 0x7632, R122 ;  /* 0x000076327a7a7816 */ /* 0x010fe2000000007a */
[----:B------:R4:W-:Y:S01]  /*33560*/  @P3 STG.E.U16 desc[UR40][R6.64], R121 ;  /* 0x0000007906003986 */ /* 0x0009e2000c101528 */
[----:B------:R-:W-:Y:S01]  /*33570*/  LEA R8, P3, R13, R2, 0x1 ;  /* 0x000000020d087211 */ /* 0x000fe200078608ff */
[----:B-1----:R-:W-:Y:S01]  /*33580*/  IMAD R11, R18, 0x2, R13 ;  /* 0x00000002120b7824 */ /* 0x002fe200078e020d */
[----:B------:R-:W-:Y:S01]  /*33590*/  PRMT R123, R123, 0x7632, R123 ;  /* 0x000076327b7b7816 */ /* 0x000fe2000000007b */
[----:B------:R-:W2:Y:S01]  /*335a0*/  LDL.LU R19, [R1+0xc38] ;  /* 0x000c380001137983 */ /* 0x000ea20000300800 */
[----:B------:R-:W-:Y:S01]  /*335b0*/  LEA.HI.X.SX32 R9, R13, R0, 0x1, P3 ;  /* 0x000000000d097211 */ /* 0x000fe200018f0eff */
[----:B------:R-:W1:Y:S01]  /*335c0*/  LDC R16, c[0x0][0x248] ;  /* 0x00009200ff107b82 */ /* 0x000e620000000800 */
[----:B0-----:R-:W-:-:S04]  /*335d0*/  LEA R4, P6, R11, R2, 0x1 ;  /* 0x000000020b047211 */ /* 0x001fc800078c08ff */
[----:B------:R-:W-:Y:S01]  /*335e0*/  LEA.HI.X.SX32 R5, R11, R0, 0x1, P6 ;  /* 0x000000000b057211 */ /* 0x000fe200030f0eff */
[----:B---3--:R-:W-:Y:S01]  /*335f0*/  IMAD R11, R12, 0x2, R11 ;  /* 0x000000020c0b7824 */ /* 0x008fe200078e020b */
[----:B------:R-:W-:Y:S01]  /*33600*/  @P5 STG.E.U16 desc[UR40][R8.64], R122 ;  /* 0x0000007a08005986 */ /* 0x000fe2000c101528 */
[----:B------:R-:W0:Y:S02]  /*33610*/  LDC R18, c[0x0][0x248] ;  /* 0x00009200ff127b82 */ /* 0x000e240000000800 */
[----:B------:R-:W-:Y:S01]  /*33620*/  IMAD R13, R14, 0x2, R11 ;  /* 0x000000020e0d7824 */ /* 0x000fe200078e020b */
[----:B------:R3:W-:Y:S01]  /*33630*/  @P4 STG.E.U16 desc[UR40][R4.64], R123 ;  /* 0x0000007b04004986 */ /* 0x0007e2000c101528 */
[----:B----4-:R-:W-:-:S03]  /*33640*/  LEA R6, P4, R11, R2, 0x1 ;  /* 0x000000020b067211 */ /* 0x010fc600078808ff */
[----:B------:R-:W-:Y:S01]  /*33650*/  LEA R10, P6, R13, R2, 0x1 ;  /* 0x000000020d0a7211 */ /* 0x000fe200078c08ff */
[----:B------:R-:W4:Y:S01]  /*33660*/  LDC R12, c[0x0][0x248] ;  /* 0x00009200ff0c7b82 */ /* 0x000f220000000800 */
[-C--:B------:R-:W-:Y:S02]  /*33670*/  LEA.HI.X.SX32 R7, R11, R0.reuse, 0x1, P4 ;  /* 0x000000000b077211 */ /* 0x080fe400020f0eff */
[----:B------:R-:W-:-:S03]  /*33680*/  LEA.HI.X.SX32 R11, R13, R0, 0x1, P6 ;  /* 0x000000000d0b7211 */ /* 0x000fc600030f0eff */
[----:B------:R3:W-:Y:S01]  /*33690*/  @P2 STG.E.U16 desc[UR40][R6.64], R124 ;  /* 0x0000007c06002986 */ /* 0x0007e2000c101528 */
[----:B------:R-:W-:Y:S01]  /*336a0*/  ISETP.LT.AND P3, PT, R17, UR4, !P0 ;  /* 0x0000000411007c0c */ /* 0x000fe2000c761270 */
[----:B------:R-:W-:Y:S02]  /*336b0*/  ULDC UR4, c[0x0][0x22c] ;  /* 0x00008b0000047ab9 */ /* 0x000fe40000000800 */
[----:B------:R-:W4:Y:S01]  /*336c0*/  LDL.LU R17, [R1+0xc34] ;  /* 0x000c340001117983 */ /* 0x000f220000300800 */
[----:B------:R-:W4:Y:S03]  /*336d0*/  LDC R14, c[0x0][0x248] ;  /* 0x00009200ff0e7b82 */ /* 0x000f260000000800 */
[----:B------:R-:W4:Y:S01]  /*336e0*/  LDL.LU R22, [R1+0xc30] ;  /* 0x000c300001167983 */ /* 0x000f220000300800 */
[----:B------:R-:W-:Y:S01]  /*336f0*/  ISETP.LT.AND P5, PT, R20, UR4, !P0 ;  /* 0x0000000414007c0c */ /* 0x000fe2000c7a1270 */
[----:B------:R-:W-:-:S02]  /*33700*/  ULDC UR4, c[0x0][0x22c] ;  /* 0x00008b0000047ab9 */ /* 0x000fc40000000800 */
[----:B------:R-:W4:Y:S01]  /*33710*/  LDL.LU R23, [R1+0xc2c] ;  /* 0x000c2c0001177983 */ /* 0x000f220000300800 */
[----:B-1----:R-:W-:Y:S01]  /*33720*/  IMAD R13, R16, 0x2, R13 ;  /* 0x00000002100d7824 */ /* 0x002fe200078e020d */
[----:B--2---:R-:W-:Y:S01]  /*33730*/  ISETP.LT.AND P4, PT, R15, UR5, !P0 ;  /* 0x000000050f007c0c */ /* 0x004fe2000c781270 */
[----:B------:R-:W-:Y:S01]  /*33740*/  ULDC UR5, c[0x0][0x22c] ;  /* 0x00008b0000057ab9 */ /* 0x000fe20000000800 */
[----:B------:R1:W-:Y:S01]  /*33750*/  @P3 STG.E.U16 desc[UR40][R10.64], R125 ;  /* 0x0000007d0a003986 */ /* 0x0003e2000c101528 */
[----:B------:R-:W-:Y:S01]  /*33760*/  ISETP.LT.AND P3, PT, R21, UR4, !P0 ;  /* 0x0000000415007c0c */ /* 0x000fe2000c761270 */
[----:B0-----:R-:W-:Y:S01]  /*33770*/  IMAD R15, R18, 0x2, R13 ;  /* 0x00000002120f7824 */ /* 0x001fe200078e020d */
[-C--:B---3--:R-:W-:Y:S01]  /*33780*/  LEA R4, P2, R13, R2.reuse, 0x1 ;  /* 0x000000020d047211 */ /* 0x088fe200078408ff */
[----:B------:R-:W2:Y:S01]  /*33790*/  LDL.LU R21, [R1+0xc28] ;  /* 0x000c280001157983 */ /* 0x000ea20000300800 */
[----:B------:R-:W-:Y:S01]  /*337a0*/  ULDC UR4, c[0x0][0x22c] ;  /* 0x00008b0000047ab9 */ /* 0x000fe20000000800 */
[----:B------:R-:W-:Y:S01]  /*337b0*/  PRMT R124, R124, 0x7632, R124 ;  /* 0x000076327c7c7816 */ /* 0x000fe2000000007c */
[----:B------:R-:W0:Y:S01]  /*337c0*/  LDC R20, c[0x0][0x248] ;  /* 0x00009200ff147b82 */ /* 0x000e220000000800 */
[----:B------:R-:W-:Y:S01]  /*337d0*/  LEA R8, P6, R15, R2, 0x1 ;  /* 0x000000020f087211 */ /* 0x000fe200078c08ff */
[----:B------:R-:W3:Y:S01]  /*337e0*/  LDL.LU R24, [R1+0xc24] ;  /* 0x000c240001187983 */ /* 0x000ee20000300800 */
[----:B------:R-:W-:-:S02]  /*337f0*/  LEA.HI.X.SX32 R5, R13, R0, 0x1, P2 ;  /* 0x000000000d057211 */ /* 0x000fc400010f0eff */
[----:B------:R-:W-:Y:S01]  /*33800*/  LEA.HI.X.SX32 R9, R15, R0, 0x1, P6 ;  /* 0x000000000f097211 */ /* 0x000fe200030f0eff */
[----:B----4-:R-:W-:Y:S02]  /*33810*/  IMAD R15, R12, 0x2, R15 ;  /* 0x000000020c0f7824 */ /* 0x010fe400078e020f */
[----:B------:R4:W-:Y:S01]  /*33820*/  @P5 STG.E.U16 desc[UR40][R4.64], R126 ;  /* 0x0000007e04005986 */ /* 0x0009e2000c101528 */
[----:B-1----:R-:W-:Y:S01]  /*33830*/  PRMT R125, R125, 0x7632, R125 ;  /* 0x000076327d7d7816 */ /* 0x002fe2000000007d */
[----:B------:R-:W1:Y:S02]  /*33840*/  LDC R10, c[0x0][0x248] ;  /* 0x00009200ff0a7b82 */ /* 0x000e640000000800 */
[----:B------:R2:W-:Y:S01]  /*33850*/  @P4 STG.E.U16 desc[UR40][R8.64], R127 ;  /* 0x0000007f08004986 */ /* 0x0005e2000c101528 */
[----:B------:R-:W-:-:S04]  /*33860*/  LEA R6, P4, R15, R2, 0x1 ;  /* 0x000000020f067211 */ /* 0x000fc800078808ff */
[----:B------:R-:W-:Y:S01]  /*33870*/  LEA.HI.X.SX32 R7, R15, R0, 0x1, P4 ;  /* 0x000000000f077211 */ /* 0x000fe200020f0eff */
[----:B------:R-:W-:Y:S01]  /*33880*/  IMAD R11, R14, 0x2, R15 ;  /* 0x000000020e0b7824 */ /* 0x000fe200078e020f */
[----:B------:R-:W-:Y:S01]  /*33890*/  ISETP.LT.AND P2, PT, R19, UR5, !P0 ;  /* 0x0000000513007c0c */ /* 0x000fe2000c741270 */
[----:B------:R-:W1:Y:S03]  /*338a0*/  LDC R12, c[0x0][0x248] ;  /* 0x00009200ff0c7b82 */ /* 0x000e660000000800 */
[C---:B----4-:R-:W-:Y:S01]  /*338b0*/  LEA R4, P6, R11.reuse, R2, 0x1 ;  /* 0x000000020b047211 */ /* 0x050fe200078c08ff */
[----:B------:R-:W-:Y:S03]  /*338c0*/  @P3 STG.E.U16 desc[UR40][R6.64], R124 ;  /* 0x0000007c06003986 */ /* 0x000fe6000c101528 */
[----:B------:R-:W-:Y:S01]  /*338d0*/  LEA.HI.X.SX32 R5, R11, R0, 0x1, P6 ;  /* 0x000000000b057211 */ /* 0x000fe200030f0eff */
[----:B------:R-:W4:Y:S04]  /*338e0*/  LDC R14, c[0x0][0x248] ;  /* 0x00009200ff0e7b82 */ /* 0x000f280000000800 */
[----:B------:R-:W-:Y:S01]  /*338f0*/  @P2 STG.E.U16 desc[UR40][R4.64], R125 ;  /* 0x0000007d04002986 */ /* 0x000fe2000c101528 */
[----:B------:R-:W-:Y:S01]  /*33900*/  ISETP.LT.AND P5, PT, R17, UR4, !P0 ;  /* 0x0000000411007c0c */ /* 0x000fe2000c7a1270 */
[----:B------:R-:W-:Y:S01]  /*33910*/  ULDC UR4, c[0x0][0x22c] ;  /* 0x00008b0000047ab9 */ /* 0x000fe20000000800 */
[----:B0-----:R-:W-:Y:S01]  /*33920*/  IMAD R13, R20, 0x2, R11 ;  /* 0x00000002140d7824 */ /* 0x001fe200078e020b */
[----:B------:R0:W3:Y:S01]  /*33930*/  LDS.128 R16, [R3+UR7] ;  /* 0x0000000703107984 */ /* 0x0000e20008000c00 */
[----:B------:R-:W-:Y:S01]  /*33940*/  ISETP.LT.AND P4, PT, R22, UR4, !P0 ;  /* 0x0000000416007c0c */ /* 0x000fe2000c781270 */
[----:B------:R-:W-:Y:S01]  /*33950*/  ULDC UR4, c[0x0][0x22c] ;  /* 0x00008b0000047ab9 */ /* 0x000fe20000000800 */
[----:B------:R-:W-:Y:S01]  /*33960*/  PRMT R126, R126, 0x7632, R126 ;  /* 0x000076327e7e7816 */ /* 0x000fe2000000007e */
[----:B------:R-:W3:Y:S01]  /*33970*/  LDL.LU R22, [R1+0xc20] ;  /* 0x000c200001167983 */ /* 0x000ee20000300800 */
[----:B------:R-:W-:Y:S01]  /*33980*/  ISETP.LT.AND P3, PT, R23, UR4, !P0 ;  /* 0x0000000417007c0c */ /* 0x000fe2000c761270 */
[----:B------:R-:W-:Y:S01]  /*33990*/  ULDC UR4, c[0x0][0x22c] ;  /* 0x00008b0000047ab9 */ /* 0x000fe20000000800 */
[----:B------:R-:W3:Y:S01]  /*339a0*/  LDC R20, c[0x0][0x248] ;  /* 0x00009200ff147b82 */ /* 0x000ee20000000800 */
[----:B------:R-:W3:Y:S01]  /*339b0*/  LDL.LU R23, [R1+0xc1c] ;  /* 0x000c1c0001177983 */ /* 0x000ee20000300800 */
[----:B--2---:R-:W-:Y:S01]  /*339c0*/  ISETP.LT.AND P2, PT, R21, UR4, !P0 ;  /* 0x0000000415007c0c */ /* 0x004fe2000c741270 */
[----:B------:R-:W-:-:S02]  /*339d0*/  ULDC UR4, c[0x0][0x22c] ;  /* 0x00008b0000047ab9 */ /* 0x000fc40000000800 */
[----:B------:R-:W2:Y:S04]  /*339e0*/  LDL.LU R21, [R1+0xc18] ;  /* 0x000c180001157983 */ /* 0x000ea80000300800 */
[----:B------:R-:W2:Y:S01]  /*339f0*/  LDL.LU R15, [R1+0xc14] ;  /* 0x000c1400010f7983 */ /* 0x000ea20000300800 */
[----:B------:R-:W-:-:S04]  /*33a00*/  LEA R8, P6, R13, R2, 0x1 ;  /* 0x000000020d087211 */ /* 0x000fc800078c08ff */
[----:B------:R-:W-:Y:S01]  /*33a10*/  LEA.HI.X.SX32 R9, R13, R0, 0x1, P6 ;  /* 0x000000000d097211 */ /* 0x000fe200030f0eff */
[----:B-1----:R-:W-:Y:S02]  /*33a20*/  IMAD R13, R10, 0x2, R13 ;  /* 0x000000020a0d7824 */ /* 0x002fe400078e020d */
[----:B------:R-:W1:Y:S02]  /*33a30*/  LDC R10, c[0x0][0x248] ;  /* 0x00009200ff0a7b82 */ /* 0x000e640000000800 */
[----:B0-----:R-:W-:Y:S01]  /*33a40*/  IMAD R3, R12, 0x2, R13 ;  /* 0x000000020c037824 */ /* 0x001fe200078e020d */
[----:B------:R-:W-:-:S05]  /*33a50*/  LEA R6, P6, R13, R2, 0x1 ;  /* 0x000000020d067211 */ /* 0x000fca00078c08ff */
[----:B------:R-:W0:Y:S01]  /*33a60*/  LDC R12, c[0x0][0x248] ;  /* 0x00009200ff0c7b82 */ /* 0x000e220000000800 */
[----:B------:R-:W-:Y:S02]  /*33a70*/  LEA.HI.X.SX32 R7, R13, R0, 0x1, P6 ;  /* 0x000000000d077211 */ /* 0x000fe400030f0eff */
[----:B------:R-:W-:Y:S02]  /*33a80*/  LEA R4, P6, R3, R2, 0x1 ;  /* 0x0000000203047211 */ /* 0x000fe400078c08ff */
[----:B------:R-:W-:Y:S01]  /*33a90*/  PRMT R127, R127, 0x7632, R127 ;  /* 0x000076327f7f7816 */ /* 0x000fe2000000007f */
[----:B------:R1:W-:Y:S01]  /*33aa0*/  @P5 STG.E.U16 desc[UR40][R8.64], R126 ;  /* 0x0000007e08005986 */ /* 0x0003e2000c101528 */
[----:B------:R-:W-:Y:S01]  /*33ab0*/  LEA.HI.X.SX32 R5, R3, R0, 0x1, P6 ;  /* 0x0000000003057211 */ /* 0x000fe200030f0eff */
[----:B----4-:R-:W-:Y:S01]  /*33ac0*/  IMAD R3, R14, 0x2, R3 ;  /* 0x000000020e037824 */ /* 0x010fe200078e0203 */
[----:B---3--:R-:W-:Y:S01]  /*33ad0*/  ISETP.LT.AND P5, PT, R24, UR4, !P0 ;  /* 0x0000000418007c0c */ /* 0x008fe2000c7a1270 */
[----:B------:R-:W3:Y:S01]  /*33ae0*/  LDC R14, c[0x0][0x248] ;  /* 0x00009200ff0e7b82 */ /* 0x000ee20000000800 */
[----:B------:R-:W-:Y:S01]  /*33af0*/  ULDC UR4, c[0x0][0x22c] ;  /* 0x00008b0000047ab9 */ /* 0x000fe20000000800 */
[----:B------:R4:W-:Y:S01]  /*33b00*/  @P4 STG.E.U16 desc[UR40][R6.64], R127 ;  /* 0x0000007f06004986 */ /* 0x0009e2000c101528 */
[----:B-1----:R-:W-:Y:S01]  /*33b10*/  IMAD R11, R10, 0x2, R3 ;  /* 0x000000020a0b7824 */ /* 0x002fe200078e0203 */
[----:B------:R-:W-:-:S04]  /*33b20*/  LEA R8, P6, R3, R2, 0x1 ;  /* 0x0000000203087211 */ /* 0x000fc800078c08ff */
[----:B------:R-:W1:Y:S01]  /*33b30*/  LDC R24, c[0x0][0x248] ;  /* 0x00009200ff187b82 */ /* 0x000e620000000800 */
[----:B------:R-:W-:Y:S02]  /*33b40*/  LEA.HI.X.SX32 R9, R3, R0, 0x1, P6 ;  /* 0x0000000003097211 */ /* 0x000fe400030f0eff */
[C---:B----4-:R-:W-:Y:S01]  /*33b50*/  LEA R6, P6, R11.reuse, R2, 0x1 ;  /* 0x000000020b067211 */ /* 0x050fe200078c08ff */
[----:B0-----:R-:W-:Y:S01]  /*33b60*/  IMAD R3, R12, 0x2, R11 ;  /* 0x000000020c037824 */ /* 0x001fe200078e020b */
[----:B------:R0:W-:Y:S02]  /*33b70*/  @P3 STG.E.U16 desc[UR40][R4.64], R16 ;  /* 0x0000001004003986 */ /* 0x0001e4000c101528 */
[----:B------:R-:W-:Y:S01]  /*33b80*/  LEA.HI.X.SX32 R7, R11, R0, 0x1, P6 ;  /* 0x000000000b077211 */ /* 0x000fe200030f0eff */
[----:B------:R-:W-:Y:S01]  /*33b90*/  IMAD R11, R20, 0x2, R3 ;  /* 0x00000002140b7824 */ /* 0x000fe200078e0203 */
[----:B------:R4:W-:Y:S04]  /*33ba0*/  @P2 STG.E.U16 desc[UR40][R8.64], R17 ;  /* 0x0000001108002986 */ /* 0x0009e8000c101528 */
[----:B------:R4:W-:Y:S01]  /*33bb0*/  @P5 STG.E.U16 desc[UR40][R6.64], R18 ;  /* 0x0000001206005986 */ /* 0x0009e2000c101528 */
[----:B0-----:R-:W-:-:S02]  /*33bc0*/  LEA R4, P6, R3, R2, 0x1 ;  /* 0x0000000203047211 */ /* 0x001fc400078c08ff */
[----:B------:R-:W-:Y:S02]  /*33bd0*/  LEA R10, P5, R11, R2, 0x1 ;  /* 0x000000020b0a7211 */ /* 0x000fe400078a08ff */
[-C--:B------:R-:W-:Y:S01]  /*33be0*/  LEA.HI.X.SX32 R5, R3, R0.reuse, 0x1, P6 ;  /* 0x0000000003057211 */ /* 0x080fe200030f0eff */
[----:B---3--:R-:W-:Y:S01]  /*33bf0*/  IMAD R3, R14, 0x2, R11 ;  /* 0x000000020e037824 */ /* 0x008fe200078e020b */
[----:B------:R-:W-:Y:S02]  /*33c00*/  PRMT R16, R16, 0x7632, R16 ;  /* 0x0000763210107816 */ /* 0x000fe40000000010 */
[----:B------:R-:W-:Y:S02]  /*33c10*/  LEA.HI.X.SX32 R11, R11, R0, 0x1, P5 ;  /* 0x000000000b0b7211 */ /* 0x000fe400028f0eff */
[----:B----4-:R-:W-:Y:S02]  /*33c20*/  PRMT R17, R17, 0x7632, R17 ;  /* 0x0000763211117816 */ /* 0x010fe40000000011 */
[----:B------:R-:W-:-:S02]  /*33c30*/  PRMT R18, R18, 0x7632, R18 ;  /* 0x0000763212127816 */ /* 0x000fc40000000012 */
[----:B------:R-:W-:Y:S01]  /*33c40*/  ISETP.LT.AND P4, PT, R22, UR4, !P0 ;  /* 0x0000000416007c0c */ /* 0x000fe2000c781270 */
[----:B------:R-:W-:Y:S01]  /*33c50*/  ULDC UR4, c[0x0][0x22c] ;  /* 0x00008b0000047ab9 */ /* 0x000fe20000000800 */
[----:B------:R-:W0:Y:S01]  /*33c60*/  LDC R22, c[0x0][0x248] ;  /* 0x00009200ff167b82 */ /* 0x000e220000000800 */
[----:B------:R-:W-:Y:S01]  /*33c70*/  ISETP.LT.AND P3, PT, R23, UR4, !P0 ;  /* 0x0000000417007c0c */ /* 0x000fe2000c761270 */
[----:B------:R-:W-:Y:S02]  /*33c80*/  ULDC UR4, c[0x0][0x22c] ;  /* 0x00008b0000047ab9 */ /* 0x000fe40000000800 */
[----:B--2---:R-:W-:Y:S01]  /*33c90*/  ISETP.LT.AND P2, PT, R21, UR4, !P0 ;  /* 0x0000000415007c0c */ /* 0x004fe2000c741270 */
[----:B------:R-:W-:-:S06]  /*33ca0*/  ULDC UR4, c[0x0][0x22c] ;  /* 0x00008b0000047ab9 */ /* 0x000fcc0000000800 */
[----:B------:R2:W-:Y:S01]  /*33cb0*/  @P4 STG.E.U16 desc[UR40][R4.64], R19 ;  /* 0x0000001304004986 */ /* 0x0005e2000c101528 */
[----:B------:R-:W-:Y:S02]  /*33cc0*/  ISETP.LT.AND P0, PT, R15, UR4, !P0 ;  /* 0x000000040f007c0c */ /* 0x000fe4000c701270 */
[C---:B------:R-:W-:Y:S01]  /*33cd0*/  LEA R8, P4, R3.reuse, R2, 0x1 ;  /* 0x0000000203087211 */ /* 0x040fe200078808ff */
[----:B------:R2:W-:Y:S01]  /*33ce0*/  @P3 STG.E.U16 desc[UR40][R10.64], R16 ;  /* 0x000000100a003986 */ /* 0x0005e2000c101528 */
[----:B0-----:R-:W-:Y:S02]  /*33cf0*/  IMAD R13, R22, 0x2, R3 ;  /* 0x00000002160d7824 */ /* 0x001fe400078e0203 */
[----:B------:R-:W-:-:S03]  /*33d00*/  LEA.HI.X.SX32 R9, R3, R0, 0x1, P4 ;  /* 0x0000000003097211 */ /* 0x000fc600020f0eff */
[----:B------:R-:W-:Y:S01]  /*33d10*/  LEA R6, P3, R13, R2, 0x1 ;  /* 0x000000020d067211 */ /* 0x000fe200078608ff */
[----:B-1----:R-:W-:-:S03]  /*33d20*/  IMAD R15, R24, 0x2, R13 ;  /* 0x00000002180f7824 */ /* 0x002fc600078e020d */
[----:B------:R-:W-:Y:S01]  /*33d30*/  LEA.HI.X.SX32 R7, R13, R0, 0x1, P3 ;  /* 0x000000000d077211 */ /* 0x000fe200018f0eff */
[----:B------:R2:W-:Y:S01]  /*33d40*/  @P2 STG.E.U16 desc[UR40][R8.64], R17 ;  /* 0x0000001108002986 */ /* 0x0005e2000c101528 */
[----:B------:R-:W-:-:S03]  /*33d50*/  LEA R2, P3, R15, R2, 0x1 ;  /* 0x000000020f027211 */ /* 0x000fc600078608ff */
[----:B------:R2:W-:Y:S01]  /*33d60*/  @P0 STG.E.U16 desc[UR40][R6.64], R18 ;  /* 0x0000001206000986 */ /* 0x0005e2000c101528 */
[----:B------:R-:W-:Y:S01]  /*33d70*/  LEA.HI.X.SX32 R3, R15, R0, 0x1, P3 ;  /* 0x000000000f037211 */ /* 0x000fe200018f0eff */
[----:B------:R-:W-:Y:S08]  /*33d80*/  @!P1 EXIT ;  /* 0x000000000000994d */ /* 0x000ff00003800000 */
[----:B--2---:R-:W-:-:S05]  /*33d90*/  PRMT R19, R19, 0x7632, R19 ;  /* 0x0000763213137816 */ /* 0x004fca0000000013 */
[----:B------:R-:W-:Y:S01]  /*33da0*/  STG.E.U16 desc[UR40][R2.64], R19 ;  /* 0x0000001302007986 */ /* 0x000fe2000c101528 */
[----:B------:R-:W-:Y:S05]  /*33db0*/  EXIT ;  /* 0x000000000000794d */ /* 0x000fea0003800000 */
.L_x_2:
[----:B------:R-:W-:-:S00]  /*33dc0*/  BRA `(.L_x_2) ;  /* 0xfffffffc00fc7947 */ /* 0x000fc0000383ffff */
[----:B------:R-:W-:-:S00]  /*33dd0*/  NOP ;  /* 0x0000000000007918 */ /* 0x000fc00000000000 */
        /* <DEDUP_REMOVED lines=10> */
.L_x_3:


//--------------------- .nv.shared.matmul_kernel  --------------------------
	.section	.nv.shared.matmul_kernel,"aw",@nobits
	.sectionflags	@""
	.align	16
	.zero		1024


//--------------------- .nv.shared.reserved.0     --------------------------
	.section	.nv.shared.reserved.0,"aw",@nobits
	.weak		__nv_reservedSMEM_offset_0_alias
	.size		__nv_reservedSMEM_offset_0_alias, 0, 0
	.other		__nv_reservedSMEM_offset_0_alias,@"STO_CUDA_RESERVED_SHARED STV_DEFAULT"
__nv_reservedSMEM_offset_0_alias:
	.zero		0


//--------------------- .nv.constant0.matmul_kernel --------------------------
	.section	.nv.constant0.matmul_kernel,"a",@progbits
	.sectionflags	@""
	.align	4
.nv.constant0.matmul_kernel:
	.zero		608


//--------------------- SYMBOLS --------------------------

	.type		.nv.reservedSmem.offset0,@object
	.size		.nv.reservedSmem.offset0,0x4
